	.target	sm_80

	.elftype	@"ET_EXEC"


//--------------------- .note.nv.tkinfo           --------------------------
	.section	.note.nv.tkinfo,"",@"SHT_NOTE"
	.sectionflags	@"SHF_NOTE_NV_TKINFO"
	.tkinfo
        /*0018*/ 	.word	0x00000002
        /*0030*/ 	.string	""
        /*0030*/ 	.string	"ptxas"
        /*0030*/ 	.string	"Cuda compilation tools, release 13.0, V13.0.88"
        /*0030*/ 	.string	"Build cuda_13.0.r13.0/compiler.36424714_0"
        /*0030*/ 	.string	"-v  -suppress-debug-info  -lineinfo  -arch sm_80 "



//--------------------- .note.nv.cuinfo           --------------------------
	.section	.note.nv.cuinfo,"",@"SHT_NOTE"
	.sectionflags	@"SHF_NOTE_NV_CUINFO"
        /*0018*/ 	.short	0x0002
        /*001a*/ 	.short	0x0050
        /*001c*/ 	.short	0x0082
	.zero		2


//--------------------- .nv.info                  --------------------------
	.section	.nv.info,"",@"SHT_CUDA_INFO"
	.align	4


	//----- nvinfo : EIATTR_REGCOUNT
	.align		4
        /*0000*/ 	.byte	0x04, 0x2f
        /*0002*/ 	.short	(.L_1 - .L_0)
	.align		4
.L_0:
        /*0004*/ 	.word	index@(matmul_kernel)
        /*0008*/ 	.word	0x00000020


	//----- nvinfo : EIATTR_FRAME_SIZE
	.align		4
.L_1:
        /*000c*/ 	.byte	0x04, 0x11
        /*000e*/ 	.short	(.L_3 - .L_2)
	.align		4
.L_2:
        /*0010*/ 	.word	index@(matmul_kernel)
        /*0014*/ 	.word	0x00001cf8


	//----- nvinfo : EIATTR_MIN_STACK_SIZE
	.align		4
.L_3:
        /*0018*/ 	.byte	0x04, 0x12
        /*001a*/ 	.short	(.L_5 - .L_4)
	.align		4
.L_4:
        /*001c*/ 	.word	index@(matmul_kernel)
        /*0020*/ 	.word	0x00001cf8
.L_5:


//--------------------- .nv.info.matmul_kernel    --------------------------
	.section	.nv.info.matmul_kernel,"",@"SHT_CUDA_INFO"
	.sectionflags	@""
	.align	4


	//----- nvinfo : EIATTR_CUDA_API_VERSION
	.align		4
        /*0000*/ 	.byte	0x04, 0x37
        /*0002*/ 	.short	(.L_7 - .L_6)
.L_6:
        /*0004*/ 	.word	0x00000082


	//----- nvinfo : EIATTR_SW2861232_WAR
	.align		4
.L_7:
        /*0008*/ 	.byte	0x01, 0x35
	.zero		2


	//----- nvinfo : EIATTR_PARAM_CBANK
	.align		4
        /*000c*/ 	.byte	0x04, 0x0a
        /*000e*/ 	.short	(.L_9 - .L_8)
	.align		4
.L_8:
        /*0010*/ 	.word	index@(.nv.constant0.matmul_kernel)
        /*0014*/ 	.short	0x0160
        /*0016*/ 	.short	0x0050


	//----- nvinfo : EIATTR_CBANK_PARAM_SIZE
	.align		4
.L_9:
        /*0018*/ 	.byte	0x03, 0x19
        /*001a*/ 	.short	0x0050


	//----- nvinfo : EIATTR_KPARAM_INFO
	.align		4
        /*001c*/ 	.byte	0x04, 0x17
        /*001e*/ 	.short	(.L_11 - .L_10)
.L_10:
        /*0020*/ 	.word	0x00000000
        /*0024*/ 	.short	0x000d
        /*0026*/ 	.short	0x0048
        /*0028*/ 	.byte	0x00, 0xf4, 0x21, 0x00


	//----- nvinfo : EIATTR_KPARAM_INFO
	.align		4
.L_11:
        /*002c*/ 	.byte	0x04, 0x17
        /*002e*/ 	.short	(.L_13 - .L_12)
.L_12:
        /*0030*/ 	.word	0x00000000
        /*0034*/ 	.short	0x000c
        /*0036*/ 	.short	0x0040
        /*0038*/ 	.byte	0x00, 0xf4, 0x21, 0x00


	//----- nvinfo : EIATTR_KPARAM_INFO
	.align		4
.L_13:
        /*003c*/ 	.byte	0x04, 0x17
        /*003e*/ 	.short	(.L_15 - .L_14)
.L_14:
        /*0040*/ 	.word	0x00000000
        /*0044*/ 	.short	0x000b
        /*0046*/ 	.short	0x0038
        /*0048*/ 	.byte	0x00, 0xf0, 0x11, 0x00


	//----- nvinfo : EIATTR_KPARAM_INFO
	.align		4
.L_15:
        /*004c*/ 	.byte	0x04, 0x17
        /*004e*/ 	.short	(.L_17 - .L_16)
.L_16:
        /*0050*/ 	.word	0x00000000
        /*0054*/ 	.short	0x000a
        /*0056*/ 	.short	0x0034
        /*0058*/ 	.byte	0x00, 0xf0, 0x11, 0x00


	//----- nvinfo : EIATTR_KPARAM_INFO
	.align		4
.L_17:
        /*005c*/ 	.byte	0x04, 0x17
        /*005e*/ 	.short	(.L_19 - .L_18)
.L_18:
        /*0060*/ 	.word	0x00000000
        /*0064*/ 	.short	0x0009
        /*0066*/ 	.short	0x0030
        /*0068*/ 	.byte	0x00, 0xf0, 0x11, 0x00


	//----- nvinfo : EIATTR_KPARAM_INFO
	.align		4
.L_19:
        /*006c*/ 	.byte	0x04, 0x17
        /*006e*/ 	.short	(.L_21 - .L_20)
.L_20:
        /*0070*/ 	.word	0x00000000
        /*0074*/ 	.short	0x0008
        /*0076*/ 	.short	0x002c
        /*0078*/ 	.byte	0x00, 0xf0, 0x11, 0x00


	//----- nvinfo : EIATTR_KPARAM_INFO
	.align		4
.L_21:
        /*007c*/ 	.byte	0x04, 0x17
        /*007e*/ 	.short	(.L_23 - .L_22)
.L_22:
        /*0080*/ 	.word	0x00000000
        /*0084*/ 	.short	0x0007
        /*0086*/ 	.short	0x0028
        /*0088*/ 	.byte	0x00, 0xf0, 0x11, 0x00


	//----- nvinfo : EIATTR_KPARAM_INFO
	.align		4
.L_23:
        /*008c*/ 	.byte	0x04, 0x17
        /*008e*/ 	.short	(.L_25 - .L_24)
.L_24:
        /*0090*/ 	.word	0x00000000
        /*0094*/ 	.short	0x0006
        /*0096*/ 	.short	0x0024
        /*0098*/ 	.byte	0x00, 0xf0, 0x11, 0x00


	//----- nvinfo : EIATTR_KPARAM_INFO
	.align		4
.L_25:
        /*009c*/ 	.byte	0x04, 0x17
        /*009e*/ 	.short	(.L_27 - .L_26)
.L_26:
        /*00a0*/ 	.word	0x00000000
        /*00a4*/ 	.short	0x0005
        /*00a6*/ 	.short	0x0020
        /*00a8*/ 	.byte	0x00, 0xf0, 0x11, 0x00


	//----- nvinfo : EIATTR_KPARAM_INFO
	.align		4
.L_27:
        /*00ac*/ 	.byte	0x04, 0x17
        /*00ae*/ 	.short	(.L_29 - .L_28)
.L_28:
        /*00b0*/ 	.word	0x00000000
        /*00b4*/ 	.short	0x0004
        /*00b6*/ 	.short	0x001c
        /*00b8*/ 	.byte	0x00, 0xf0, 0x11, 0x00


	//----- nvinfo : EIATTR_KPARAM_INFO
	.align		4
.L_29:
        /*00bc*/ 	.byte	0x04, 0x17
        /*00be*/ 	.short	(.L_31 - .L_30)
.L_30:
        /*00c0*/ 	.word	0x00000000
        /*00c4*/ 	.short	0x0003
        /*00c6*/ 	.short	0x0018
        /*00c8*/ 	.byte	0x00, 0xf0, 0x11, 0x00


	//----- nvinfo : EIATTR_KPARAM_INFO
	.align		4
.L_31:
        /*00cc*/ 	.byte	0x04, 0x17
        /*00ce*/ 	.short	(.L_33 - .L_32)
.L_32:
        /*00d0*/ 	.word	0x00000000
        /*00d4*/ 	.short	0x0002
        /*00d6*/ 	.short	0x0010
        /*00d8*/ 	.byte	0x00, 0xf4, 0x21, 0x00


	//----- nvinfo : EIATTR_KPARAM_INFO
	.align		4
.L_33:
        /*00dc*/ 	.byte	0x04, 0x17
        /*00de*/ 	.short	(.L_35 - .L_34)
.L_34:
        /*00e0*/ 	.word	0x00000000
        /*00e4*/ 	.short	0x0001
        /*00e6*/ 	.short	0x0008
        /*00e8*/ 	.byte	0x00, 0xf4, 0x21, 0x00


	//----- nvinfo : EIATTR_KPARAM_INFO
	.align		4
.L_35:
        /*00ec*/ 	.byte	0x04, 0x17
        /*00ee*/ 	.short	(.L_37 - .L_36)
.L_36:
        /*00f0*/ 	.word	0x00000000
        /*00f4*/ 	.short	0x0000
        /*00f6*/ 	.short	0x0000
        /*00f8*/ 	.byte	0x00, 0xf4, 0x21, 0x00


	//----- nvinfo : EIATTR_MAXREG_COUNT
	.align		4
.L_37:
        /*00fc*/ 	.byte	0x03, 0x1b
        /*00fe*/ 	.short	0x0080


	//----- nvinfo : EIATTR_NUM_BARRIERS
	.align		4
        /*0100*/ 	.byte	0x02, 0x4c
        /*0102*/ 	.byte	0x01
	.zero		1


	//----- nvinfo : EIATTR_ANNOTATIONS
	.align		4
        /*0104*/ 	.byte	0x04, 0x55
        /*0106*/ 	.short	(.L_39 - .L_38)


	//   ....[0]....
.L_38:
        /*0108*/ 	.word	0x00000001
        /*010c*/ 	.byte	0x70, 0x00, 0x00, 0x00, 0x01, 0x00, 0x00, 0x00, 0xb0, 0x00, 0x00, 0x00, 0x01, 0x00, 0x00, 0x00
        /* <DEDUP_REMOVED lines=2636> */
        /*a5dc*/ 	.byte	0xb0, 0x67, 0x02, 0x00, 0x01, 0x00, 0x00, 0x00, 0x70, 0x6c, 0x02, 0x00


	//----- nvinfo : EIATTR_MERCURY_ISA_VERSION
	.align		4
.L_39:
        /*a5e8*/ 	.byte	0x03, 0x5f
        /*a5ea*/ 	.short	0x0000


	//----- nvinfo : EIATTR_EXIT_INSTR_OFFSETS
	.align		4
        /*a5ec*/ 	.byte	0x04, 0x1c
        /*a5ee*/ 	.short	(.L_41 - .L_40)


	//   ....[0]....
.L_40:
        /*a5f0*/ 	.word	0x00026db0


	//   ....[1]....
        /*a5f4*/ 	.word	0x00026de0


	//----- nvinfo : EIATTR_REQNTID
	.align		4
.L_41:
        /*a5f8*/ 	.byte	0x04, 0x10
        /*a5fa*/ 	.short	(.L_43 - .L_42)
.L_42:
        /*a5fc*/ 	.word	0x00000200
        /*a600*/ 	.word	0x00000001
        /*a604*/ 	.word	0x00000001
.L_43:


//--------------------- .nv.callgraph             --------------------------
	.section	.nv.callgraph,"",@"SHT_CUDA_CALLGRAPH"
	.align	4
	.sectionentsize	8
	.align		4
        /*0000*/ 	.word	0x00000000
	.align		4
        /*0004*/ 	.word	0xffffffff
	.align		4
        /*0008*/ 	.word	0x00000000
	.align		4
        /*000c*/ 	.word	0xfffffffe
	.align		4
        /*0010*/ 	.word	0x00000000
	.align		4
        /*0014*/ 	.word	0xfffffffd
	.align		4
        /*0018*/ 	.word	0x00000000
	.align		4
        /*001c*/ 	.word	0xfffffffc


//--------------------- .nv.rel.action            --------------------------
	.section	.nv.rel.action,"",@"SHT_CUDA_RELOCINFO"
	.align	8
	.sectionentsize	8
        /*0000*/ 	.byte	0x73, 0x00, 0x00, 0x00, 0x00, 0x00, 0x00, 0x00, 0x00, 0x00, 0x00, 0x11, 0x25, 0x00, 0x05, 0x36


//--------------------- .nv.constant0.matmul_kernel --------------------------
	.section	.nv.constant0.matmul_kernel,"a",@progbits
	.sectionflags	@""
	.align	4
.nv.constant0.matmul_kernel:
	.zero		432


//--------------------- .text.matmul_kernel       --------------------------
	.section	.text.matmul_kernel,"ax",@progbits
	.sectioninfo	@"SHI_REGISTERS=32"
	.align	128
        .global         matmul_kernel
        .type           matmul_kernel,@function
        .size           matmul_kernel,(.L_x_4 - matmul_kernel)
        .other          matmul_kernel,@"STO_CUDA_ENTRY STV_DEFAULT"
matmul_kernel:
.text.matmul_kernel:
[----:B------:R-:W-:-:S04]  /*0000*/  IMAD.MOV.U32 R1, RZ, RZ, c[0x0][0x28] ;  /* 0x00000a00ff017624 */ /* 0x000fc800078e00ff */
[----:B------:R-:W-:Y:S01]  /*0010*/  IMAD.MOV.U32 R0, RZ, RZ, c[0x0][0x17c] ;  /* 0x00005f00ff007624 */ /* 0x000fe200078e00ff */
[----:B------:R-:W-:Y:S01]  /*0020*/  IADD3 R1, R1, -0x1cf8, RZ ;  /* 0xffffe30801017810 */ /* 0x000fe20007ffe0ff */
[----:B------:R-:W0:Y:S01]  /*0030*/  S2R R29, SR_TID.X ;  /* 0x00000000001d7919 */ /* 0x000e220000002100 */
[----:B------:R-:W-:Y:S01]  /*0040*/  ULDC.64 UR6, c[0x0][0x118] ;  /* 0x0000460000067ab9 */ /* 0x000fe20000000a00 */
[----:B------:R-:W-:Y:S01]  /*0050*/  CS2R R12, SRZ ;  /* 0x00000000000c7805 */ /* 0x000fe2000001ff00 */
[----:B------:R-:W-:Y:S01]  /*0060*/  IADD3 R0, R0, 0x7f, RZ ;  /* 0x0000007f00007810 */ /* 0x000fe20007ffe0ff */
[----:B------:R1:W-:Y:S01]  /*0070*/  STL [R1], RZ ;  /* 0x000000ff01007387 */ /* 0x0003e20000100800 */
[----:B------:R-:W-:Y:S01]  /*0080*/  CS2R R14, SRZ ;  /* 0x00000000000e7805 */ /* 0x000fe2000001ff00 */
[----:B------:R-:W-:Y:S01]  /*0090*/  CS2R R16, SRZ ;  /* 0x0000000000107805 */ /* 0x000fe2000001ff00 */
[----:B------:R-:W-:Y:S01]  /*00a0*/  SHF.R.S32.HI R3, RZ, 0x1f, R0 ;  /* 0x0000001fff037819 */ /* 0x000fe20000011400 */
[----:B------:R1:W-:Y:S01]  /*00b0*/  STL [R1+0x4], RZ ;  /* 0x000004ff01007387 */ /* 0x0003e20000100800 */
[----:B------:R-:W-:Y:S01]  /*00c0*/  CS2R R18, SRZ ;  /* 0x0000000000127805 */ /* 0x000fe2000001ff00 */
[----:B------:R-:W-:Y:S01]  /*00d0*/  CS2R R20, SRZ ;  /* 0x0000000000147805 */ /* 0x000fe2000001ff00 */
[----:B------:R-:W-:Y:S01]  /*00e0*/  LEA.HI R3, R3, R0, RZ, 0x7 ;  /* 0x0000000003037211 */ /* 0x000fe200078f38ff */
[----:B------:R1:W-:Y:S01]  /*00f0*/  STL [R1+0x8], RZ ;  /* 0x000008ff01007387 */ /* 0x0003e20000100800 */
[----:B------:R-:W-:Y:S01]  /*0100*/  CS2R R22, SRZ ;  /* 0x0000000000167805 */ /* 0x000fe2000001ff00 */
[----:B------:R-:W-:Y:S01]  /*0110*/  CS2R R24, SRZ ;  /* 0x0000000000187805 */ /* 0x000fe2000001ff00 */
[----:B------:R-:W-:Y:S01]  /*0120*/  SHF.R.S32.HI R0, RZ, 0x7, R3 ;  /* 0x00000007ff007819 */ /* 0x000fe20000011403 */
[----:B------:R1:W-:Y:S01]  /*0130*/  STL [R1+0xc], RZ ;  /* 0x00000cff01007387 */ /* 0x0003e20000100800 */
[----:B------:R-:W-:-:S03]  /*0140*/  CS2R R26, SRZ ;  /* 0x00000000001a7805 */ /* 0x000fc6000001ff00 */
[----:B------:R-:W-:Y:S01]  /*0150*/  IMAD.SHL.U32 R0, R0, 0x8, RZ ;  /* 0x0000000800007824 */ /* 0x000fe200078e00ff */
[----:B------:R-:W2:Y:S01]  /*0160*/  S2R R3, SR_CTAID.X ;  /* 0x0000000000037919 */ /* 0x000ea20000002500 */
[----:B0-----:R-:W-:-:S03]  /*0170*/  LOP3.LUT R28, R29, 0x1ff, RZ, 0xc0, !PT ;  /* 0x000001ff1d1c7812 */ /* 0x001fc600078ec0ff */
[----:B------:R1:W-:Y:S01]  /*0180*/  STL [R1+0x10], RZ ;  /* 0x000010ff01007387 */ /* 0x0003e20000100800 */
[-C--:B------:R-:W-:Y:S02]  /*0190*/  IABS R7, R0.reuse ;  /* 0x0000000000077213 */ /* 0x080fe40000000000 */
[----:B------:R-:W-:Y:S01]  /*01a0*/  IABS R10, R0 ;  /* 0x00000000000a7213 */ /* 0x000fe20000000000 */
[----:B------:R1:W-:Y:S01]  /*01b0*/  STL [R1+0x14], RZ ;  /* 0x000014ff01007387 */ /* 0x0003e20000100800 */
[----:B------:R-:W0:Y:S03]  /*01c0*/  I2F.RP R2, R7 ;  /* 0x0000000700027306 */ /* 0x000e260000209400 */
[----:B------:R1:W-:Y:S04]  /*01d0*/  STL [R1+0x18], RZ ;  /* 0x000018ff01007387 */ /* 0x0003e80000100800 */
[----:B------:R1:W-:Y:S04]  /*01e0*/  STL [R1+0x1c], RZ ;  /* 0x00001cff01007387 */ /* 0x0003e80000100800 */
[----:B------:R1:W-:Y:S01]  /*01f0*/  STL [R1+0x20], RZ ;  /* 0x000020ff01007387 */ /* 0x0003e20000100800 */
[----:B--2---:R-:W-:Y:S01]  /*0200*/  IABS R8, R3 ;  /* 0x0000000300087213 */ /* 0x004fe20000000000 */
[----:B0-----:R-:W0:Y:S02]  /*0210*/  MUFU.RCP R2, R2 ;  /* 0x0000000200027308 */ /* 0x001e240000001000 */
[----:B------:R1:W-:Y:S04]  /*0220*/  STL [R1+0x24], RZ ;  /* 0x000024ff01007387 */ /* 0x0003e80000100800 */
[----:B------:R1:W-:Y:S04]  /*0230*/  STL [R1+0x28], RZ ;  /* 0x000028ff01007387 */ /* 0x0003e80000100800 */
[----:B------:R1:W-:Y:S04]  /*0240*/  STL [R1+0x2c], RZ ;  /* 0x00002cff01007387 */ /* 0x0003e80000100800 */
[----:B------:R1:W-:Y:S01]  /*0250*/  STL [R1+0x30], RZ ;  /* 0x000030ff01007387 */ /* 0x0003e20000100800 */
[----:B0-----:R-:W-:Y:S01]  /*0260*/  IADD3 R4, R2, 0xffffffe, RZ ;  /* 0x0ffffffe02047810 */ /* 0x001fe20007ffe0ff */
[----:B------:R-:W-:-:S02]  /*0270*/  IMAD.MOV R2, RZ, RZ, -R10 ;  /* 0x000000ffff027224 */ /* 0x000fc400078e0a0a */
[----:B------:R1:W-:Y:S01]  /*0280*/  STL [R1+0x34], RZ ;  /* 0x000034ff01007387 */ /* 0x0003e20000100800 */
[----:B------:R0:W2:Y:S03]  /*0290*/  F2I.FTZ.U32.TRUNC.NTZ R5, R4 ;  /* 0x0000000400057305 */ /* 0x0000a6000021f000 */
[----:B------:R1:W-:Y:S04]  /*02a0*/  STL [R1+0x38], RZ ;  /* 0x000038ff01007387 */ /* 0x0003e80000100800 */
[----:B------:R1:W-:Y:S01]  /*02b0*/  STL [R1+0x3c], RZ ;  /* 0x00003cff01007387 */ /* 0x0003e20000100800 */
[----:B0-----:R-:W-:-:S03]  /*02c0*/  IMAD.MOV.U32 R4, RZ, RZ, RZ ;  /* 0x000000ffff047224 */ /* 0x001fc600078e00ff */
[----:B------:R1:W-:Y:S04]  /*02d0*/  STL [R1+0x40], RZ ;  /* 0x000040ff01007387 */ /* 0x0003e80000100800 */
[----:B------:R1:W-:Y:S01]  /*02e0*/  STL [R1+0x44], RZ ;  /* 0x000044ff01007387 */ /* 0x0003e20000100800 */
[----:B--2---:R-:W-:-:S03]  /*02f0*/  IMAD.MOV R6, RZ, RZ, -R5 ;  /* 0x000000ffff067224 */ /* 0x004fc600078e0a05 */
[----:B------:R1:W-:Y:S01]  /*0300*/  STL [R1+0x48], RZ ;  /* 0x000048ff01007387 */ /* 0x0003e20000100800 */
[----:B------:R-:W-:Y:S02]  /*0310*/  IMAD R9, R6, R7, RZ ;  /* 0x0000000706097224 */ /* 0x000fe400078e02ff */
[----:B------:R-:W-:Y:S01]  /*0320*/  IMAD.MOV.U32 R6, RZ, RZ, R8 ;  /* 0x000000ffff067224 */ /* 0x000fe200078e0008 */
[----:B------:R1:W-:Y:S01]  /*0330*/  STL [R1+0x4c], RZ ;  /* 0x00004cff01007387 */ /* 0x0003e20000100800 */
[----:B------:R-:W-:-:S03]  /*0340*/  IMAD.HI.U32 R5, R5, R9, R4 ;  /* 0x0000000905057227 */ /* 0x000fc600078e0004 */
[----:B------:R1:W-:Y:S03]  /*0350*/  STL [R1+0x50], RZ ;  /* 0x000050ff01007387 */ /* 0x0003e60000100800 */
[----:B------:R-:W-:Y:S01]  /*0360*/  IMAD.HI.U32 R5, R5, R6, RZ ;  /* 0x0000000605057227 */ /* 0x000fe200078e00ff */
[----:B------:R1:W-:Y:S03]  /*0370*/  STL [R1+0x54], RZ ;  /* 0x000054ff01007387 */ /* 0x0003e60000100800 */
[----:B------:R-:W-:Y:S01]  /*0380*/  IMAD R2, R5, R2, R6 ;  /* 0x0000000205027224 */ /* 0x000fe200078e0206 */
[----:B------:R1:W-:Y:S04]  /*0390*/  STL [R1+0x58], RZ ;  /* 0x000058ff01007387 */ /* 0x0003e80000100800 */
[----:B------:R-:W-:Y:S01]  /*03a0*/  ISETP.GT.U32.AND P1, PT, R7, R2, PT ;  /* 0x000000020700720c */ /* 0x000fe20003f24070 */
[----:B------:R1:W-:Y:S04]  /*03b0*/  STL [R1+0x5c], RZ ;  /* 0x00005cff01007387 */ /* 0x0003e80000100800 */
[----:B------:R1:W-:Y:S04]  /*03c0*/  STL [R1+0x60], RZ ;  /* 0x000060ff01007387 */ /* 0x0003e80000100800 */
[----:B------:R1:W-:Y:S04]  /*03d0*/  STL [R1+0x64], RZ ;  /* 0x000064ff01007387 */ /* 0x0003e80000100800 */
[----:B------:R-:W-:Y:S01]  /*03e0*/  @!P1 IMAD.IADD R2, R2, 0x1, -R7 ;  /* 0x0000000102029824 */ /* 0x000fe200078e0a07 */
[----:B------:R-:W-:Y:S01]  /*03f0*/  @!P1 IADD3 R5, R5, 0x1, RZ ;  /* 0x0000000105059810 */ /* 0x000fe20007ffe0ff */
[----:B------:R1:W-:Y:S01]  /*0400*/  STL [R1+0x68], RZ ;  /* 0x000068ff01007387 */ /* 0x0003e20000100800 */
[----:B------:R-:W-:-:S02]  /*0410*/  ISETP.NE.AND P1, PT, R0, RZ, PT ;  /* 0x000000ff0000720c */ /* 0x000fc40003f25270 */
[----:B------:R-:W-:Y:S01]  /*0420*/  ISETP.GE.U32.AND P0, PT, R2, R7, PT ;  /* 0x000000070200720c */ /* 0x000fe20003f06070 */
[----:B------:R1:W-:Y:S01]  /*0430*/  STL [R1+0x6c], RZ ;  /* 0x00006cff01007387 */ /* 0x0003e20000100800 */
[----:B------:R-:W-:-:S03]  /*0440*/  LOP3.LUT R2, R3, R0, RZ, 0x3c, !PT ;  /* 0x0000000003027212 */ /* 0x000fc600078e3cff */
[----:B------:R1:W-:Y:S01]  /*0450*/  STL [R1+0x70], RZ ;  /* 0x000070ff01007387 */ /* 0x0003e20000100800 */
[----:B------:R-:W-:Y:S01]  /*0460*/  ISETP.GE.AND P2, PT, R2, RZ, PT ;  /* 0x000000ff0200720c */ /* 0x000fe20003f46270 */
[----:B------:R-:W-:Y:S02]  /*0470*/  IMAD.MOV.U32 R2, RZ, RZ, c[0x0][0x178] ;  /* 0x00005e00ff027624 */ /* 0x000fe400078e00ff */
[----:B------:R1:W-:Y:S03]  /*0480*/  STL [R1+0x74], RZ ;  /* 0x000074ff01007387 */ /* 0x0003e60000100800 */
[----:B------:R-:W-:Y:S01]  /*0490*/  IADD3 R2, R2, 0x1ff, RZ ;  /* 0x000001ff02027810 */ /* 0x000fe20007ffe0ff */
[----:B------:R1:W-:Y:S01]  /*04a0*/  STL [R1+0x78], RZ ;  /* 0x000078ff01007387 */ /* 0x0003e20000100800 */
[----:B------:R-:W-:-:S03]  /*04b0*/  @P0 IADD3 R5, R5, 0x1, RZ ;  /* 0x0000000105050810 */ /* 0x000fc60007ffe0ff */
[----:B------:R1:W-:Y:S02]  /*04c0*/  STL [R1+0x7c], RZ ;  /* 0x00007cff01007387 */ /* 0x0003e40000100800 */
[----:B------:R-:W-:Y:S01]  /*04d0*/  IMAD.MOV.U32 R4, RZ, RZ, R5 ;  /* 0x000000ffff047224 */ /* 0x000fe200078e0005 */
[----:B------:R-:W-:Y:S01]  /*04e0*/  SHF.R.S32.HI R5, RZ, 0x1f, R2 ;  /* 0x0000001fff057819 */ /* 0x000fe20000011402 */
[----:B------:R1:W-:Y:S02]  /*04f0*/  STL [R1+0x80], RZ ;  /* 0x000080ff01007387 */ /* 0x0003e40000100800 */
[----:B------:R-:W-:Y:S01]  /*0500*/  @!P2 IMAD.MOV R4, RZ, RZ, -R4 ;  /* 0x000000ffff04a224 */ /* 0x000fe200078e0a04 */
[----:B------:R-:W-:Y:S01]  /*0510*/  @!P1 LOP3.LUT R4, RZ, R0, RZ, 0x33, !PT ;  /* 0x00000000ff049212 */ /* 0x000fe200078e33ff */
[----:B------:R1:W-:Y:S01]  /*0520*/  STL [R1+0x84], RZ ;  /* 0x000084ff01007387 */ /* 0x0003e20000100800 */
[----:B------:R-:W-:-:S03]  /*0530*/  LEA.HI R5, R5, R2, RZ, 0x9 ;  /* 0x0000000205057211 */ /* 0x000fc600078f48ff */
[----:B------:R-:W-:Y:S01]  /*0540*/  IMAD.SHL.U32 R2, R4, 0x8, RZ ;  /* 0x0000000804027824 */ /* 0x000fe200078e00ff */
[----:B------:R1:W-:Y:S01]  /*0550*/  STL [R1+0x88], RZ ;  /* 0x000088ff01007387 */ /* 0x0003e20000100800 */
[----:B------:R-:W-:-:S03]  /*0560*/  IMAD.MOV R4, RZ, RZ, -R4 ;  /* 0x000000ffff047224 */ /* 0x000fc600078e0a04 */
[----:B------:R-:W-:Y:S01]  /*0570*/  LEA.HI.SX32 R5, R5, -R2, 0x17 ;  /* 0x8000000205057211 */ /* 0x000fe200078fbaff */
[----:B------:R-:W-:Y:S01]  /*0580*/  IMAD R9, R0, R4, R3 ;  /* 0x0000000400097224 */ /* 0x000fe200078e0203 */
[----:B------:R1:W-:Y:S01]  /*0590*/  STL [R1+0x8c], RZ ;  /* 0x00008cff01007387 */ /* 0x0003e20000100800 */
[----:B------:R-:W-:Y:S01]  /*05a0*/  IMAD.MOV.U32 R4, RZ, RZ, RZ ;  /* 0x000000ffff047224 */ /* 0x000fe200078e00ff */
[----:B------:R-:W-:Y:S02]  /*05b0*/  IMNMX R10, R5, 0x8, PT ;  /* 0x00000008050a7817 */ /* 0x000fe40003800200 */
[----:B------:R1:W-:Y:S02]  /*05c0*/  STL [R1+0x90], RZ ;  /* 0x000090ff01007387 */ /* 0x0003e40000100800 */
[-C--:B------:R-:W-:Y:S02]  /*05d0*/  IABS R8, R10.reuse ;  /* 0x0000000a00087213 */ /* 0x080fe40000000000 */
[----:B------:R-:W-:Y:S01]  /*05e0*/  IABS R0, R10 ;  /* 0x0000000a00007213 */ /* 0x000fe20000000000 */
[----:B------:R1:W-:Y:S01]  /*05f0*/  STL [R1+0x94], RZ ;  /* 0x000094ff01007387 */ /* 0x0003e20000100800 */
[----:B------:R-:W0:Y:S03]  /*0600*/  I2F.RP R6, R8 ;  /* 0x0000000800067306 */ /* 0x000e260000209400 */
[----:B------:R1:W-:Y:S04]  /*0610*/  STL [R1+0x98], RZ ;  /* 0x000098ff01007387 */ /* 0x0003e80000100800 */
[----:B------:R1:W-:Y:S01]  /*0620*/  STL [R1+0x9c], RZ ;  /* 0x00009cff01007387 */ /* 0x0003e20000100800 */
[----:B0-----:R-:W0:Y:S02]  /*0630*/  MUFU.RCP R6, R6 ;  /* 0x0000000600067308 */ /* 0x001e240000001000 */
[----:B0-----:R-:W-:-:S06]  /*0640*/  IADD3 R5, R6, 0xffffffe, RZ ;  /* 0x0ffffffe06057810 */ /* 0x001fcc0007ffe0ff */
[----:B------:R-:W0:Y:S02]  /*0650*/  F2I.FTZ.U32.TRUNC.NTZ R5, R5 ;  /* 0x0000000500057305 */ /* 0x000e24000021f000 */
[----:B0-----:R-:W-:-:S04]  /*0660*/  IMAD.MOV R7, RZ, RZ, -R5 ;  /* 0x000000ffff077224 */ /* 0x001fc800078e0a05 */
[----:B------:R-:W-:Y:S01]  /*0670*/  IMAD.MOV.U32 R3, RZ, RZ, R7 ;  /* 0x000000ffff037224 */ /* 0x000fe200078e0007 */
[----:B------:R-:W-:-:S03]  /*0680*/  IABS R7, R9 ;  /* 0x0000000900077213 */ /* 0x000fc60000000000 */
[----:B------:R-:W-:-:S04]  /*0690*/  IMAD R3, R3, R8, RZ ;  /* 0x0000000803037224 */ /* 0x000fc800078e02ff */
[----:B------:R-:W-:-:S04]  /*06a0*/  IMAD.HI.U32 R4, R5, R3, R4 ;  /* 0x0000000305047227 */ /* 0x000fc800078e0004 */
[----:B------:R-:W-:Y:S02]  /*06b0*/  IMAD.MOV R3, RZ, RZ, -R0 ;  /* 0x000000ffff037224 */ /* 0x000fe400078e0a00 */
[----:B------:R-:W-:-:S04]  /*06c0*/  IMAD.HI.U32 R0, R4, R7, RZ ;  /* 0x0000000704007227 */ /* 0x000fc800078e00ff */
[----:B------:R-:W-:Y:S02]  /*06d0*/  IMAD R3, R0, R3, R7 ;  /* 0x0000000300037224 */ /* 0x000fe400078e0207 */
[----:B------:R-:W-:-:S03]  /*06e0*/  CS2R R6, SRZ ;  /* 0x0000000000067805 */ /* 0x000fc6000001ff00 */
[----:B------:R-:W-:-:S13]  /*06f0*/  ISETP.GT.U32.AND P1, PT, R8, R3, PT ;  /* 0x000000030800720c */ /* 0x000fda0003f24070 */
[----:B------:R-:W-:Y:S01]  /*0700*/  @!P1 IMAD.IADD R3, R3, 0x1, -R8 ;  /* 0x0000000103039824 */ /* 0x000fe200078e0a08 */
[----:B------:R-:W-:Y:S02]  /*0710*/  @!P1 IADD3 R0, R0, 0x1, RZ ;  /* 0x0000000100009810 */ /* 0x000fe40007ffe0ff */
[----:B------:R-:W-:Y:S02]  /*0720*/  ISETP.NE.AND P1, PT, R10, RZ, PT ;  /* 0x000000ff0a00720c */ /* 0x000fe40003f25270 */
[----:B------:R-:W-:Y:S02]  /*0730*/  ISETP.GE.U32.AND P0, PT, R3, R8, PT ;  /* 0x000000080300720c */ /* 0x000fe40003f06070 */
[----:B------:R-:W-:-:S04]  /*0740*/  LOP3.LUT R3, R9, R10, RZ, 0x3c, !PT ;  /* 0x0000000a09037212 */ /* 0x000fc800078e3cff */
[----:B------:R-:W-:Y:S01]  /*0750*/  ISETP.GE.AND P2, PT, R3, RZ, PT ;  /* 0x000000ff0300720c */ /* 0x000fe20003f46270 */
[----:B------:R-:W-:-:S05]  /*0760*/  IMAD.MOV.U32 R3, RZ, RZ, c[0x0][0x180] ;  /* 0x00006000ff037624 */ /* 0x000fca00078e00ff */
[----:B------:R-:W-:Y:S02]  /*0770*/  IADD3 R3, R3, 0x7f, RZ ;  /* 0x0000007f03037810 */ /* 0x000fe40007ffe0ff */
[----:B------:R-:W-:Y:S02]  /*0780*/  @P0 IADD3 R0, R0, 0x1, RZ ;  /* 0x0000000100000810 */ /* 0x000fe40007ffe0ff */
[----:B------:R-:W-:-:S03]  /*0790*/  ISETP.GE.AND P0, PT, R3, 0x80, PT ;  /* 0x000000800300780c */ /* 0x000fc60003f06270 */
[----:B------:R-:W-:Y:S01]  /*07a0*/  @!P2 IMAD.MOV R0, RZ, RZ, -R0 ;  /* 0x000000ffff00a224 */ /* 0x000fe200078e0a00 */
[----:B------:R-:W-:-:S05]  /*07b0*/  @!P1 LOP3.LUT R0, RZ, R10, RZ, 0x33, !PT ;  /* 0x0000000aff009212 */ /* 0x000fca00078e33ff */
[----:B------:R-:W-:Y:S02]  /*07c0*/  IMAD.MOV R5, RZ, RZ, -R0 ;  /* 0x000000ffff057224 */ /* 0x000fe400078e0a00 */
[----:B------:R-:W-:Y:S02]  /*07d0*/  IMAD.SHL.U32 R0, R0, 0x80, RZ ;  /* 0x0000008000007824 */ /* 0x000fe400078e00ff */
[----:B------:R-:W-:Y:S02]  /*07e0*/  IMAD R5, R10, R5, R9 ;  /* 0x000000050a057224 */ /* 0x000fe400078e0209 */
[----:B------:R-:W-:Y:S01]  /*07f0*/  CS2R R8, SRZ ;  /* 0x0000000000087805 */ /* 0x000fe2000001ff00 */
[----:B------:R-:W-:Y:S01]  /*0800*/  CS2R R10, SRZ ;  /* 0x00000000000a7805 */ /* 0x000fe2000001ff00 */
[----:B------:R-:W-:Y:S02]  /*0810*/  IMAD.IADD R2, R2, 0x1, R5 ;  /* 0x0000000102027824 */ /* 0x000fe400078e0205 */
[----:B------:R-:W-:-:S02]  /*0820*/  CS2R R4, SRZ ;  /* 0x0000000000047805 */ /* 0x000fc4000001ff00 */
[----:B------:R-:W-:-:S05]  /*0830*/  IMAD R28, R2, 0x200, R28 ;  /* 0x00000200021c7824 */ /* 0x000fca00078e021c */
[----:B------:R1:W-:Y:S04]  /*0840*/  STL [R1+0x91c], R28 ;  /* 0x00091c1c01007387 */ /* 0x0003e80000100800 */
[----:B------:R1:W-:Y:S01]  /*0850*/  STL [R1+0x3f4], R0 ;  /* 0x0003f40001007387 */ /* 0x0003e20000100800 */
[----:B------:R-:W-:Y:S05]  /*0860*/  @!P0 BRA `(.L_x_0) ;  /* 0x0002240000008947 */ /* 0x000fea0003800000 */
[----:B------:R-:W-:Y:S01]  /*0870*/  IABS R9, c[0x0][0x17c] ;  /* 0x00005f0000097a13 */ /* 0x000fe20000000000 */
[----:B------:R-:W-:Y:S01]  /*0880*/  IMAD.MOV.U32 R20, RZ, RZ, RZ ;  /* 0x000000ffff147224 */ /* 0x000fe200078e00ff */
[----:B------:R-:W-:Y:S01]  /*0890*/  SHF.R.U32.HI R24, RZ, 0x7, R29 ;  /* 0x00000007ff187819 */ /* 0x000fe2000001161d */
[----:B------:R-:W-:Y:S01]  /*08a0*/  IMAD.MOV.U32 R23, RZ, RZ, R28 ;  /* 0x000000ffff177224 */ /* 0x000fe200078e001c */
[----:B------:R-:W0:Y:S01]  /*08b0*/  I2F.RP R2, R9 ;  /* 0x0000000900027306 */ /* 0x000e220000209400 */
[----:B------:R-:W-:-:S02]  /*08c0*/  SHF.R.S32.HI R8, RZ, 0x1f, R3 ;  /* 0x0000001fff087819 */ /* 0x000fc40000011403 */
[----:B------:R-:W-:Y:S02]  /*08d0*/  SGXT.U32 R24, R24, 0x2 ;  /* 0x000000021818781a */ /* 0x000fe40000000000 */
[----:B------:R-:W-:Y:S02]  /*08e0*/  LOP3.LUT R6, R29, 0x7, RZ, 0xc0, !PT ;  /* 0x000000071d067812 */ /* 0x000fe400078ec0ff */
[----:B------:R-:W-:Y:S02]  /*08f0*/  LOP3.LUT R24, R0, R24, RZ, 0xfc, !PT ;  /* 0x0000001800187212 */ /* 0x000fe400078efcff */
[----:B------:R-:W-:Y:S01]  /*0900*/  LEA.HI R12, R8, R3, RZ, 0x7 ;  /* 0x00000003080c7211 */ /* 0x000fe200078f38ff */
[----:B------:R-:W-:Y:S01]  /*0910*/  IMAD R6, R6, 0x110, RZ ;  /* 0x0000011006067824 */ /* 0x000fe200078e02ff */
[C---:B-1----:R-:W-:Y:S02]  /*0920*/  LOP3.LUT R0, R24.reuse, 0x7c, RZ, 0xfc, !PT ;  /* 0x0000007c18007812 */ /* 0x042fe400078efcff */
[C---:B------:R-:W-:Y:S01]  /*0930*/  LOP3.LUT R11, R24.reuse, 0x78, RZ, 0xfc, !PT ;  /* 0x00000078180b7812 */ /* 0x040fe200078efcff */
[----:B------:R-:W-:Y:S01]  /*0940*/  STL [R1+0x60], R12 ;  /* 0x0000600c01007387 */ /* 0x000fe20000100800 */
[----:B------:R-:W-:Y:S01]  /*0950*/  LOP3.LUT R10, R24, 0x74, RZ, 0xfc, !PT ;  /* 0x00000074180a7812 */ /* 0x000fe200078efcff */
[----:B0-----:R-:W0:Y:S01]  /*0960*/  MUFU.RCP R2, R2 ;  /* 0x0000000200027308 */ /* 0x001e220000001000 */
[----:B------:R-:W-:-:S02]  /*0970*/  IABS R7, R11 ;  /* 0x0000000b00077213 */ /* 0x000fc40000000000 */
[----:B------:R-:W-:Y:S02]  /*0980*/  IABS R8, R10 ;  /* 0x0000000a00087213 */ /* 0x000fe40000000000 */
[----:B------:R-:W-:Y:S02]  /*0990*/  ISETP.GE.AND P1, PT, R0, RZ, PT ;  /* 0x000000ff0000720c */ /* 0x000fe40003f26270 */
[----:B------:R-:W-:Y:S02]  /*09a0*/  ISETP.GE.AND P5, PT, R11, RZ, PT ;  /* 0x000000ff0b00720c */ /* 0x000fe40003fa6270 */
[----:B------:R-:W-:Y:S02]  /*09b0*/  LOP3.LUT R11, R24, 0x64, RZ, 0xfc, !PT ;  /* 0x00000064180b7812 */ /* 0x000fe400078efcff */
[----:B------:R-:W-:Y:S02]  /*09c0*/  ISETP.GE.AND P3, PT, R10, RZ, PT ;  /* 0x000000ff0a00720c */ /* 0x000fe40003f66270 */
[----:B------:R-:W-:-:S02]  /*09d0*/  LOP3.LUT R15, R24, 0x5c, RZ, 0xfc, !PT ;  /* 0x0000005c180f7812 */ /* 0x000fc400078efcff */
[----:B------:R-:W-:Y:S02]  /*09e0*/  LOP3.LUT R26, R24, 0x3c, RZ, 0xfc, !PT ;  /* 0x0000003c181a7812 */ /* 0x000fe400078efcff */
[----:B0-----:R-:W-:Y:S02]  /*09f0*/  IADD3 R21, R2, 0xffffffe, RZ ;  /* 0x0ffffffe02157810 */ /* 0x001fe40007ffe0ff */
[C---:B------:R-:W-:Y:S02]  /*0a00*/  LOP3.LUT R25, R24.reuse, 0x40, RZ, 0xfc, !PT ;  /* 0x0000004018197812 */ /* 0x040fe400078efcff */
[C---:B------:R-:W-:Y:S02]  /*0a10*/  LOP3.LUT R28, R24.reuse, 0x30, RZ, 0xfc, !PT ;  /* 0x00000030181c7812 */ /* 0x040fe400078efcff */
[----:B------:R-:W0:Y:S01]  /*0a20*/  F2I.FTZ.U32.TRUNC.NTZ R21, R21 ;  /* 0x0000001500157305 */ /* 0x000e22000021f000 */
[----:B------:R-:W-:Y:S01]  /*0a30*/  LOP3.LUT R27, R24, 0x38, RZ, 0xfc, !PT ;  /* 0x00000038181b7812 */ /* 0x000fe200078efcff */
[----:B0-----:R-:W-:-:S04]  /*0a40*/  IMAD.MOV R4, RZ, RZ, -R21 ;  /* 0x000000ffff047224 */ /* 0x001fc800078e0a15 */
[----:B------:R-:W-:Y:S01]  /*0a50*/  IMAD R5, R4, R9, RZ ;  /* 0x0000000904057224 */ /* 0x000fe200078e02ff */
[----:B------:R-:W-:-:S03]  /*0a60*/  IABS R4, R0 ;  /* 0x0000000000047213 */ /* 0x000fc60000000000 */
[----:B------:R-:W-:-:S04]  /*0a70*/  IMAD.HI.U32 R20, R21, R5, R20 ;  /* 0x0000000515147227 */ /* 0x000fc800078e0014 */
[----:B------:R-:W-:Y:S01]  /*0a80*/  IMAD.MOV.U32 R5, RZ, RZ, R4 ;  /* 0x000000ffff057224 */ /* 0x000fe200078e0004 */
[----:B------:R-:W-:Y:S01]  /*0a90*/  SHF.R.U32.HI R4, RZ, 0x1, R29 ;  /* 0x00000001ff047819 */ /* 0x000fe2000001161d */
[----:B------:R-:W-:-:S03]  /*0aa0*/  IMAD.HI.U32 R3, R20, R7, RZ ;  /* 0x0000000714037227 */ /* 0x000fc600078e00ff */
[----:B------:R-:W-:Y:S01]  /*0ab0*/  LOP3.LUT R4, R4, 0xe0, RZ, 0xc0, !PT ;  /* 0x000000e004047812 */ /* 0x000fe200078ec0ff */
[----:B------:R-:W-:-:S04]  /*0ac0*/  IMAD.HI.U32 R2, R20, R5, RZ ;  /* 0x0000000514027227 */ /* 0x000fc800078e00ff */
[----:B------:R-:W-:Y:S02]  /*0ad0*/  IMAD.MOV R2, RZ, RZ, -R2 ;  /* 0x000000ffff027224 */ /* 0x000fe400078e0a02 */
[----:B------:R-:W-:Y:S02]  /*0ae0*/  IMAD.MOV R0, RZ, RZ, -R3 ;  /* 0x000000ffff007224 */ /* 0x000fe400078e0a03 */
[----:B------:R-:W-:Y:S02]  /*0af0*/  IMAD R2, R9, R2, R5 ;  /* 0x0000000209027224 */ /* 0x000fe400078e0205 */
[----:B------:R-:W-:Y:S02]  /*0b00*/  IMAD.SHL.U32 R5, R29, 0x2, RZ ;  /* 0x000000021d057824 */ /* 0x000fe400078e00ff */
[C---:B------:R-:W-:Y:S01]  /*0b10*/  IMAD R0, R9.reuse, R0, R7 ;  /* 0x0000000009007224 */ /* 0x040fe200078e0207 */
[----:B------:R-:W-:Y:S02]  /*0b20*/  ISETP.GT.U32.AND P0, PT, R9, R2, PT ;  /* 0x000000020900720c */ /* 0x000fe40003f04070 */
[----:B------:R-:W-:-:S02]  /*0b30*/  LOP3.LUT R4, R4, 0x10, R5, 0xf8, !PT ;  /* 0x0000001004047812 */ /* 0x000fc400078ef805 */
[----:B------:R-:W-:Y:S02]  /*0b40*/  LOP3.LUT R5, R6, 0x30, R5, 0x78, !PT ;  /* 0x0000003006057812 */ /* 0x000fe400078e7805 */
[----:B------:R-:W-:Y:S01]  /*0b50*/  ISETP.GT.U32.AND P4, PT, R9, R0, PT ;  /* 0x000000000900720c */ /* 0x000fe20003f84070 */
[----:B------:R0:W-:Y:S01]  /*0b60*/  STL [R1+0x58], R4 ;  /* 0x0000580401007387 */ /* 0x0001e20000100800 */
[C---:B------:R-:W-:Y:S02]  /*0b70*/  LOP3.LUT R6, R24.reuse, 0x70, RZ, 0xfc, !PT ;  /* 0x0000007018067812 */ /* 0x040fe400078efcff */
[----:B------:R-:W-:Y:S01]  /*0b80*/  LOP3.LUT R7, R24, 0x60, RZ, 0xfc, !PT ;  /* 0x0000006018077812 */ /* 0x000fe200078efcff */
[----:B------:R1:W-:Y:S02]  /*0b90*/  STL [R1+0x5c], R5 ;  /* 0x00005c0501007387 */ /* 0x0003e40000100800 */
[----:B------:R-:W-:Y:S01]  /*0ba0*/  @!P0 IMAD.IADD R2, R2, 0x1, -R9 ;  /* 0x0000000102028824 */ /* 0x000fe200078e0a09 */
[----:B------:R-:W-:Y:S01]  /*0bb0*/  ISETP.GE.AND P0, PT, R6, RZ, PT ;  /* 0x000000ff0600720c */ /* 0x000fe20003f06270 */
[----:B0-----:R-:W-:-:S03]  /*0bc0*/  IMAD.MOV.U32 R4, RZ, RZ, R8 ;  /* 0x000000ffff047224 */ /* 0x001fc600078e0008 */
[----:B------:R-:W-:Y:S01]  /*0bd0*/  ISETP.GT.U32.AND P6, PT, R9, R2, PT ;  /* 0x000000020900720c */ /* 0x000fe20003fc4070 */
[----:B------:R-:W-:Y:S01]  /*0be0*/  @!P4 IMAD.IADD R0, R0, 0x1, -R9 ;  /* 0x000000010000c824 */ /* 0x000fe200078e0a09 */
[----:B------:R-:W-:Y:S01]  /*0bf0*/  IABS R8, R6 ;  /* 0x0000000600087213 */ /* 0x000fe20000000000 */
[----:B------:R-:W-:-:S03]  /*0c00*/  IMAD.HI.U32 R3, R20, R4, RZ ;  /* 0x0000000414037227 */ /* 0x000fc600078e00ff */
[----:B------:R-:W-:Y:S01]  /*0c10*/  ISETP.GT.U32.AND P4, PT, R9, R0, PT ;  /* 0x000000000900720c */ /* 0x000fe20003f84070 */
[----:B-1----:R-:W-:Y:S01]  /*0c20*/  IMAD.MOV R5, RZ, RZ, -R3 ;  /* 0x000000ffff057224 */ /* 0x002fe200078e0a03 */
[----:B------:R-:W-:-:S03]  /*0c30*/  LOP3.LUT R3, R24, 0x6c, RZ, 0xfc, !PT ;  /* 0x0000006c18037812 */ /* 0x000fc600078efcff */
[----:B------:R-:W-:Y:S01]  /*0c40*/  IMAD R4, R9, R5, R4 ;  /* 0x0000000509047224 */ /* 0x000fe200078e0204 */
[----:B------:R-:W-:Y:S01]  /*0c50*/  ISETP.GE.AND P2, PT, R3, RZ, PT ;  /* 0x000000ff0300720c */ /* 0x000fe20003f46270 */
[----:B------:R-:W-:Y:S01]  /*0c60*/  @!P6 IMAD.IADD R2, R2, 0x1, -R9 ;  /* 0x000000010202e824 */ /* 0x000fe200078e0a09 */
[----:B------:R-:W-:Y:S01]  /*0c70*/  IABS R29, R3 ;  /* 0x00000003001d7213 */ /* 0x000fe20000000000 */
[----:B------:R-:W-:Y:S01]  /*0c80*/  IMAD.HI.U32 R3, R20, R8, RZ ;  /* 0x0000000814037227 */ /* 0x000fe200078e00ff */
[----:B------:R-:W-:Y:S02]  /*0c90*/  ISETP.GT.U32.AND P6, PT, R9, R4, PT ;  /* 0x000000040900720c */ /* 0x000fe40003fc4070 */
[----:B------:R-:W-:Y:S01]  /*0ca0*/  LOP3.LUT R5, R24, 0x68, RZ, 0xfc, !PT ;  /* 0x0000006818057812 */ /* 0x000fe200078efcff */
[----:B------:R-:W-:Y:S02]  /*0cb0*/  IMAD.MOV.U32 R12, RZ, RZ, R2 ;  /* 0x000000ffff0c7224 */ /* 0x000fe400078e0002 */
[----:B------:R-:W-:-:S02]  /*0cc0*/  IMAD.MOV R3, RZ, RZ, -R3 ;  /* 0x000000ffff037224 */ /* 0x000fc400078e0a03 */
[----:B------:R-:W-:Y:S01]  /*0cd0*/  @!P1 IMAD.MOV R12, RZ, RZ, -R12 ;  /* 0x000000ffff0c9224 */ /* 0x000fe200078e0a0c */
[----:B------:R-:W-:Y:S01]  /*0ce0*/  ISETP.GE.AND P1, PT, R5, RZ, PT ;  /* 0x000000ff0500720c */ /* 0x000fe20003f26270 */
[----:B------:R-:W-:Y:S01]  /*0cf0*/  IMAD R8, R9, R3, R8 ;  /* 0x0000000309087224 */ /* 0x000fe200078e0208 */
[----:B------:R-:W-:Y:S01]  /*0d00*/  IABS R3, R11 ;  /* 0x0000000b00037213 */ /* 0x000fe20000000000 */
[----:B------:R-:W-:Y:S01]  /*0d10*/  IMAD.HI.U32 R2, R20, R29, RZ ;  /* 0x0000001d14027227 */ /* 0x000fe200078e00ff */
[----:B------:R-:W-:Y:S01]  /*0d20*/  IABS R5, R5 ;  /* 0x0000000500057213 */ /* 0x000fe20000000000 */
[----:B------:R0:W-:Y:S02]  /*0d30*/  STL [R1+0x24], R12 ;  /* 0x0000240c01007387 */ /* 0x0001e40000100800 */
[----:B------:R-:W-:Y:S02]  /*0d40*/  @!P6 IMAD.IADD R4, R4, 0x1, -R9 ;  /* 0x000000010404e824 */ /* 0x000fe400078e0a09 */
[----:B------:R-:W-:-:S02]  /*0d50*/  IMAD.MOV R6, RZ, RZ, -R2 ;  /* 0x000000ffff067224 */ /* 0x000fc400078e0a02 */
[----:B------:R-:W-:Y:S01]  /*0d60*/  IMAD.MOV.U32 R2, RZ, RZ, R3 ;  /* 0x000000ffff027224 */ /* 0x000fe200078e0003 */
[----:B------:R-:W-:Y:S01]  /*0d70*/  ISETP.GT.U32.AND P6, PT, R9, R4, PT ;  /* 0x000000040900720c */ /* 0x000fe20003fc4070 */
[----:B------:R-:W-:Y:S01]  /*0d80*/  IMAD.HI.U32 R3, R20, R5, RZ ;  /* 0x0000000514037227 */ /* 0x000fe200078e00ff */
[----:B0-----:R-:W-:-:S03]  /*0d90*/  IABS R12, R7 ;  /* 0x00000007000c7213 */ /* 0x001fc60000000000 */
[----:B------:R-:W-:Y:S01]  /*0da0*/  @!P4 IMAD.IADD R0, R0, 0x1, -R9 ;  /* 0x000000010000c824 */ /* 0x000fe200078e0a09 */
[C---:B------:R-:W-:Y:S01]  /*0db0*/  ISETP.GT.U32.AND P4, PT, R9.reuse, R8, PT ;  /* 0x000000080900720c */ /* 0x040fe20003f84070 */
[----:B------:R-:W-:Y:S02]  /*0dc0*/  IMAD R29, R9, R6, R29 ;  /* 0x00000006091d7224 */ /* 0x000fe400078e021d */
[----:B------:R-:W-:-:S04]  /*0dd0*/  IMAD.HI.U32 R6, R20, R2, RZ ;  /* 0x0000000214067227 */ /* 0x000fc800078e00ff */
[----:B------:R-:W-:Y:S02]  /*0de0*/  IMAD.MOV R10, RZ, RZ, -R3 ;  /* 0x000000ffff0a7224 */ /* 0x000fe400078e0a03 */
[----:B------:R-:W-:Y:S02]  /*0df0*/  IMAD.MOV.U32 R13, RZ, RZ, R0 ;  /* 0x000000ffff0d7224 */ /* 0x000fe400078e0000 */
[----:B------:R-:W-:Y:S02]  /*0e00*/  IMAD.MOV R6, RZ, RZ, -R6 ;  /* 0x000000ffff067224 */ /* 0x000fe400078e0a06 */
[C---:B------:R-:W-:Y:S01]  /*0e10*/  IMAD R0, R9.reuse, R10, R5 ;  /* 0x0000000a09007224 */ /* 0x040fe200078e0205 */
[----:B------:R-:W-:Y:S01]  /*0e20*/  IABS R10, R15 ;  /* 0x0000000f000a7213 */ /* 0x000fe20000000000 */
[C---:B------:R-:W-:Y:S02]  /*0e30*/  IMAD R2, R9.reuse, R6, R2 ;  /* 0x0000000609027224 */ /* 0x040fe400078e0202 */
[--C-:B------:R-:W-:Y:S01]  /*0e40*/  @!P6 IMAD.IADD R4, R4, 0x1, -R9.reuse ;  /* 0x000000010404e824 */ /* 0x100fe200078e0a09 */
[C---:B------:R-:W-:Y:S01]  /*0e50*/  ISETP.GT.U32.AND P6, PT, R9.reuse, R0, PT ;  /* 0x000000000900720c */ /* 0x040fe20003fc4070 */
[----:B------:R-:W-:Y:S01]  /*0e60*/  @!P4 IMAD.IADD R8, R8, 0x1, -R9 ;  /* 0x000000010808c824 */ /* 0x000fe200078e0a09 */
[C---:B------:R-:W-:Y:S01]  /*0e70*/  ISETP.GT.U32.AND P4, PT, R9.reuse, R2, PT ;  /* 0x000000020900720c */ /* 0x040fe20003f84070 */
[----:B------:R-:W-:Y:S01]  /*0e80*/  @!P5 IMAD.MOV R13, RZ, RZ, -R13 ;  /* 0x000000ffff0dd224 */ /* 0x000fe200078e0a0d */
[----:B------:R-:W-:Y:S01]  /*0e90*/  ISETP.GT.U32.AND P5, PT, R9, R29, PT ;  /* 0x0000001d0900720c */ /* 0x000fe20003fa4070 */
[----:B------:R-:W-:-:S02]  /*0ea0*/  IMAD.MOV.U32 R14, RZ, RZ, R4 ;  /* 0x000000ffff0e7224 */ /* 0x000fc400078e0004 */
[----:B------:R-:W-:Y:S01]  /*0eb0*/  IMAD.MOV.U32 R3, RZ, RZ, R12 ;  /* 0x000000ffff037224 */ /* 0x000fe200078e000c */
[----:B------:R0:W-:Y:S01]  /*0ec0*/  STL [R1+0x20], R13 ;  /* 0x0000200d01007387 */ /* 0x0001e20000100800 */
[----:B------:R-:W-:Y:S01]  /*0ed0*/  @!P3 IMAD.MOV R14, RZ, RZ, -R14 ;  /* 0x000000ffff0eb224 */ /* 0x000fe200078e0a0e */
[----:B------:R-:W-:Y:S01]  /*0ee0*/  LOP3.LUT R12, R24, 0x54, RZ, 0xfc, !PT ;  /* 0x00000054180c7812 */ /* 0x000fe200078efcff */
[----:B------:R-:W-:-:S03]  /*0ef0*/  IMAD.HI.U32 R5, R20, R3, RZ ;  /* 0x0000000314057227 */ /* 0x000fc600078e00ff */
[----:B------:R1:W-:Y:S01]  /*0f00*/  STL [R1+0x4], R14 ;  /* 0x0000040e01007387 */ /* 0x0003e20000100800 */
[--C-:B------:R-:W-:Y:S02]  /*0f10*/  @!P6 IMAD.IADD R0, R0, 0x1, -R9.reuse ;  /* 0x000000010000e824 */ /* 0x100fe400078e0a09 */
[--C-:B------:R-:W-:Y:S01]  /*0f20*/  @!P4 IMAD.IADD R2, R2, 0x1, -R9.reuse ;  /* 0x000000010202c824 */ /* 0x100fe200078e0a09 */
[----:B0-----:R-:W-:Y:S01]  /*0f30*/  LOP3.LUT R13, R24, 0x58, RZ, 0xfc, !PT ;  /* 0x00000058180d7812 */ /* 0x001fe200078efcff */
[----:B------:R-:W-:Y:S01]  /*0f40*/  @!P5 IMAD.IADD R29, R29, 0x1, -R9 ;  /* 0x000000011d1dd824 */ /* 0x000fe200078e0a09 */
[C---:B------:R-:W-:Y:S01]  /*0f50*/  ISETP.GT.U32.AND P5, PT, R9.reuse, R8, PT ;  /* 0x000000080900720c */ /* 0x040fe20003fa4070 */
[----:B------:R-:W-:Y:S01]  /*0f60*/  IMAD.HI.U32 R4, R20, R10, RZ ;  /* 0x0000000a14047227 */ /* 0x000fe200078e00ff */
[C---:B------:R-:W-:Y:S02]  /*0f70*/  ISETP.GT.U32.AND P3, PT, R9.reuse, R0, PT ;  /* 0x000000000900720c */ /* 0x040fe40003f64070 */
[C---:B------:R-:W-:Y:S01]  /*0f80*/  ISETP.GT.U32.AND P4, PT, R9.reuse, R2, PT ;  /* 0x000000020900720c */ /* 0x040fe20003f84070 */
[----:B------:R-:W-:Y:S01]  /*0f90*/  IMAD.MOV R6, RZ, RZ, -R5 ;  /* 0x000000ffff067224 */ /* 0x000fe200078e0a05 */
[C---:B------:R-:W-:Y:S01]  /*0fa0*/  ISETP.GT.U32.AND P6, PT, R9.reuse, R29, PT ;  /* 0x0000001d0900720c */ /* 0x040fe20003fc4070 */
[----:B------:R-:W-:Y:S01]  /*0fb0*/  IMAD.MOV R4, RZ, RZ, -R4 ;  /* 0x000000ffff047224 */ /* 0x000fe200078e0a04 */
[----:B------:R-:W-:Y:S01]  /*0fc0*/  IABS R5, R13 ;  /* 0x0000000d00057213 */ /* 0x000fe20000000000 */
[C---:B------:R-:W-:Y:S01]  /*0fd0*/  IMAD R3, R9.reuse, R6, R3 ;  /* 0x0000000609037224 */ /* 0x040fe200078e0203 */
[----:B------:R-:W-:Y:S01]  /*0fe0*/  IABS R6, R12 ;  /* 0x0000000c00067213 */ /* 0x000fe20000000000 */
[C---:B------:R-:W-:Y:S01]  /*0ff0*/  IMAD R4, R9.reuse, R4, R10 ;  /* 0x0000000409047224 */ /* 0x040fe200078e020a */
[----:B------:R-:W-:Y:S01]  /*1000*/  LOP3.LUT R10, R24, 0x50, RZ, 0xfc, !PT ;  /* 0x00000050180a7812 */ /* 0x000fe200078efcff */
[--C-:B------:R-:W-:Y:S01]  /*1010*/  @!P5 IMAD.IADD R8, R8, 0x1, -R9.reuse ;  /* 0x000000010808d824 */ /* 0x100fe200078e0a09 */
[C---:B------:R-:W-:Y:S01]  /*1020*/  ISETP.GT.U32.AND P5, PT, R9.reuse, R3, PT ;  /* 0x000000030900720c */ /* 0x040fe20003fa4070 */
[--C-:B------:R-:W-:Y:S01]  /*1030*/  @!P3 IMAD.IADD R0, R0, 0x1, -R9.reuse ;  /* 0x000000010000b824 */ /* 0x100fe200078e0a09 */
[----:B------:R-:W-:Y:S01]  /*1040*/  ISETP.GT.U32.AND P3, PT, R9, R4, PT ;  /* 0x000000040900720c */ /* 0x000fe20003f64070 */
[--C-:B------:R-:W-:Y:S01]  /*1050*/  @!P4 IMAD.IADD R2, R2, 0x1, -R9.reuse ;  /* 0x000000010202c824 */ /* 0x100fe200078e0a09 */
[----:B------:R-:W-:Y:S01]  /*1060*/  ISETP.GE.AND P4, PT, R7, RZ, PT ;  /* 0x000000ff0700720c */ /* 0x000fe20003f86270 */
[----:B------:R-:W-:Y:S01]  /*1070*/  @!P6 IMAD.IADD R29, R29, 0x1, -R9 ;  /* 0x000000011d1de824 */ /* 0x000fe200078e0a09 */
[----:B------:R-:W-:Y:S01]  /*1080*/  ISETP.GE.AND P6, PT, R11, RZ, PT ;  /* 0x000000ff0b00720c */ /* 0x000fe20003fc6270 */
[----:B-1----:R-:W-:Y:S01]  /*1090*/  IMAD.HI.U32 R14, R20, R5, RZ ;  /* 0x00000005140e7227 */ /* 0x002fe200078e00ff */
[----:B------:R-:W-:-:S03]  /*10a0*/  IABS R7, R10 ;  /* 0x0000000a00077213 */ /* 0x000fc60000000000 */
[----:B------:R-:W-:-:S04]  /*10b0*/  IMAD.HI.U32 R11, R20, R6, RZ ;  /* 0x00000006140b7227 */ /* 0x000fc800078e00ff */
[----:B------:R-:W-:Y:S02]  /*10c0*/  IMAD.MOV.U32 R16, RZ, RZ, R8 ;  /* 0x000000ffff107224 */ /* 0x000fe400078e0008 */
[----:B------:R-:W-:Y:S02]  /*10d0*/  IMAD.MOV R14, RZ, RZ, -R14 ;  /* 0x000000ffff0e7224 */ /* 0x000fe400078e0a0e */
[----:B------:R-:W-:Y:S02]  /*10e0*/  IMAD.MOV R11, RZ, RZ, -R11 ;  /* 0x000000ffff0b7224 */ /* 0x000fe400078e0a0b */
[----:B------:R-:W-:-:S04]  /*10f0*/  IMAD.HI.U32 R8, R20, R7, RZ ;  /* 0x0000000714087227 */ /* 0x000fc800078e00ff */
[----:B------:R-:W-:Y:S01]  /*1100*/  @!P5 IMAD.IADD R3, R3, 0x1, -R9 ;  /* 0x000000010303d824 */ /* 0x000fe200078e0a09 */
[----:B------:R-:W-:Y:S01]  /*1110*/  ISETP.GE.AND P5, PT, R15, RZ, PT ;  /* 0x000000ff0f00720c */ /* 0x000fe20003fa6270 */
[C---:B------:R-:W-:Y:S02]  /*1120*/  IMAD R5, R9.reuse, R14, R5 ;  /* 0x0000000e09057224 */ /* 0x040fe400078e0205 */
[C---:B------:R-:W-:Y:S01]  /*1130*/  IMAD R6, R9.reuse, R11, R6 ;  /* 0x0000000b09067224 */ /* 0x040fe200078e0206 */
[----:B------:R-:W-:Y:S01]  /*1140*/  LOP3.LUT R11, R24, 0x4c, RZ, 0xfc, !PT ;  /* 0x0000004c180b7812 */ /* 0x000fe200078efcff */
[----:B------:R-:W-:Y:S02]  /*1150*/  @!P3 IMAD.IADD R4, R4, 0x1, -R9 ;  /* 0x000000010404b824 */ /* 0x000fe400078e0a09 */
[----:B------:R-:W-:Y:S02]  /*1160*/  IMAD.MOV R8, RZ, RZ, -R8 ;  /* 0x000000ffff087224 */ /* 0x000fe400078e0a08 */
[----:B------:R-:W-:Y:S01]  /*1170*/  @!P0 IMAD.MOV R16, RZ, RZ, -R16 ;  /* 0x000000ffff108224 */ /* 0x000fe200078e0a10 */
[C---:B------:R-:W-:Y:S01]  /*1180*/  ISETP.GT.U32.AND P0, PT, R9.reuse, R3, PT ;  /* 0x000000030900720c */ /* 0x040fe20003f04070 */
[----:B------:R-:W-:Y:S01]  /*1190*/  @!P2 IMAD.MOV R29, RZ, RZ, -R29 ;  /* 0x000000ffff1da224 */ /* 0x000fe200078e0a1d */
[C---:B------:R-:W-:Y:S01]  /*11a0*/  ISETP.GT.U32.AND P3, PT, R9.reuse, R4, PT ;  /* 0x000000040900720c */ /* 0x040fe20003f64070 */
[C---:B------:R-:W-:Y:S01]  /*11b0*/  IMAD R7, R9.reuse, R8, R7 ;  /* 0x0000000809077224 */ /* 0x040fe200078e0207 */
[----:B------:R-:W-:Y:S01]  /*11c0*/  ISETP.GT.U32.AND P2, PT, R9, R5, PT ;  /* 0x000000050900720c */ /* 0x000fe20003f44070 */
[----:B------:R-:W-:Y:S01]  /*11d0*/  @!P1 IMAD.MOV R0, RZ, RZ, -R0 ;  /* 0x000000ffff009224 */ /* 0x000fe200078e0a00 */
[----:B------:R-:W-:Y:S01]  /*11e0*/  IABS R8, R11 ;  /* 0x0000000b00087213 */ /* 0x000fe20000000000 */
[----:B------:R0:W-:Y:S01]  /*11f0*/  STL [R1], R16 ;  /* 0x0000001001007387 */ /* 0x0001e20000100800 */
[----:B------:R-:W-:Y:S01]  /*1200*/  ISETP.GE.AND P1, PT, R13, RZ, PT ;  /* 0x000000ff0d00720c */ /* 0x000fe20003f26270 */
[----:B------:R-:W-:Y:S01]  /*1210*/  @!P6 IMAD.MOV R2, RZ, RZ, -R2 ;  /* 0x000000ffff02e224 */ /* 0x000fe200078e0a02 */
[----:B------:R-:W-:Y:S01]  /*1220*/  LOP3.LUT R13, R24, 0x48, RZ, 0xfc, !PT ;  /* 0x00000048180d7812 */ /* 0x000fe200078efcff */
[----:B------:R-:W-:Y:S01]  /*1230*/  IMAD.HI.U32 R15, R20, R8, RZ ;  /* 0x00000008140f7227 */ /* 0x000fe200078e00ff */
[----:B------:R-:W-:Y:S01]  /*1240*/  ISETP.GT.U32.AND P6, PT, R9, R6, PT ;  /* 0x000000060900720c */ /* 0x000fe20003fc4070 */
[----:B------:R-:W-:Y:S02]  /*1250*/  STL [R1+0x948], R29 ;  /* 0x0009481d01007387 */ /* 0x000fe40000100800 */
[----:B------:R-:W-:-:S02]  /*1260*/  IMAD.MOV R15, RZ, RZ, -R15 ;  /* 0x000000ffff0f7224 */ /* 0x000fc400078e0a0f */
[--C-:B------:R-:W-:Y:S01]  /*1270*/  @!P0 IMAD.IADD R3, R3, 0x1, -R9.reuse ;  /* 0x0000000103038824 */ /* 0x100fe200078e0a09 */
[----:B------:R-:W-:Y:S01]  /*1280*/  ISETP.GE.AND P0, PT, R12, RZ, PT ;  /* 0x000000ff0c00720c */ /* 0x000fe20003f06270 */
[--C-:B------:R-:W-:Y:S01]  /*1290*/  @!P3 IMAD.IADD R4, R4, 0x1, -R9.reuse ;  /* 0x000000010404b824 */ /* 0x100fe200078e0a09 */
[----:B------:R-:W-:Y:S01]  /*12a0*/  ISETP.GT.U32.AND P3, PT, R9, R7, PT ;  /* 0x000000070900720c */ /* 0x000fe20003f64070 */
[----:B------:R-:W-:Y:S01]  /*12b0*/  @!P2 IMAD.IADD R5, R5, 0x1, -R9 ;  /* 0x000000010505a824 */ /* 0x000fe200078e0a09 */
[----:B------:R-:W-:Y:S01]  /*12c0*/  ISETP.GE.AND P2, PT, R10, RZ, PT ;  /* 0x000000ff0a00720c */ /* 0x000fe20003f46270 */
[C---:B------:R-:W-:Y:S01]  /*12d0*/  IMAD R8, R9.reuse, R15, R8 ;  /* 0x0000000f09087224 */ /* 0x040fe200078e0208 */
[----:B------:R-:W-:Y:S01]  /*12e0*/  LOP3.LUT R10, R24, 0x44, RZ, 0xfc, !PT ;  /* 0x00000044180a7812 */ /* 0x000fe200078efcff */
[----:B------:R-:W-:Y:S01]  /*12f0*/  @!P4 IMAD.MOV R3, RZ, RZ, -R3 ;  /* 0x000000ffff03c224 */ /* 0x000fe200078e0a03 */
[C---:B------:R-:W-:Y:S01]  /*1300*/  ISETP.GT.U32.AND P4, PT, R9.reuse, R5, PT ;  /* 0x000000050900720c */ /* 0x040fe20003f84070 */
[----:B------:R-:W-:Y:S01]  /*1310*/  @!P5 IMAD.MOV R4, RZ, RZ, -R4 ;  /* 0x000000ffff04d224 */ /* 0x000fe200078e0a04 */
[----:B------:R-:W-:Y:S01]  /*1320*/  ISETP.GT.U32.AND P5, PT, R9, R8, PT ;  /* 0x000000080900720c */ /* 0x000fe20003fa4070 */
[--C-:B------:R-:W-:Y:S01]  /*1330*/  @!P6 IMAD.IADD R6, R6, 0x1, -R9.reuse ;  /* 0x000000010606e824 */ /* 0x100fe200078e0a09 */
[----:B0-----:R-:W-:Y:S01]  /*1340*/  IABS R16, R13 ;  /* 0x0000000d00107213 */ /* 0x001fe20000000000 */
[----:B------:R0:W-:Y:S01]  /*1350*/  STL [R1+0x94c], R0 ;  /* 0x00094c0001007387 */ /* 0x0001e20000100800 */
[----:B------:R-:W-:Y:S01]  /*1360*/  IABS R12, R10 ;  /* 0x0000000a000c7213 */ /* 0x000fe20000000000 */
[--C-:B------:R-:W-:Y:S01]  /*1370*/  @!P3 IMAD.IADD R7, R7, 0x1, -R9.reuse ;  /* 0x000000010707b824 */ /* 0x100fe200078e0a09 */
[C---:B------:R-:W-:Y:S01]  /*1380*/  ISETP.GT.U32.AND P6, PT, R9.reuse, R6, PT ;  /* 0x000000060900720c */ /* 0x040fe20003fc4070 */
[----:B------:R-:W-:Y:S01]  /*1390*/  IMAD.HI.U32 R14, R20, R16, RZ ;  /* 0x00000010140e7227 */ /* 0x000fe200078e00ff */
[----:B------:R-:W-:Y:S02]  /*13a0*/  STL [R1+0x950], R2 ;  /* 0x0009500201007387 */ /* 0x000fe40000100800 */
[----:B------:R-:W-:Y:S01]  /*13b0*/  ISETP.GT.U32.AND P3, PT, R9, R7, PT ;  /* 0x000000070900720c */ /* 0x000fe20003f64070 */
[--C-:B------:R-:W-:Y:S01]  /*13c0*/  @!P4 IMAD.IADD R5, R5, 0x1, -R9.reuse ;  /* 0x000000010505c824 */ /* 0x100fe200078e0a09 */
[----:B------:R-:W-:Y:S01]  /*13d0*/  ISETP.GE.AND P4, PT, R11, RZ, PT ;  /* 0x000000ff0b00720c */ /* 0x000fe20003f86270 */
[----:B------:R-:W-:Y:S01]  /*13e0*/  @!P5 IMAD.IADD R8, R8, 0x1, -R9 ;  /* 0x000000010808d824 */ /* 0x000fe200078e0a09 */
[----:B------:R-:W-:Y:S01]  /*13f0*/  ISETP.GE.AND P5, PT, R10, RZ, PT ;  /* 0x000000ff0a00720c */ /* 0x000fe20003fa6270 */
[----:B------:R-:W-:Y:S01]  /*1400*/  @!P1 IMAD.MOV R5, RZ, RZ, -R5 ;  /* 0x000000ffff059224 */ /* 0x000fe200078e0a05 */
[----:B------:R-:W-:Y:S01]  /*1410*/  LOP3.LUT R10, R24, 0x34, RZ, 0xfc, !PT ;  /* 0x00000034180a7812 */ /* 0x000fe200078efcff */
[----:B------:R-:W-:Y:S01]  /*1420*/  IMAD.HI.U32 R11, R20, R12, RZ ;  /* 0x0000000c140b7227 */ /* 0x000fe200078e00ff */
[----:B------:R-:W-:Y:S01]  /*1430*/  ISETP.GT.U32.AND P1, PT, R9, R8, PT ;  /* 0x000000080900720c */ /* 0x000fe20003f24070 */
[----:B------:R1:W-:Y:S01]  /*1440*/  STL [R1+0x954], R3 ;  /* 0x0009540301007387 */ /* 0x0003e20000100800 */
[----:B0-----:R-:W-:Y:S01]  /*1450*/  LOP3.LUT R0, R24, 0x2c, RZ, 0xfc, !PT ;  /* 0x0000002c18007812 */ /* 0x001fe200078efcff */
[----:B------:R-:W-:-:S02]  /*1460*/  IMAD.MOV R14, RZ, RZ, -R14 ;  /* 0x000000ffff0e7224 */ /* 0x000fc400078e0a0e */
[----:B------:R-:W-:Y:S01]  /*1470*/  IMAD.MOV R11, RZ, RZ, -R11 ;  /* 0x000000ffff0b7224 */ /* 0x000fe200078e0a0b */
[----:B------:R-:W-:Y:S01]  /*1480*/  STL [R1+0x958], R4 ;  /* 0x0009580401007387 */ /* 0x000fe20000100800 */
[C---:B------:R-:W-:Y:S02]  /*1490*/  IMAD R16, R9.reuse, R14, R16 ;  /* 0x0000000e09107224 */ /* 0x040fe400078e0210 */
[----:B------:R-:W-:Y:S01]  /*14a0*/  IMAD R12, R9, R11, R12 ;  /* 0x0000000b090c7224 */ /* 0x000fe200078e020c */
[----:B------:R-:W-:Y:S01]  /*14b0*/  IABS R11, R28 ;  /* 0x0000001c000b7213 */ /* 0x000fe20000000000 */
[--C-:B------:R-:W-:Y:S01]  /*14c0*/  @!P3 IMAD.IADD R7, R7, 0x1, -R9.reuse ;  /* 0x000000010707b824 */ /* 0x100fe200078e0a09 */
[C---:B------:R-:W-:Y:S01]  /*14d0*/  ISETP.GT.U32.AND P3, PT, R9.reuse, R16, PT ;  /* 0x000000100900720c */ /* 0x040fe20003f64070 */
[--C-:B------:R-:W-:Y:S01]  /*14e0*/  @!P1 IMAD.IADD R8, R8, 0x1, -R9.reuse ;  /* 0x0000000108089824 */ /* 0x100fe200078e0a09 */
[----:B------:R-:W-:Y:S01]  /*14f0*/  ISETP.GE.AND P1, PT, R26, RZ, PT ;  /* 0x000000ff1a00720c */ /* 0x000fe20003f26270 */
[--C-:B------:R-:W-:Y:S01]  /*1500*/  @!P6 IMAD.IADD R6, R6, 0x1, -R9.reuse ;  /* 0x000000010606e824 */ /* 0x100fe200078e0a09 */
[----:B------:R-:W-:Y:S01]  /*1510*/  IABS R26, R26 ;  /* 0x0000001a001a7213 */ /* 0x000fe20000000000 */
[----:B------:R-:W-:Y:S01]  /*1520*/  @!P4 IMAD.MOV R8, RZ, RZ, -R8 ;  /* 0x000000ffff08c224 */ /* 0x000fe200078e0a08 */
[----:B------:R-:W-:Y:S01]  /*1530*/  ISETP.GT.U32.AND P4, PT, R9, R12, PT ;  /* 0x0000000c0900720c */ /* 0x000fe20003f84070 */
[----:B------:R-:W-:Y:S01]  /*1540*/  @!P0 IMAD.MOV R6, RZ, RZ, -R6 ;  /* 0x000000ffff068224 */ /* 0x000fe200078e0a06 */
[----:B------:R-:W-:Y:S01]  /*1550*/  ISETP.GE.AND P6, PT, R13, RZ, PT ;  /* 0x000000ff0d00720c */ /* 0x000fe20003fc6270 */
[----:B------:R-:W-:Y:S01]  /*1560*/  IMAD.HI.U32 R17, R20, R26, RZ ;  /* 0x0000001a14117227 */ /* 0x000fe200078e00ff */
[----:B------:R-:W-:Y:S01]  /*1570*/  IABS R13, c[0x0][0x178] ;  /* 0x00005e00000d7a13 */ /* 0x000fe20000000000 */
[----:B------:R0:W-:Y:S01]  /*1580*/  STL [R1+0x95c], R5 ;  /* 0x00095c0501007387 */ /* 0x0001e20000100800 */
[----:B-1----:R-:W-:Y:S01]  /*1590*/  LOP3.LUT R3, R24, 0x14, RZ, 0xfc, !PT ;  /* 0x0000001418037812 */ /* 0x002fe200078efcff */
[----:B------:R-:W-:Y:S01]  /*15a0*/  @!P3 IMAD.IADD R16, R16, 0x1, -R9 ;  /* 0x000000011010b824 */ /* 0x000fe200078e0a09 */
[----:B------:R-:W-:Y:S01]  /*15b0*/  ISETP.GE.AND P3, PT, R25, RZ, PT ;  /* 0x000000ff1900720c */ /* 0x000fe20003f66270 */
[----:B------:R-:W-:Y:S01]  /*15c0*/  IMAD.MOV R17, RZ, RZ, -R17 ;  /* 0x000000ffff117224 */ /* 0x000fe200078e0a11 */
[----:B------:R-:W-:Y:S01]  /*15d0*/  IABS R25, R25 ;  /* 0x0000001900197213 */ /* 0x000fe20000000000 */
[----:B------:R-:W-:Y:S01]  /*15e0*/  IMAD.MOV.U32 R29, RZ, RZ, R13 ;  /* 0x000000ffff1d7224 */ /* 0x000fe200078e000d */
[----:B------:R-:W-:Y:S01]  /*15f0*/  ISETP.GT.U32.AND P0, PT, R9, R16, PT ;  /* 0x000000100900720c */ /* 0x000fe20003f04070 */
[----:B------:R-:W-:Y:S01]  /*1600*/  @!P4 IMAD.IADD R12, R12, 0x1, -R9 ;  /* 0x000000010c0cc824 */ /* 0x000fe200078e0a09 */
[----:B------:R1:W-:Y:S01]  /*1610*/  STL [R1+0x960], R6 ;  /* 0x0009600601007387 */ /* 0x0003e20000100800 */
[----:B------:R-:W-:Y:S01]  /*1620*/  IMAD.HI.U32 R13, R20, R25, RZ ;  /* 0x00000019140d7227 */ /* 0x000fe200078e00ff */
[----:B------:R-:W2:Y:S01]  /*1630*/  I2F.RP R18, R29 ;  /* 0x0000001d00127306 */ /* 0x000ea20000209400 */
[----:B0-----:R-:W-:-:S02]  /*1640*/  LOP3.LUT R5, R24, 0x1c, RZ, 0xfc, !PT ;  /* 0x0000001c18057812 */ /* 0x001fc400078efcff */
[C---:B------:R-:W-:Y:S01]  /*1650*/  ISETP.GT.U32.AND P4, PT, R9.reuse, R12, PT ;  /* 0x0000000c0900720c */ /* 0x040fe20003f84070 */
[----:B------:R-:W-:Y:S02]  /*1660*/  IMAD R26, R9, R17, R26 ;  /* 0x00000011091a7224 */ /* 0x000fe400078e021a */
[----:B------:R-:W-:Y:S02]  /*1670*/  IMAD.MOV R13, RZ, RZ, -R13 ;  /* 0x000000ffff0d7224 */ /* 0x000fe400078e0a0d */
[----:B------:R-:W-:Y:S01]  /*1680*/  @!P2 IMAD.MOV R7, RZ, RZ, -R7 ;  /* 0x000000ffff07a224 */ /* 0x000fe200078e0a07 */
[----:B------:R-:W-:Y:S01]  /*1690*/  ISETP.GE.AND P2, PT, R27, RZ, PT ;  /* 0x000000ff1b00720c */ /* 0x000fe20003f46270 */
[----:B------:R-:W-:Y:S01]  /*16a0*/  @!P0 IMAD.IADD R16, R16, 0x1, -R9 ;  /* 0x0000000110108824 */ /* 0x000fe200078e0a09 */
[----:B------:R-:W-:Y:S01]  /*16b0*/  ISETP.GE.AND P0, PT, R10, RZ, PT ;  /* 0x000000ff0a00720c */ /* 0x000fe20003f06270 */
[C---:B------:R-:W-:Y:S01]  /*16c0*/  IMAD R25, R9.reuse, R13, R25 ;  /* 0x0000000d09197224 */ /* 0x040fe200078e0219 */
[----:B------:R-:W-:Y:S01]  /*16d0*/  IABS R10, R10 ;  /* 0x0000000a000a7213 */ /* 0x000fe20000000000 */
[----:B------:R-:W-:Y:S01]  /*16e0*/  IMAD.MOV.U32 R19, RZ, RZ, R16 ;  /* 0x000000ffff137224 */ /* 0x000fe200078e0010 */
[----:B------:R-:W-:Y:S01]  /*16f0*/  IABS R27, R27 ;  /* 0x0000001b001b7213 */ /* 0x000fe20000000000 */
[----:B------:R-:W-:Y:S01]  /*1700*/  @!P4 IMAD.IADD R12, R12, 0x1, -R9 ;  /* 0x000000010c0cc824 */ /* 0x000fe200078e0a09 */
[C---:B------:R-:W-:Y:S01]  /*1710*/  ISETP.GT.U32.AND P4, PT, R9.reuse, R26, PT ;  /* 0x0000001a0900720c */ /* 0x040fe20003f84070 */
[----:B------:R-:W-:Y:S01]  /*1720*/  @!P6 IMAD.MOV R19, RZ, RZ, -R19 ;  /* 0x000000ffff13e224 */ /* 0x000fe200078e0a13 */
[----:B------:R-:W-:Y:S01]  /*1730*/  ISETP.GT.U32.AND P6, PT, R9, R25, PT ;  /* 0x000000190900720c */ /* 0x000fe20003fc4070 */
[----:B------:R-:W-:Y:S01]  /*1740*/  IMAD.HI.U32 R13, R20, R11, RZ ;  /* 0x0000000b140d7227 */ /* 0x000fe200078e00ff */
[----:B-1----:R-:W-:Y:S01]  /*1750*/  LOP3.LUT R6, R24, 0x20, RZ, 0xfc, !PT ;  /* 0x0000002018067812 */ /* 0x002fe200078efcff */
[----:B------:R0:W-:Y:S02]  /*1760*/  STL [R1+0x964], R7 ;  /* 0x0009640701007387 */ /* 0x0001e40000100800 */
[----:B------:R-:W-:Y:S01]  /*1770*/  IMAD.MOV R13, RZ, RZ, -R13 ;  /* 0x000000ffff0d7224 */ /* 0x000fe200078e0a0d */
[----:B------:R-:W-:Y:S01]  /*1780*/  IABS R17, R6 ;  /* 0x0000000600117213 */ /* 0x000fe20000000000 */
[----:B------:R-:W-:Y:S01]  /*1790*/  IMAD.HI.U32 R14, R20, R10, RZ ;  /* 0x0000000a140e7227 */ /* 0x000fe200078e00ff */
[----:B------:R1:W-:Y:S03]  /*17a0*/  STL [R1+0x968], R8 ;  /* 0x0009680801007387 */ /* 0x0003e60000100800 */
[--C-:B------:R-:W-:Y:S01]  /*17b0*/  @!P4 IMAD.IADD R26, R26, 0x1, -R9.reuse ;  /* 0x000000011a1ac824 */ /* 0x100fe200078e0a09 */
[----:B------:R3:W-:Y:S01]  /*17c0*/  STL [R1+0x28], R19 ;  /* 0x0000281301007387 */ /* 0x0007e20000100800 */
[----:B------:R-:W-:Y:S01]  /*17d0*/  @!P6 IMAD.IADD R25, R25, 0x1, -R9 ;  /* 0x000000011919e824 */ /* 0x000fe200078e0a09 */
[----:B0-----:R-:W-:Y:S01]  /*17e0*/  LOP3.LUT R7, R24, 0x24, RZ, 0xfc, !PT ;  /* 0x0000002418077812 */ /* 0x001fe200078efcff */
[C---:B------:R-:W-:Y:S01]  /*17f0*/  IMAD R11, R9.reuse, R13, R11 ;  /* 0x0000000d090b7224 */ /* 0x040fe200078e020b */
[C---:B------:R-:W-:Y:S01]  /*1800*/  ISETP.GT.U32.AND P4, PT, R9.reuse, R26, PT ;  /* 0x0000001a0900720c */ /* 0x040fe20003f84070 */
[----:B------:R-:W-:Y:S01]  /*1810*/  IMAD.MOV R14, RZ, RZ, -R14 ;  /* 0x000000ffff0e7224 */ /* 0x000fe200078e0a0e */
[----:B------:R-:W-:Y:S01]  /*1820*/  ISETP.GT.U32.AND P6, PT, R9, R25, PT ;  /* 0x000000190900720c */ /* 0x000fe20003fc4070 */
[----:B------:R-:W-:Y:S01]  /*1830*/  IMAD.HI.U32 R15, R20, R27, RZ ;  /* 0x0000001b140f7227 */ /* 0x000fe200078e00ff */
[----:B------:R-:W-:-:S02]  /*1840*/  IABS R16, R7 ;  /* 0x0000000700107213 */ /* 0x000fc40000000000 */
[----:B-1----:R-:W-:Y:S01]  /*1850*/  LOP3.LUT R8, R24, 0x28, RZ, 0xfc, !PT ;  /* 0x0000002818087812 */ /* 0x002fe200078efcff */
[C---:B------:R-:W-:Y:S02]  /*1860*/  IMAD R10, R9.reuse, R14, R10 ;  /* 0x0000000e090a7224 */ /* 0x040fe400078e020a */
[----:B--2---:R0:W1:Y:S01]  /*1870*/  MUFU.RCP R14, R18 ;  /* 0x00000012000e7308 */ /* 0x0040620000001000 */
[----:B------:R-:W-:Y:S01]  /*1880*/  IMAD.MOV R15, RZ, RZ, -R15 ;  /* 0x000000ffff0f7224 */ /* 0x000fe200078e0a0f */
[----:B------:R-:W-:Y:S01]  /*1890*/  IABS R13, R8 ;  /* 0x00000008000d7213 */ /* 0x000fe20000000000 */
[----:B------:R-:W-:Y:S01]  /*18a0*/  IMAD.MOV.U32 R2, RZ, RZ, R12 ;  /* 0x000000ffff027224 */ /* 0x000fe200078e000c */
[----:B------:R-:W-:Y:S01]  /*18b0*/  IABS R12, R0 ;  /* 0x00000000000c7213 */ /* 0x000fe20000000000 */
[--C-:B------:R-:W-:Y:S01]  /*18c0*/  @!P4 IMAD.IADD R26, R26, 0x1, -R9.reuse ;  /* 0x000000011a1ac824 */ /* 0x100fe200078e0a09 */
[----:B------:R-:W-:Y:S01]  /*18d0*/  ISETP.GT.U32.AND P4, PT, R9, R11, PT ;  /* 0x0000000b0900720c */ /* 0x000fe20003f84070 */
[----:B------:R-:W-:Y:S01]  /*18e0*/  @!P6 IMAD.IADD R25, R25, 0x1, -R9 ;  /* 0x000000011919e824 */ /* 0x000fe200078e0a09 */
[C---:B------:R-:W-:Y:S01]  /*18f0*/  ISETP.GT.U32.AND P6, PT, R9.reuse, R10, PT ;  /* 0x0000000a0900720c */ /* 0x040fe20003fc4070 */
[----:B------:R-:W-:Y:S01]  /*1900*/  IMAD R27, R9, R15, R27 ;  /* 0x0000000f091b7224 */ /* 0x000fe200078e021b */
[----:B------:R-:W-:Y:S01]  /*1910*/  LOP3.LUT R0, R24, 0x18, RZ, 0xfc, !PT ;  /* 0x0000001818007812 */ /* 0x000fe200078efcff */
[----:B------:R-:W-:-:S04]  /*1920*/  IMAD.HI.U32 R15, R20, R17, RZ ;  /* 0x00000011140f7227 */ /* 0x000fc800078e00ff */
[----:B0-----:R-:W-:Y:S01]  /*1930*/  IMAD.HI.U32 R18, R20, R16, RZ ;  /* 0x0000001014127227 */ /* 0x001fe200078e00ff */
[----:B-1----:R-:W-:-:S03]  /*1940*/  IADD3 R14, R14, 0xffffffe, RZ ;  /* 0x0ffffffe0e0e7810 */ /* 0x002fc60007ffe0ff */
[----:B------:R-:W-:Y:S02]  /*1950*/  @!P4 IMAD.IADD R11, R11, 0x1, -R9 ;  /* 0x000000010b0bc824 */ /* 0x000fe400078e0a09 */
[----:B------:R-:W-:Y:S02]  /*1960*/  IMAD.MOV R15, RZ, RZ, -R15 ;  /* 0x000000ffff0f7224 */ /* 0x000fe400078e0a0f */
[----:B------:R-:W-:Y:S01]  /*1970*/  @!P6 IMAD.IADD R10, R10, 0x1, -R9 ;  /* 0x000000010a0ae824 */ /* 0x000fe200078e0a09 */
[C---:B------:R-:W-:Y:S01]  /*1980*/  ISETP.GT.U32.AND P4, PT, R9.reuse, R11, PT ;  /* 0x0000000b0900720c */ /* 0x040fe20003f84070 */
[----:B------:R-:W-:Y:S02]  /*1990*/  IMAD.MOV R18, RZ, RZ, -R18 ;  /* 0x000000ffff127224 */ /* 0x000fe400078e0a12 */
[C---:B------:R-:W-:Y:S01]  /*19a0*/  IMAD R17, R9.reuse, R15, R17 ;  /* 0x0000000f09117224 */ /* 0x040fe200078e0211 */
[----:B------:R-:W-:Y:S01]  /*19b0*/  ISETP.GT.U32.AND P6, PT, R9, R10, PT ;  /* 0x0000000a0900720c */ /* 0x000fe20003fc4070 */
[----:B------:R0:W1:Y:S01]  /*19c0*/  F2I.FTZ.U32.TRUNC.NTZ R15, R14 ;  /* 0x0000000e000f7305 */ /* 0x000062000021f000 */
[----:B---3--:R-:W-:-:S04]  /*19d0*/  IMAD.HI.U32 R19, R20, R13, RZ ;  /* 0x0000000d14137227 */ /* 0x008fc800078e00ff */
[----:B------:R-:W-:Y:S01]  /*19e0*/  IMAD R16, R9, R18, R16 ;  /* 0x0000001209107224 */ /* 0x000fe200078e0210 */
[----:B------:R-:W-:Y:S01]  /*19f0*/  IABS R18, R5 ;  /* 0x0000000500127213 */ /* 0x000fe20000000000 */
[----:B------:R-:W-:Y:S02]  /*1a00*/  IMAD.MOV R19, RZ, RZ, -R19 ;  /* 0x000000ffff137224 */ /* 0x000fe400078e0a13 */
[----:B------:R-:W-:-:S04]  /*1a10*/  IMAD.HI.U32 R21, R20, R12, RZ ;  /* 0x0000000c14157227 */ /* 0x000fc800078e00ff */
[----:B0-----:R-:W-:-:S04]  /*1a20*/  IMAD.HI.U32 R14, R20, R18, RZ ;  /* 0x00000012140e7227 */ /* 0x001fc800078e00ff */
[----:B------:R-:W-:Y:S01]  /*1a30*/  @!P4 IMAD.IADD R11, R11, 0x1, -R9 ;  /* 0x000000010b0bc824 */ /* 0x000fe200078e0a09 */
[C---:B------:R-:W-:Y:S01]  /*1a40*/  ISETP.GT.U32.AND P4, PT, R9.reuse, R16, PT ;  /* 0x000000100900720c */ /* 0x040fe20003f84070 */
[----:B------:R-:W-:Y:S01]  /*1a50*/  @!P5 IMAD.MOV R2, RZ, RZ, -R2 ;  /* 0x000000ffff02d224 */ /* 0x000fe200078e0a02 */
[C---:B------:R-:W-:Y:S01]  /*1a60*/  ISETP.GT.U32.AND P5, PT, R9.reuse, R27, PT ;  /* 0x0000001b0900720c */ /* 0x040fe20003fa4070 */
[C---:B------:R-:W-:Y:S01]  /*1a70*/  IMAD R13, R9.reuse, R19, R13 ;  /* 0x00000013090d7224 */ /* 0x040fe200078e020d */
[----:B------:R-:W-:Y:S01]  /*1a80*/  IABS R19, R0 ;  /* 0x0000000000137213 */ /* 0x000fe20000000000 */
[----:B------:R-:W-:Y:S01]  /*1a90*/  IMAD.MOV R21, RZ, RZ, -R21 ;  /* 0x000000ffff157224 */ /* 0x000fe200078e0a15 */
[----:B------:R0:W-:Y:S01]  /*1aa0*/  STL [R1+0x2c], R2 ;  /* 0x00002c0201007387 */ /* 0x0001e20000100800 */
[----:B------:R-:W-:Y:S02]  /*1ab0*/  IMAD.MOV R14, RZ, RZ, -R14 ;  /* 0x000000ffff0e7224 */ /* 0x000fe400078e0a0e */
[----:B------:R-:W-:Y:S01]  /*1ac0*/  @!P6 IMAD.IADD R10, R10, 0x1, -R9 ;  /* 0x000000010a0ae824 */ /* 0x000fe200078e0a09 */
[C---:B------:R-:W-:Y:S01]  /*1ad0*/  ISETP.GT.U32.AND P6, PT, R9.reuse, R13, PT ;  /* 0x0000000d0900720c */ /* 0x040fe20003fc4070 */
[C---:B------:R-:W-:Y:S01]  /*1ae0*/  IMAD R12, R9.reuse, R21, R12 ;  /* 0x00000015090c7224 */ /* 0x040fe200078e020c */
[----:B------:R2:W-:Y:S01]  /*1af0*/  STL [R1+0x96c], R8 ;  /* 0x00096c0801007387 */ /* 0x0005e20000100800 */
[----:B------:R-:W-:Y:S01]  /*1b00*/  IMAD R18, R9, R14, R18 ;  /* 0x0000000e09127224 */ /* 0x000fe200078e0212 */
[----:B------:R-:W-:Y:S01]  /*1b10*/  IABS R21, R3 ;  /* 0x0000000300157213 */ /* 0x000fe20000000000 */
[----:B------:R-:W-:Y:S01]  /*1b20*/  IMAD.HI.U32 R22, R20, R19, RZ ;  /* 0x0000001314167227 */ /* 0x000fe200078e00ff */
[----:B0-----:R-:W-:Y:S01]  /*1b30*/  LOP3.LUT R2, R24, 0x10, RZ, 0xfc, !PT ;  /* 0x0000001018027812 */ /* 0x001fe200078efcff */
[----:B------:R0:W-:Y:S02]  /*1b40*/  STL [R1+0x970], R7 ;  /* 0x0009700701007387 */ /* 0x0001e40000100800 */
[----:B-1----:R-:W-:-:S02]  /*1b50*/  IMAD.MOV R14, RZ, RZ, -R15 ;  /* 0x000000ffff0e7224 */ /* 0x002fc400078e0a0f */
[----:B------:R-:W-:Y:S01]  /*1b60*/  IMAD.MOV.U32 R4, RZ, RZ, R23 ;  /* 0x000000ffff047224 */ /* 0x000fe200078e0017 */
[----:B------:R-:W-:Y:S01]  /*1b70*/  STL [R1+0x974], R6 ;  /* 0x0009740601007387 */ /* 0x000fe20000100800 */
[----:B------:R-:W-:Y:S01]  /*1b80*/  IABS R23, R2 ;  /* 0x0000000200177213 */ /* 0x000fe20000000000 */
[----:B------:R-:W-:Y:S01]  /*1b90*/  IMAD.MOV R22, RZ, RZ, -R22 ;  /* 0x000000ffff167224 */ /* 0x000fe200078e0a16 */
[----:B--2---:R-:W-:Y:S01]  /*1ba0*/  LOP3.LUT R8, R24, 0x2c, RZ, 0xfc, !PT ;  /* 0x0000002c18087812 */ /* 0x004fe200078efcff */
[----:B------:R1:W-:Y:S01]  /*1bb0*/  STL [R1+0x3c], R0 ;  /* 0x00003c0001007387 */ /* 0x0003e20000100800 */
[----:B------:R-:W-:Y:S01]  /*1bc0*/  @!P4 IMAD.IADD R16, R16, 0x1, -R9 ;  /* 0x000000011010c824 */ /* 0x000fe200078e0a09 */
[----:B------:R-:W-:Y:S01]  /*1bd0*/  ISETP.GE.AND P4, PT, R28, RZ, PT ;  /* 0x000000ff1c00720c */ /* 0x000fe20003f86270 */
[----:B------:R-:W-:Y:S01]  /*1be0*/  IMAD R19, R9, R22, R19 ;  /* 0x0000001609137224 */ /* 0x000fe200078e0213 */
[----:B0-----:R-:W-:Y:S01]  /*1bf0*/  LOP3.LUT R7, R24, 0x8, RZ, 0xfc, !PT ;  /* 0x0000000818077812 */ /* 0x001fe200078efcff */
[----:B------:R-:W-:-:S04]  /*1c00*/  IMAD.HI.U32 R28, R20, R23, RZ ;  /* 0x00000017141c7227 */ /* 0x000fc800078e00ff */
[----:B------:R-:W-:Y:S01]  /*1c10*/  IMAD.MOV R28, RZ, RZ, -R28 ;  /* 0x000000ffff1c7224 */ /* 0x000fe200078e0a1c */
[----:B------:R0:W-:Y:S01]  /*1c20*/  STL [R1+0x34], R7 ;  /* 0x0000340701007387 */ /* 0x0001e20000100800 */
[----:B-1----:R-:W-:Y:S02]  /*1c30*/  IMAD.MOV.U32 R0, RZ, RZ, R14 ;  /* 0x000000ffff007224 */ /* 0x002fe400078e000e */
[----:B------:R-:W-:-:S04]  /*1c40*/  IMAD.HI.U32 R14, R20, R21, RZ ;  /* 0x00000015140e7227 */ /* 0x000fc800078e00ff */
[----:B------:R-:W-:Y:S02]  /*1c50*/  IMAD R22, R0, R29, RZ ;  /* 0x0000001d00167224 */ /* 0x000fe400078e02ff */
[----:B------:R-:W-:Y:S02]  /*1c60*/  IMAD.MOV R0, RZ, RZ, -R14 ;  /* 0x000000ffff007224 */ /* 0x000fe400078e0a0e */
[----:B------:R-:W-:Y:S02]  /*1c70*/  IMAD.MOV.U32 R14, RZ, RZ, RZ ;  /* 0x000000ffff0e7224 */ /* 0x000fe400078e00ff */
[----:B------:R-:W-:Y:S01]  /*1c80*/  @!P6 IMAD.IADD R13, R13, 0x1, -R9 ;  /* 0x000000010d0de824 */ /* 0x000fe200078e0a09 */
[----:B------:R-:W-:Y:S01]  /*1c90*/  ISETP.GT.U32.AND P6, PT, R9, R18, PT ;  /* 0x000000120900720c */ /* 0x000fe20003fc4070 */
[----:B------:R-:W-:-:S04]  /*1ca0*/  IMAD.HI.U32 R6, R15, R22, R14 ;  /* 0x000000160f067227 */ /* 0x000fc800078e000e */
[C---:B------:R-:W-:Y:S01]  /*1cb0*/  IMAD R15, R9.reuse, R28, R23 ;  /* 0x0000001c090f7224 */ /* 0x040fe200078e0217 */
[----:B------:R-:W-:Y:S01]  /*1cc0*/  IABS R28, R4 ;  /* 0x00000004001c7213 */ /* 0x000fe20000000000 */
[----:B------:R-:W-:Y:S01]  /*1cd0*/  IMAD R14, R9, R0, R21 ;  /* 0x00000000090e7224 */ /* 0x000fe200078e0215 */
[C---:B------:R-:W-:Y:S01]  /*1ce0*/  LOP3.LUT R4, R24.reuse, 0x4, RZ, 0xfc, !PT ;  /* 0x0000000418047812 */ /* 0x040fe200078efcff */
[--C-:B------:R-:W-:Y:S01]  /*1cf0*/  @!P5 IMAD.IADD R27, R27, 0x1, -R9.reuse ;  /* 0x000000011b1bd824 */ /* 0x100fe200078e0a09 */
[----:B------:R-:W-:Y:S02]  /*1d00*/  LOP3.LUT R0, R24, 0xc, RZ, 0xfc, !PT ;  /* 0x0000000c18007812 */ /* 0x000fe400078efcff */
[----:B------:R-:W-:Y:S01]  /*1d10*/  IABS R22, R4 ;  /* 0x0000000400167213 */ /* 0x000fe20000000000 */
[----:B------:R1:W-:Y:S01]  /*1d20*/  STL [R1+0x30], R4 ;  /* 0x0000300401007387 */ /* 0x0003e20000100800 */
[----:B------:R-:W-:Y:S01]  /*1d30*/  IABS R21, R0 ;  /* 0x0000000000157213 */ /* 0x000fe20000000000 */
[----:B------:R-:W-:Y:S01]  /*1d40*/  @!P6 IMAD.IADD R18, R18, 0x1, -R9 ;  /* 0x000000011212e824 */ /* 0x000fe200078e0a09 */
[----:B------:R-:W-:Y:S01]  /*1d50*/  IABS R23, R7 ;  /* 0x0000000700177213 */ /* 0x000fe20000000000 */
[----:B0-----:R-:W-:Y:S01]  /*1d60*/  IMAD.MOV.U32 R7, RZ, RZ, R22 ;  /* 0x000000ffff077224 */ /* 0x001fe200078e0016 */
[----:B------:R-:W-:Y:S01]  /*1d70*/  ISETP.GE.AND P6, PT, R8, RZ, PT ;  /* 0x000000ff0800720c */ /* 0x000fe20003fc6270 */
[----:B------:R-:W-:Y:S01]  /*1d80*/  IMAD.HI.U32 R22, R20, R21, RZ ;  /* 0x0000001514167227 */ /* 0x000fe200078e00ff */
[----:B------:R-:W-:-:S02]  /*1d90*/  ISETP.GT.U32.AND P5, PT, R9, R27, PT ;  /* 0x0000001b0900720c */ /* 0x000fc40003fa4070 */
[----:B-1----:R-:W-:Y:S01]  /*1da0*/  IABS R4, R24 ;  /* 0x0000001800047213 */ /* 0x002fe20000000000 */
[----:B------:R-:W-:-:S04]  /*1db0*/  IMAD.HI.U32 R7, R20, R7, RZ ;  /* 0x0000000714077227 */ /* 0x000fc800078e00ff */
[----:B------:R-:W-:Y:S02]  /*1dc0*/  IMAD.MOV.U32 R8, RZ, RZ, R4 ;  /* 0x000000ffff087224 */ /* 0x000fe400078e0004 */
[----:B------:R-:W-:-:S04]  /*1dd0*/  IMAD.HI.U32 R4, R20, R23, RZ ;  /* 0x0000001714047227 */ /* 0x000fc800078e00ff */
[----:B------:R-:W-:-:S04]  /*1de0*/  IMAD.HI.U32 R8, R20, R8, RZ ;  /* 0x0000000814087227 */ /* 0x000fc800078e00ff */
[----:B------:R-:W-:Y:S02]  /*1df0*/  IMAD.MOV R20, RZ, RZ, -R22 ;  /* 0x000000ffff147224 */ /* 0x000fe400078e0a16 */
[----:B------:R-:W-:Y:S02]  /*1e00*/  IMAD.MOV R4, RZ, RZ, -R4 ;  /* 0x000000ffff047224 */ /* 0x000fe400078e0a04 */
[----:B------:R-:W-:Y:S02]  /*1e10*/  IMAD.HI.U32 R22, R6, R28, RZ ;  /* 0x0000001c06167227 */ /* 0x000fe400078e00ff */
[----:B------:R-:W2:Y:S02]  /*1e20*/  LDL.LU R6, [R1+0x974] ;  /* 0x0009740001067983 */ /* 0x000ea40000300800 */
[----:B------:R-:W-:Y:S02]  /*1e30*/  IMAD R20, R9, R20, R21 ;  /* 0x0000001409147224 */ /* 0x000fe400078e0215 */
[----:B------:R-:W-:-:S02]  /*1e40*/  IMAD.MOV.U32 R21, RZ, RZ, R4 ;  /* 0x000000ffff157224 */ /* 0x000fc400078e0004 */
[----:B------:R-:W-:Y:S01]  /*1e50*/  IMAD.MOV R4, RZ, RZ, -R22 ;  /* 0x000000ffff047224 */ /* 0x000fe200078e0a16 */
[----:B------:R-:W-:Y:S01]  /*1e60*/  LOP3.LUT R22, R24, 0x4, RZ, 0xfc, !PT ;  /* 0x0000000418167812 */ /* 0x000fe200078efcff */
[----:B------:R-:W-:Y:S02]  /*1e70*/  IMAD.MOV R7, RZ, RZ, -R7 ;  /* 0x000000ffff077224 */ /* 0x000fe400078e0a07 */
[----:B------:R-:W-:Y:S01]  /*1e80*/  IMAD R21, R9, R21, R23 ;  /* 0x0000001509157224 */ /* 0x000fe200078e0217 */
[----:B------:R-:W-:Y:S01]  /*1e90*/  IABS R22, R22 ;  /* 0x0000001600167213 */ /* 0x000fe20000000000 */
[----:B------:R-:W-:Y:S01]  /*1ea0*/  IMAD.MOV R8, RZ, RZ, -R8 ;  /* 0x000000ffff087224 */ /* 0x000fe200078e0a08 */
[----:B------:R-:W-:Y:S01]  /*1eb0*/  IABS R23, R24 ;  /* 0x0000001800177213 */ /* 0x000fe20000000000 */
[----:B------:R-:W-:Y:S01]  /*1ec0*/  @!P5 IMAD.IADD R27, R27, 0x1, -R9 ;  /* 0x000000011b1bd824 */ /* 0x000fe200078e0a09 */
[C---:B------:R-:W-:Y:S01]  /*1ed0*/  ISETP.GT.U32.AND P5, PT, R9.reuse, R12, PT ;  /* 0x0000000c0900720c */ /* 0x040fe20003fa4070 */
[----:B------:R-:W-:-:S02]  /*1ee0*/  IMAD R22, R9, R7, R22 ;  /* 0x0000000709167224 */ /* 0x000fc400078e0216 */
[----:B------:R-:W3:Y:S01]  /*1ef0*/  LDL.LU R7, [R1+0x970] ;  /* 0x0009700001077983 */ /* 0x000ee20000300800 */
[----:B------:R-:W-:-:S03]  /*1f00*/  IMAD R23, R9, R8, R23 ;  /* 0x0000000809177224 */ /* 0x000fc600078e0217 */
[----:B------:R-:W4:Y:S06]  /*1f10*/  LDL.LU R8, [R1+0x96c] ;  /* 0x00096c0001087983 */ /* 0x000f2c0000300800 */
[----:B------:R-:W-:-:S05]  /*1f20*/  @!P5 IMAD.IADD R12, R12, 0x1, -R9 ;  /* 0x000000010c0cd824 */ /* 0x000fca00078e0a09 */
[----:B------:R-:W-:-:S13]  /*1f30*/  ISETP.GT.U32.AND P5, PT, R9, R12, PT ;  /* 0x0000000c0900720c */ /* 0x000fda0003fa4070 */
[----:B------:R-:W-:Y:S01]  /*1f40*/  @!P5 IMAD.IADD R12, R12, 0x1, -R9 ;  /* 0x000000010c0cd824 */ /* 0x000fe200078e0a09 */
[----:B------:R-:W-:-:S13]  /*1f50*/  ISETP.GT.U32.AND P5, PT, R9, R17, PT ;  /* 0x000000110900720c */ /* 0x000fda0003fa4070 */
[----:B------:R-:W-:Y:S01]  /*1f60*/  @!P5 IMAD.IADD R17, R17, 0x1, -R9 ;  /* 0x000000011111d824 */ /* 0x000fe200078e0a09 */
[----:B------:R-:W-:-:S13]  /*1f70*/  ISETP.GT.U32.AND P5, PT, R9, R19, PT ;  /* 0x000000130900720c */ /* 0x000fda0003fa4070 */
[----:B------:R-:W-:Y:S01]  /*1f80*/  @!P5 IMAD.IADD R19, R19, 0x1, -R9 ;  /* 0x000000011313d824 */ /* 0x000fe200078e0a09 */
[C---:B------:R-:W-:Y:S01]  /*1f90*/  ISETP.GT.U32.AND P5, PT, R9.reuse, R14, PT ;  /* 0x0000000e0900720c */ /* 0x040fe20003fa4070 */
[----:B------:R-:W-:Y:S01]  /*1fa0*/  @!P3 IMAD.MOV R25, RZ, RZ, -R25 ;  /* 0x000000ffff19b224 */ /* 0x000fe200078e0a19 */
[C---:B------:R-:W-:Y:S01]  /*1fb0*/  ISETP.GT.U32.AND P3, PT, R9.reuse, R13, PT ;  /* 0x0000000d0900720c */ /* 0x040fe20003f64070 */
[----:B------:R-:W-:Y:S01]  /*1fc0*/  @!P1 IMAD.MOV R26, RZ, RZ, -R26 ;  /* 0x000000ffff1a9224 */ /* 0x000fe200078e0a1a */
[----:B------:R-:W-:Y:S01]  /*1fd0*/  ISETP.GT.U32.AND P1, PT, R9, R16, PT ;  /* 0x000000100900720c */ /* 0x000fe20003f24070 */
[----:B------:R-:W-:-:S08]  /*1fe0*/  @!P2 IMAD.MOV R27, RZ, RZ, -R27 ;  /* 0x000000ffff1ba224 */ /* 0x000fd000078e0a1b */
[----:B------:R-:W-:Y:S01]  /*1ff0*/  @!P5 IMAD.IADD R14, R14, 0x1, -R9 ;  /* 0x000000010e0ed824 */ /* 0x000fe200078e0a09 */
[C---:B------:R-:W-:Y:S01]  /*2000*/  ISETP.GT.U32.AND P5, PT, R9.reuse, R15, PT ;  /* 0x0000000f0900720c */ /* 0x040fe20003fa4070 */
[----:B------:R-:W-:Y:S01]  /*2010*/  @!P0 IMAD.MOV R10, RZ, RZ, -R10 ;  /* 0x000000ffff0a8224 */ /* 0x000fe200078e0a0a */
[C---:B------:R-:W-:Y:S02]  /*2020*/  ISETP.GT.U32.AND P2, PT, R9.reuse, R17, PT ;  /* 0x000000110900720c */ /* 0x040fe40003f44070 */
[C---:B------:R-:W-:Y:S01]  /*2030*/  ISETP.GT.U32.AND P0, PT, R9.reuse, R18, PT ;  /* 0x000000120900720c */ /* 0x040fe20003f04070 */
[----:B------:R-:W-:Y:S01]  /*2040*/  @!P4 IMAD.MOV R11, RZ, RZ, -R11 ;  /* 0x000000ffff0bc224 */ /* 0x000fe200078e0a0b */
[----:B------:R-:W-:Y:S01]  /*2050*/  ISETP.GT.U32.AND P4, PT, R9, R19, PT ;  /* 0x000000130900720c */ /* 0x000fe20003f84070 */
[----:B------:R-:W-:-:S06]  /*2060*/  @!P3 IMAD.IADD R13, R13, 0x1, -R9 ;  /* 0x000000010d0db824 */ /* 0x000fcc00078e0a09 */
[--C-:B------:R-:W-:Y:S01]  /*2070*/  @!P5 IMAD.IADD R15, R15, 0x1, -R9.reuse ;  /* 0x000000010f0fd824 */ /* 0x100fe200078e0a09 */
[C---:B------:R-:W-:Y:S01]  /*2080*/  ISETP.GT.U32.AND P3, PT, R9.reuse, R20, PT ;  /* 0x000000140900720c */ /* 0x040fe20003f64070 */
[--C-:B------:R-:W-:Y:S01]  /*2090*/  @!P1 IMAD.IADD R16, R16, 0x1, -R9.reuse ;  /* 0x0000000110109824 */ /* 0x100fe200078e0a09 */
[C---:B------:R-:W-:Y:S02]  /*20a0*/  ISETP.GT.U32.AND P1, PT, R9.reuse, R23, PT ;  /* 0x000000170900720c */ /* 0x040fe40003f24070 */
[----:B------:R-:W-:Y:S01]  /*20b0*/  ISETP.GT.U32.AND P5, PT, R9, R15, PT ;  /* 0x0000000f0900720c */ /* 0x000fe20003fa4070 */
[--C-:B------:R-:W-:Y:S01]  /*20c0*/  @!P2 IMAD.IADD R17, R17, 0x1, -R9.reuse ;  /* 0x000000011111a824 */ /* 0x100fe200078e0a09 */
[C---:B------:R-:W-:Y:S01]  /*20d0*/  ISETP.GT.U32.AND P2, PT, R9.reuse, R21, PT ;  /* 0x000000150900720c */ /* 0x040fe20003f44070 */
[----:B------:R-:W-:Y:S01]  /*20e0*/  @!P6 IMAD.MOV R12, RZ, RZ, -R12 ;  /* 0x000000ffff0ce224 */ /* 0x000fe200078e0a0c */
[C---:B------:R-:W-:Y:S01]  /*20f0*/  ISETP.GT.U32.AND P6, PT, R9.reuse, R14, PT ;  /* 0x0000000e0900720c */ /* 0x040fe20003fc4070 */
[--C-:B------:R-:W-:Y:S01]  /*2100*/  @!P0 IMAD.IADD R18, R18, 0x1, -R9.reuse ;  /* 0x0000000112128824 */ /* 0x100fe200078e0a09 */
[----:B------:R-:W-:Y:S01]  /*2110*/  ISETP.GT.U32.AND P0, PT, R9, R22, PT ;  /* 0x000000160900720c */ /* 0x000fe20003f04070 */
[--C-:B------:R-:W-:Y:S01]  /*2120*/  @!P4 IMAD.IADD R19, R19, 0x1, -R9.reuse ;  /* 0x000000011313c824 */ /* 0x100fe200078e0a09 */
[----:B------:R-:W-:Y:S01]  /*2130*/  ISETP.GE.AND P4, PT, R24, RZ, PT ;  /* 0x000000ff1800720c */ /* 0x000fe20003f86270 */
[--C-:B------:R-:W-:Y:S01]  /*2140*/  @!P3 IMAD.IADD R20, R20, 0x1, -R9.reuse ;  /* 0x000000011414b824 */ /* 0x100fe200078e0a09 */
[----:B------:R-:W4:Y:S01]  /*2150*/  LDL.LU R24, [R1+0x58] ;  /* 0x0000580001187983 */ /* 0x000f220000300800 */
[----:B------:R-:W-:-:S02]  /*2160*/  @!P1 IMAD.IADD R23, R23, 0x1, -R9 ;  /* 0x0000000117179824 */ /* 0x000fc400078e0a09 */
[--C-:B------:R-:W-:Y:S02]  /*2170*/  @!P5 IMAD.IADD R15, R15, 0x1, -R9.reuse ;  /* 0x000000010f0fd824 */ /* 0x100fe400078e0a09 */
[--C-:B------:R-:W-:Y:S01]  /*2180*/  @!P2 IMAD.IADD R21, R21, 0x1, -R9.reuse ;  /* 0x000000011515a824 */ /* 0x100fe200078e0a09 */
[----:B------:R-:W-:Y:S01]  /*2190*/  ISETP.GE.AND P2, PT, R5, RZ, PT ;  /* 0x000000ff0500720c */ /* 0x000fe20003f46270 */
[--C-:B------:R-:W-:Y:S02]  /*21a0*/  @!P6 IMAD.IADD R14, R14, 0x1, -R9.reuse ;  /* 0x000000010e0ee824 */ /* 0x100fe400078e0a09 */
[----:B------:R-:W-:Y:S01]  /*21b0*/  @!P0 IMAD.IADD R22, R22, 0x1, -R9 ;  /* 0x0000000116168824 */ /* 0x000fe200078e0a09 */
[----:B--2---:R-:W-:Y:S02]  /*21c0*/  ISETP.GE.AND P1, PT, R6, RZ, PT ;  /* 0x000000ff0600720c */ /* 0x004fe40003f26270 */
[----:B---3--:R-:W-:Y:S02]  /*21d0*/  ISETP.GE.AND P3, PT, R7, RZ, PT ;  /* 0x000000ff0700720c */ /* 0x008fe40003f66270 */
[----:B----4-:R-:W-:-:S02]  /*21e0*/  ISETP.GE.AND P5, PT, R8, RZ, PT ;  /* 0x000000ff0800720c */ /* 0x010fc40003fa6270 */
[----:B------:R-:W2:Y:S04]  /*21f0*/  LDL.LU R8, [R1+0x968] ;  /* 0x0009680001087983 */ /* 0x000ea80000300800 */
[----:B------:R-:W3:Y:S04]  /*2200*/  LDL.LU R7, [R1+0x964] ;  /* 0x0009640001077983 */ /* 0x000ee80000300800 */
[----:B------:R-:W4:Y:S04]  /*2210*/  LDL.LU R6, [R1+0x960] ;  /* 0x0009600001067983 */ /* 0x000f280000300800 */
[----:B------:R-:W2:Y:S04]  /*2220*/  LDL.LU R5, [R1+0x95c] ;  /* 0x00095c0001057983 */ /* 0x000ea80000300800 */
[----:B------:R-:W2:Y:S01]  /*2230*/  LDL.LU R9, [R1+0x3c] ;  /* 0x00003c0001097983 */ /* 0x000ea20000300800 */
[----:B------:R-:W-:-:S02]  /*2240*/  @!P5 IMAD.MOV R13, RZ, RZ, -R13 ;  /* 0x000000ffff0dd224 */ /* 0x000fc400078e0a0d */
[----:B------:R-:W-:Y:S02]  /*2250*/  @!P3 IMAD.MOV R16, RZ, RZ, -R16 ;  /* 0x000000ffff10b224 */ /* 0x000fe400078e0a10 */
[----:B------:R-:W-:Y:S02]  /*2260*/  @!P1 IMAD.MOV R17, RZ, RZ, -R17 ;  /* 0x000000ffff119224 */ /* 0x000fe400078e0a11 */
[----:B------:R-:W-:Y:S02]  /*2270*/  @!P2 IMAD.MOV R18, RZ, RZ, -R18 ;  /* 0x000000ffff12a224 */ /* 0x000fe400078e0a12 */
[----:B------:R-:W-:Y:S02]  /*2280*/  IMAD R4, R29, R4, R28 ;  /* 0x000000041d047224 */ /* 0x000fe400078e021c */
[----:B------:R-:W0:Y:S01]  /*2290*/  S2R R28, SR_TID.X ;  /* 0x00000000001c7919 */ /* 0x000e220000002100 */
[----:B--2---:R-:W-:Y:S02]  /*22a0*/  ISETP.GE.AND P0, PT, R9, RZ, PT ;  /* 0x000000ff0900720c */ /* 0x004fe40003f06270 */
[----:B------:R-:W-:-:S04]  /*22b0*/  IABS R9, c[0x0][0x17c] ;  /* 0x00005f0000097a13 */ /* 0x000fc80000000000 */
[C---:B------:R-:W-:Y:S02]  /*22c0*/  ISETP.GT.U32.AND P5, PT, R9.reuse, R20, PT ;  /* 0x000000140900720c */ /* 0x040fe40003fa4070 */
[C---:B------:R-:W-:Y:S02]  /*22d0*/  ISETP.GT.U32.AND P3, PT, R9.reuse, R23, PT ;  /* 0x000000170900720c */ /* 0x040fe40003f64070 */
[C---:B------:R-:W-:Y:S02]  /*22e0*/  ISETP.GT.U32.AND P1, PT, R9.reuse, R21, PT ;  /* 0x000000150900720c */ /* 0x040fe40003f24070 */
[----:B------:R-:W-:Y:S02]  /*22f0*/  ISETP.GT.U32.AND P2, PT, R9, R22, PT ;  /* 0x000000160900720c */ /* 0x000fe40003f44070 */
[----:B------:R-:W2:Y:S01]  /*2300*/  LDL.LU R9, [R1+0x5c] ;  /* 0x00005c0001097983 */ /* 0x000ea20000300800 */
[----:B0-----:R-:W-:-:S05]  /*2310*/  LOP3.LUT R28, R28, 0x7, RZ, 0xc0, !PT ;  /* 0x000000071c1c7812 */ /* 0x001fca00078ec0ff */
[----:B------:R-:W-:-:S05]  /*2320*/  IMAD R28, R28, 0x410, RZ ;  /* 0x000004101c1c7824 */ /* 0x000fca00078e02ff */
[----:B------:R-:W-:Y:S02]  /*2330*/  LOP3.LUT R28, R28, R24, RZ, 0x3c, !PT ;  /* 0x000000181c1c7212 */ /* 0x000fe400078e3cff */
[----:B------:R-:W0:Y:S01]  /*2340*/  S2R R24, SR_TID.X ;  /* 0x0000000000187919 */ /* 0x000e220000002100 */
[----:B------:R-:W-:Y:S01]  /*2350*/  ISETP.GT.U32.AND P6, PT, R29, R4, PT ;  /* 0x000000041d00720c */ /* 0x000fe20003fc4070 */
[----:B------:R-:W-:-:S12]  /*2360*/  @!P0 IMAD.MOV R19, RZ, RZ, -R19 ;  /* 0x000000ffff138224 */ /* 0x000fd800078e0a13 */
[----:B------:R-:W-:Y:S02]  /*2370*/  @!P6 IMAD.IADD R4, R4, 0x1, -R29 ;  /* 0x000000010404e824 */ /* 0x000fe400078e0a1d */
[----:B0-----:R-:W-:Y:S01]  /*2380*/  IMAD.SHL.U32 R24, R24, 0x40, RZ ;  /* 0x0000004018187824 */ /* 0x001fe200078e00ff */
[----:B------:R-:W-:Y:S02]  /*2390*/  ISETP.GE.AND P6, PT, R3, RZ, PT ;  /* 0x000000ff0300720c */ /* 0x000fe40003fc6270 */
[----:B------:R-:W-:Y:S02]  /*23a0*/  ISETP.GT.U32.AND P0, PT, R29, R4, PT ;  /* 0x000000041d00720c */ /* 0x000fe40003f04070 */
[----:B--2---:R-:W-:Y:S02]  /*23b0*/  LOP3.LUT R24, R9, 0x800, R24, 0xf8, !PT ;  /* 0x0000080009187812 */ /* 0x004fe400078ef818 */
[----:B------:R-:W-:-:S03]  /*23c0*/  IABS R9, c[0x0][0x17c] ;  /* 0x00005f0000097a13 */ /* 0x000fc60000000000 */
[----:B------:R0:W-:Y:S02]  /*23d0*/  STL [R1+0x390], R24 ;  /* 0x0003901801007387 */ /* 0x0001e40000100800 */
[--C-:B------:R-:W-:Y:S01]  /*23e0*/  @!P5 IMAD.IADD R20, R20, 0x1, -R9.reuse ;  /* 0x000000011414d824 */ /* 0x100fe200078e0a09 */
[----:B------:R-:W-:Y:S01]  /*23f0*/  ISETP.GE.AND P5, PT, R2, RZ, PT ;  /* 0x000000ff0200720c */ /* 0x000fe20003fa6270 */
[--C-:B------:R-:W-:Y:S01]  /*2400*/  @!P3 IMAD.IADD R23, R23, 0x1, -R9.reuse ;  /* 0x000000011717b824 */ /* 0x100fe200078e0a09 */
[----:B------:R-:W-:Y:S01]  /*2410*/  ISETP.GE.AND P3, PT, R0, RZ, PT ;  /* 0x000000ff0000720c */ /* 0x000fe20003f66270 */
[----:B------:R-:W-:Y:S01]  /*2420*/  @!P1 IMAD.IADD R21, R21, 0x1, -R9 ;  /* 0x0000000115159824 */ /* 0x000fe200078e0a09 */
[----:B0-----:R-:W2:Y:S04]  /*2430*/  LDL.LU R24, [R1+0x30] ;  /* 0x0000300001187983 */ /* 0x001ea80000300800 */
[----:B------:R-:W2:Y:S04]  /*2440*/  LDL.LU R3, [R1+0x24] ;  /* 0x0000240001037983 */ /* 0x000ea80000300800 */
[----:B------:R-:W2:Y:S04]  /*2450*/  LDL.LU R2, [R1+0x20] ;  /* 0x0000200001027983 */ /* 0x000ea80000300800 */
[----:B------:R-:W2:Y:S04]  /*2460*/  LDL.LU R0, [R1+0x4] ;  /* 0x0000040001007983 */ /* 0x000ea80000300800 */
[----:B------:R-:W2:Y:S04]  /*2470*/  LDL.LU R29, [R1] ;  /* 0x00000000011d7983 */ /* 0x000ea80000300800 */
[----:B------:R-:W2:Y:S01]  /*2480*/  LDL.LU R9, [R1+0x34] ;  /* 0x0000340001097983 */ /* 0x000ea20000300800 */
[----:B------:R-:W-:Y:S01]  /*2490*/  @!P5 IMAD.MOV R15, RZ, RZ, -R15 ;  /* 0x000000ffff0fd224 */ /* 0x000fe200078e0a0f */
[----:B--2---:R-:W-:-:S02]  /*24a0*/  ISETP.GE.AND P1, PT, R9, RZ, PT ;  /* 0x000000ff0900720c */ /* 0x004fc40003f26270 */
[----:B------:R-:W-:-:S05]  /*24b0*/  IABS R9, c[0x0][0x17c] ;  /* 0x00005f0000097a13 */ /* 0x000fca0000000000 */
[----:B------:R-:W-:Y:S01]  /*24c0*/  @!P2 IMAD.IADD R22, R22, 0x1, -R9 ;  /* 0x000000011616a824 */ /* 0x000fe200078e0a09 */
[----:B------:R-:W-:Y:S02]  /*24d0*/  ISETP.GE.AND P2, PT, R24, RZ, PT ;  /* 0x000000ff1800720c */ /* 0x000fe40003f46270 */
[----:B------:R-:W0:Y:S04]  /*24e0*/  S2R R24, SR_TID.X ;  /* 0x0000000000187919 */ /* 0x000e280000002100 */
[----:B------:R-:W1:Y:S01]  /*24f0*/  S2R R9, SR_TID.X ;  /* 0x0000000000097919 */ /* 0x000e620000002100 */
[----:B0-----:R-:W-:-:S05]  /*2500*/  IMAD.SHL.U32 R24, R24, 0x200, RZ ;  /* 0x0000020018187824 */ /* 0x001fca00078e00ff */
[----:B------:R-:W-:Y:S02]  /*2510*/  LOP3.LUT R24, R24, 0x2000, RZ, 0xc0, !PT ;  /* 0x0000200018187812 */ /* 0x000fe400078ec0ff */
[----:B-1----:R-:W-:-:S03]  /*2520*/  LOP3.LUT R9, R9, 0x7f, RZ, 0xc0, !PT ;  /* 0x0000007f09097812 */ /* 0x002fc600078ec0ff */
[----:B------:R-:W-:Y:S01]  /*2530*/  IMAD.IADD R28, R24, 0x1, R28 ;  /* 0x00000001181c7824 */ /* 0x000fe200078e021c */
[----:B------:R-:W-:Y:S01]  /*2540*/  IABS R24, c[0x0][0x178] ;  /* 0x00005e0000187a13 */ /* 0x000fe20000000000 */
[----:B------:R-:W-:-:S04]  /*2550*/  IMAD R9, R9, c[0x0][0x18c], RZ ;  /* 0x0000630009097a24 */ /* 0x000fc800078e02ff */
[----:B------:R-:W-:Y:S01]  /*2560*/  @!P0 IMAD.IADD R4, R4, 0x1, -R24 ;  /* 0x0000000104048824 */ /* 0x000fe200078e0a18 */
[----:B------:R-:W-:Y:S02]  /*2570*/  ISETP.NE.AND P0, PT, RZ, c[0x0][0x17c], PT ;  /* 0x00005f00ff007a0c */ /* 0x000fe40003f05270 */
[----:B------:R-:W-:Y:S01]  /*2580*/  LOP3.LUT R24, RZ, c[0x0][0x17c], RZ, 0x33, !PT ;  /* 0x00005f00ff187a12 */ /* 0x000fe200078e33ff */
[----:B------:R-:W-:Y:S01]  /*2590*/  STL [R1+0x920], R28 ;  /* 0x0009201c01007387 */ /* 0x000fe20000100800 */
[----:B------:R-:W-:Y:S02]  /*25a0*/  LEA R9, P5, R9, c[0x0][0x168], 0x1 ;  /* 0x00005a0009097a11 */ /* 0x000fe400078a08ff */
[C---:B------:R-:W-:Y:S01]  /*25b0*/  SEL R3, R24.reuse, R3, !P0 ;  /* 0x0000000318037207 */ /* 0x040fe20004000000 */
[----:B------:R0:W-:Y:S01]  /*25c0*/  STL [R1+0x8], R4 ;  /* 0x0000080401007387 */ /* 0x0001e20000100800 */
[C---:B------:R-:W-:Y:S02]  /*25d0*/  SEL R2, R24.reuse, R2, !P0 ;  /* 0x0000000218027207 */ /* 0x040fe40004000000 */
[----:B------:R-:W-:-:S02]  /*25e0*/  SEL R0, R24, R0, !P0 ;  /* 0x0000000018007207 */ /* 0x000fc40004000000 */
[C---:B------:R-:W-:Y:S01]  /*25f0*/  SEL R29, R24.reuse, R29, !P0 ;  /* 0x0000001d181d7207 */ /* 0x040fe20004000000 */
[----:B0-----:R-:W2:Y:S04]  /*2600*/  LDL.LU R4, [R1+0x958] ;  /* 0x0009580001047983 */ /* 0x001ea80000300800 */
[----:B------:R-:W2:Y:S04]  /*2610*/  LDL.LU R28, [R1+0x2c] ;  /* 0x00002c00011c7983 */ /* 0x000ea80000300800 */
[----:B------:R0:W-:Y:S04]  /*2620*/  STL [R1+0x934], R9 ;  /* 0x0009340901007387 */ /* 0x0001e80000100800 */
[----:B0-----:R-:W2:Y:S04]  /*2630*/  LDL.LU R9, [R1+0x28] ;  /* 0x0000280001097983 */ /* 0x001ea80000300800 */
[----:B------:R0:W-:Y:S04]  /*2640*/  STL [R1+0x48], R3 ;  /* 0x0000480301007387 */ /* 0x0001e80000100800 */
[----:B0-----:R-:W2:Y:S04]  /*2650*/  LDL.LU R3, [R1+0x954] ;  /* 0x0009540001037983 */ /* 0x001ea80000300800 */
[----:B------:R0:W-:Y:S04]  /*2660*/  STL [R1+0x44], R2 ;  /* 0x0000440201007387 */ /* 0x0001e80000100800 */
[----:B0-----:R-:W2:Y:S04]  /*2670*/  LDL.LU R2, [R1+0x950] ;  /* 0x0009500001027983 */ /* 0x001ea80000300800 */
[----:B------:R0:W-:Y:S04]  /*2680*/  STL [R1+0x40], R0 ;  /* 0x0000400001007387 */ /* 0x0001e80000100800 */
[----:B0-----:R-:W3:Y:S04]  /*2690*/  LDL.LU R0, [R1+0x94c] ;  /* 0x00094c0001007983 */ /* 0x001ee80000300800 */
[----:B------:R0:W-:Y:S04]  /*26a0*/  STL [R1+0x3c], R29 ;  /* 0x00003c1d01007387 */ /* 0x0001e80000100800 */
[----:B0-----:R-:W3:Y:S01]  /*26b0*/  LDL.LU R29, [R1+0x948] ;  /* 0x00094800011d7983 */ /* 0x001ee20000300800 */
[----:B--2---:R-:W-:-:S02]  /*26c0*/  SEL R2, R24, R2, !P0 ;  /* 0x0000000218027207 */ /* 0x004fc40004000000 */
[----:B---3--:R-:W-:-:S05]  /*26d0*/  SEL R29, R24, R29, !P0 ;  /* 0x0000001d181d7207 */ /* 0x008fca0004000000 */
[----:B------:R0:W-:Y:S02]  /*26e0*/  STL [R1+0x38], R29 ;  /* 0x0000381d01007387 */ /* 0x0001e40000100800 */
[C---:B0-----:R-:W-:Y:S02]  /*26f0*/  SEL R29, R24.reuse, R0, !P0 ;  /* 0x00000000181d7207 */ /* 0x041fe40004000000 */
[C---:B------:R-:W-:Y:S02]  /*2700*/  SEL R0, R24.reuse, R3, !P0 ;  /* 0x0000000318007207 */ /* 0x040fe40004000000 */
[----:B------:R-:W-:Y:S01]  /*2710*/  SEL R24, R24, R4, !P0 ;  /* 0x0000000418187207 */ /* 0x000fe20004000000 */
[----:B------:R-:W-:Y:S04]  /*2720*/  STL [R1+0x34], R29 ;  /* 0x0000341d01007387 */ /* 0x000fe80000100800 */
[----:B------:R-:W-:Y:S04]  /*2730*/  STL [R1+0x30], R2 ;  /* 0x0000300201007387 */ /* 0x000fe80000100800 */
[----:B------:R0:W-:Y:S04]  /*2740*/  STL [R1+0x944], R24 ;  /* 0x0009441801007387 */ /* 0x0001e80000100800 */
[----:B------:R4:W-:Y:S01]  /*2750*/  STL [R1+0x24], R0 ;  /* 0x0000240001007387 */ /* 0x0009e20000100800 */
[----:B0-----:R-:W-:-:S04]  /*2760*/  LOP3.LUT R24, RZ, c[0x0][0x17c], RZ, 0x33, !PT ;  /* 0x00005f00ff187a12 */ /* 0x001fc800078e33ff */
[C---:B------:R-:W-:Y:S02]  /*2770*/  SEL R2, R24.reuse, R5, !P0 ;  /* 0x0000000518027207 */ /* 0x040fe40004000000 */
[C---:B----4-:R-:W-:Y:S02]  /*2780*/  SEL R0, R24.reuse, R6, !P0 ;  /* 0x0000000618007207 */ /* 0x050fe40004000000 */
[C---:B------:R-:W-:Y:S01]  /*2790*/  SEL R3, R24.reuse, R7, !P0 ;  /* 0x0000000718037207 */ /* 0x040fe20004000000 */
[----:B------:R0:W-:Y:S01]  /*27a0*/  STL [R1+0x20], R2 ;  /* 0x0000200201007387 */ /* 0x0001e20000100800 */
[----:B------:R-:W-:-:S03]  /*27b0*/  SEL R28, R24, R28, !P0 ;  /* 0x0000001c181c7207 */ /* 0x000fc60004000000 */
[----:B------:R1:W-:Y:S01]  /*27c0*/  STL [R1+0x1c], R0 ;  /* 0x00001c0001007387 */ /* 0x0003e20000100800 */
[----:B0-----:R-:W-:-:S03]  /*27d0*/  SEL R2, R24, R8, !P0 ;  /* 0x0000000818027207 */ /* 0x001fc60004000000 */
[----:B------:R-:W-:Y:S01]  /*27e0*/  STL [R1+0x18], R3 ;  /* 0x0000180301007387 */ /* 0x000fe20000100800 */
[----:B-1----:R-:W-:-:S03]  /*27f0*/  SEL R0, R24, R9, !P0 ;  /* 0x0000000918007207 */ /* 0x002fc60004000000 */
[----:B------:R0:W-:Y:S04]  /*2800*/  STL [R1+0x14], R2 ;  /* 0x0000140201007387 */ /* 0x0001e80000100800 */
[----:B------:R-:W-:Y:S04]  /*2810*/  STL [R1+0x938], R28 ;  /* 0x0009381c01007387 */ /* 0x000fe80000100800 */
[----:B------:R1:W-:Y:S04]  /*2820*/  STL [R1+0x10], R0 ;  /* 0x0000100001007387 */ /* 0x0003e80000100800 */
[----:B0-----:R-:W2:Y:S04]  /*2830*/  LDL.LU R2, [R1+0x48] ;  /* 0x0000480001027983 */ /* 0x001ea80000300800 */
[----:B------:R-:W3:Y:S01]  /*2840*/  LDL.LU R3, [R1+0x44] ;  /* 0x0000440001037983 */ /* 0x000ee20000300800 */
[----:B-1----:R-:W-:-:S05]  /*2850*/  SEL R0, R24, R25, !P0 ;  /* 0x0000001918007207 */ /* 0x002fca0004000000 */
[----:B------:R-:W-:Y:S04]  /*2860*/  STL [R1+0x4], R0 ;  /* 0x0000040001007387 */ /* 0x000fe80000100800 */
[----:B------:R-:W4:Y:S04]  /*2870*/  LDL.LU R4, [R1+0x40] ;  /* 0x0000400001047983 */ /* 0x000f280000300800 */
[----:B------:R-:W2:Y:S04]  /*2880*/  LDL.LU R5, [R1+0x3c] ;  /* 0x00003c0001057983 */ /* 0x000ea80000300800 */
[----:B------:R-:W2:Y:S04]  /*2890*/  LDL.LU R6, [R1+0x38] ;  /* 0x0000380001067983 */ /* 0x000ea80000300800 */
[----:B------:R-:W2:Y:S04]  /*28a0*/  LDL.LU R7, [R1+0x34] ;  /* 0x0000340001077983 */ /* 0x000ea80000300800 */
[----:B------:R-:W2:Y:S04]  /*28b0*/  LDL.LU R8, [R1+0x30] ;  /* 0x0000300001087983 */ /* 0x000ea80000300800 */
[----:B------:R-:W2:Y:S04]  /*28c0*/  LDL.LU R25, [R1+0x20] ;  /* 0x0000200001197983 */ /* 0x000ea80000300800 */
[----:B------:R-:W2:Y:S04]  /*28d0*/  LDL.LU R28, [R1+0x10] ;  /* 0x00001000011c7983 */ /* 0x000ea80000300800 */
[----:B--2---:R0:W-:Y:S04]  /*28e0*/  STL [R1+0x93c], R28 ;  /* 0x00093c1c01007387 */ /* 0x0041e80000100800 */
[----:B0-----:R-:W2:Y:S01]  /*28f0*/  LDL.LU R28, [R1+0x14] ;  /* 0x00001400011c7983 */ /* 0x001ea20000300800 */
[----:B------:R-:W-:-:S03]  /*2900*/  @!P6 IMAD.MOV R14, RZ, RZ, -R14 ;  /* 0x000000ffff0ee224 */ /* 0x000fc600078e0a0e */
[----:B--2---:R0:W-:Y:S04]  /*2910*/  STL [R1+0x940], R28 ;  /* 0x0009401c01007387 */ /* 0x0041e80000100800 */
[----:B0-----:R-:W2:Y:S01]  /*2920*/  LDL.LU R28, [R1+0x18] ;  /* 0x00001800011c7983 */ /* 0x001ea20000300800 */
[----:B------:R-:W-:Y:S02]  /*2930*/  @!P3 IMAD.MOV R20, RZ, RZ, -R20 ;  /* 0x000000ffff14b224 */ /* 0x000fe400078e0a14 */
[----:B------:R-:W-:Y:S02]  /*2940*/  @!P4 IMAD.MOV R23, RZ, RZ, -R23 ;  /* 0x000000ffff17c224 */ /* 0x000fe400078e0a17 */
[----:B------:R-:W-:Y:S02]  /*2950*/  @!P1 IMAD.MOV R21, RZ, RZ, -R21 ;  /* 0x000000ffff159224 */ /* 0x000fe400078e0a15 */
[----:B------:R-:W-:Y:S01]  /*2960*/  @!P2 IMAD.MOV R22, RZ, RZ, -R22 ;  /* 0x000000ffff16a224 */ /* 0x000fe200078e0a16 */
[----:B------:R-:W-:-:S02]  /*2970*/  SEL R9, R24, R26, !P0 ;  /* 0x0000001a18097207 */ /* 0x000fc40004000000 */
[C---:B------:R-:W-:Y:S01]  /*2980*/  SEL R29, R24.reuse, R27, !P0 ;  /* 0x0000001b181d7207 */ /* 0x040fe20004000000 */
[----:B------:R-:W3:Y:S01]  /*2990*/  LDL.LU R26, [R1+0x1c] ;  /* 0x00001c00011a7983 */ /* 0x000ee20000300800 */
[C---:B------:R-:W-:Y:S02]  /*29a0*/  SEL R27, R24.reuse, R10, !P0 ;  /* 0x0000000a181b7207 */ /* 0x040fe40004000000 */
[C---:B------:R-:W-:Y:S01]  /*29b0*/  SEL R11, R24.reuse, R11, !P0 ;  /* 0x0000000b180b7207 */ /* 0x040fe20004000000 */
[----:B------:R-:W3:Y:S01]  /*29c0*/  LDL.LU R10, [R1+0x24] ;  /* 0x00002400010a7983 */ /* 0x000ee20000300800 */
[C---:B------:R-:W-:Y:S02]  /*29d0*/  SEL R12, R24.reuse, R12, !P0 ;  /* 0x0000000c180c7207 */ /* 0x040fe40004000000 */
[C---:B------:R-:W-:Y:S02]  /*29e0*/  SEL R13, R24.reuse, R13, !P0 ;  /* 0x0000000d180d7207 */ /* 0x040fe40004000000 */
[----:B------:R-:W-:-:S02]  /*29f0*/  SEL R16, R24, R16, !P0 ;  /* 0x0000001018107207 */ /* 0x000fc40004000000 */
[C---:B------:R-:W-:Y:S02]  /*2a00*/  SEL R17, R24.reuse, R17, !P0 ;  /* 0x0000001118117207 */ /* 0x040fe40004000000 */
[C---:B------:R-:W-:Y:S02]  /*2a10*/  SEL R18, R24.reuse, R18, !P0 ;  /* 0x0000001218127207 */ /* 0x040fe40004000000 */
[C---:B------:R-:W-:Y:S02]  /*2a20*/  SEL R19, R24.reuse, R19, !P0 ;  /* 0x0000001318137207 */ /* 0x040fe40004000000 */
[C---:B------:R-:W-:Y:S02]  /*2a30*/  SEL R14, R24.reuse, R14, !P0 ;  /* 0x0000000e180e7207 */ /* 0x040fe40004000000 */
[C---:B------:R-:W-:Y:S02]  /*2a40*/  SEL R15, R24.reuse, R15, !P0 ;  /* 0x0000000f180f7207 */ /* 0x040fe40004000000 */
[----:B------:R-:W-:-:S02]  /*2a50*/  SEL R20, R24, R20, !P0 ;  /* 0x0000001418147207 */ /* 0x000fc40004000000 */
[C---:B------:R-:W-:Y:S02]  /*2a60*/  SEL R21, R24.reuse, R21, !P0 ;  /* 0x0000001518157207 */ /* 0x040fe40004000000 */
[C---:B------:R-:W-:Y:S02]  /*2a70*/  SEL R22, R24.reuse, R22, !P0 ;  /* 0x0000001618167207 */ /* 0x040fe40004000000 */
[----:B------:R-:W-:Y:S02]  /*2a80*/  SEL R23, R24, R23, !P0 ;  /* 0x0000001718177207 */ /* 0x000fe40004000000 */
[----:B------:R-:W3:Y:S01]  /*2a90*/  LDL.LU R24, [R1+0x944] ;  /* 0x0009440001187983 */ /* 0x000ee20000300800 */
[----:B--2---:R-:W-:-:S05]  /*2aa0*/  IMAD R28, R28, c[0x0][0x190], RZ ;  /* 0x000064001c1c7a24 */ /* 0x004fca00078e02ff */
[----:B------:R0:W-:Y:S04]  /*2ab0*/  STL [R1+0x18], R28 ;  /* 0x0000181c01007387 */ /* 0x0001e80000100800 */
[----:B0-----:R-:W2:Y:S02]  /*2ac0*/  LDL.LU R28, [R1+0x940] ;  /* 0x00094000011c7983 */ /* 0x001ea40000300800 */
        /* <DEDUP_REMOVED lines=10> */
[----:B------:R0:W-:Y:S02]  /*2b70*/  STL [R1+0x4], R28 ;  /* 0x0000041c01007387 */ /* 0x0001e40000100800 */
[----:B0-----:R-:W-:Y:S02]  /*2b80*/  IMAD R28, R9, c[0x0][0x190], RZ ;  /* 0x00006400091c7a24 */ /* 0x001fe400078e02ff */
[----:B------:R-:W2:Y:S01]  /*2b90*/  LDL.LU R9, [R1+0x934] ;  /* 0x0009340001097983 */ /* 0x000ea20000300800 */
[----:B------:R-:W-:-:S03]  /*2ba0*/  IMAD R2, R2, c[0x0][0x190], RZ ;  /* 0x0000640002027a24 */ /* 0x000fc600078e02ff */
[----:B------:R2:W-:Y:S01]  /*2bb0*/  STL [R1], R28 ;  /* 0x0000001c01007387 */ /* 0x0005e20000100800 */
[----:B---3--:R-:W-:-:S03]  /*2bc0*/  IMAD R3, R3, c[0x0][0x190], RZ ;  /* 0x0000640003037a24 */ /* 0x008fc600078e02ff */
[----:B------:R-:W0:Y:S01]  /*2bd0*/  S2R R0, SR_TID.X ;  /* 0x0000000000007919 */ /* 0x000e220000002100 */
[----:B----4-:R-:W-:Y:S02]  /*2be0*/  IMAD R4, R4, c[0x0][0x190], RZ ;  /* 0x0000640004047a24 */ /* 0x010fe400078e02ff */
[----:B------:R-:W-:Y:S02]  /*2bf0*/  IMAD R5, R5, c[0x0][0x190], RZ ;  /* 0x0000640005057a24 */ /* 0x000fe400078e02ff */
[----:B------:R-:W-:Y:S02]  /*2c00*/  IMAD R6, R6, c[0x0][0x190], RZ ;  /* 0x0000640006067a24 */ /* 0x000fe400078e02ff */
[----:B------:R-:W-:Y:S02]  /*2c10*/  IMAD R7, R7, c[0x0][0x190], RZ ;  /* 0x0000640007077a24 */ /* 0x000fe400078e02ff */
[----:B------:R-:W-:Y:S01]  /*2c20*/  IMAD R8, R8, c[0x0][0x190], RZ ;  /* 0x0000640008087a24 */ /* 0x000fe200078e02ff */
[----:B0-----:R-:W-:-:S05]  /*2c30*/  LOP3.LUT R0, R0, 0x7f, RZ, 0xc0, !PT ;  /* 0x0000007f00007812 */ /* 0x001fca00078ec0ff */
[----:B------:R-:W-:-:S05]  /*2c40*/  IMAD R0, R0, c[0x0][0x18c], RZ ;  /* 0x0000630000007a24 */ /* 0x000fca00078e02ff */
[----:B------:R-:W-:Y:S01]  /*2c50*/  LEA.HI.X.SX32 R0, R0, c[0x0][0x16c], 0x1, P5 ;  /* 0x00005b0000007a11 */ /* 0x000fe200028f0eff */
[----:B------:R-:W-:Y:S02]  /*2c60*/  IMAD R10, R10, c[0x0][0x190], RZ ;  /* 0x000064000a0a7a24 */ /* 0x000fe400078e02ff */
[----:B------:R-:W-:Y:S02]  /*2c70*/  IMAD R24, R24, c[0x0][0x190], RZ ;  /* 0x0000640018187a24 */ /* 0x000fe400078e02ff */
[----:B------:R-:W-:Y:S02]  /*2c80*/  IMAD R25, R25, c[0x0][0x190], RZ ;  /* 0x0000640019197a24 */ /* 0x000fe400078e02ff */
[----:B------:R-:W-:Y:S01]  /*2c90*/  IMAD R26, R26, c[0x0][0x190], RZ ;  /* 0x000064001a1a7a24 */ /* 0x000fe200078e02ff */
[----:B--2---:R-:W-:-:S05]  /*2ca0*/  LEA R28, P4, R2, R9, 0x1 ;  /* 0x00000009021c7211 */ /* 0x004fca00078808ff */
[----:B------:R0:W-:Y:S02]  /*2cb0*/  STL [R1+0x8d8], R28 ;  /* 0x0008d81c01007387 */ /* 0x0001e40000100800 */
[----:B0-----:R-:W-:-:S05]  /*2cc0*/  LEA R28, P3, R3, R9, 0x1 ;  /* 0x00000009031c7211 */ /* 0x001fca00078608ff */
        /* <DEDUP_REMOVED lines=11> */
[----:B0-----:R-:W-:Y:S02]  /*2d80*/  LEA.HI.X.SX32 R28, R2, R0, 0x1, P4 ;  /* 0x00000000021c7211 */ /* 0x001fe400020f0eff */
[----:B------:R-:W2:Y:S04]  /*2d90*/  LDL.LU R2, [R1] ;  /* 0x0000000001027983 */ /* 0x000ea80000300800 */
[----:B------:R0:W-:Y:S02]  /*2da0*/  STL [R1+0x8d0], R28 ;  /* 0x0008d01c01007387 */ /* 0x0001e40000100800 */
[----:B0-----:R-:W-:-:S05]  /*2db0*/  LEA R28, P4, R10, R9, 0x1 ;  /* 0x000000090a1c7211 */ /* 0x001fca00078808ff */
[----:B------:R0:W-:Y:S02]  /*2dc0*/  STL [R1+0x8d4], R28 ;  /* 0x0008d41c01007387 */ /* 0x0001e40000100800 */
[----:B0-----:R-:W-:Y:S02]  /*2dd0*/  LEA.HI.X.SX32 R28, R3, R0, 0x1, P3 ;  /* 0x00000000031c7211 */ /* 0x001fe400018f0eff */
[----:B------:R-:W3:Y:S04]  /*2de0*/  LDL.LU R3, [R1+0x4] ;  /* 0x0000040001037983 */ /* 0x000ee80000300800 */
[----:B------:R0:W-:Y:S02]  /*2df0*/  STL [R1+0x8c8], R28 ;  /* 0x0008c81c01007387 */ /* 0x0001e40000100800 */
[----:B0-----:R-:W-:-:S05]  /*2e00*/  LEA R28, P3, R24, R9, 0x1 ;  /* 0x00000009181c7211 */ /* 0x001fca00078608ff */
[----:B------:R0:W-:Y:S02]  /*2e10*/  STL [R1+0x8cc], R28 ;  /* 0x0008cc1c01007387 */ /* 0x0001e40000100800 */
[----:B0-----:R-:W-:Y:S02]  /*2e20*/  LEA.HI.X.SX32 R28, R4, R0, 0x1, P2 ;  /* 0x00000000041c7211 */ /* 0x001fe400010f0eff */
[----:B------:R-:W4:Y:S04]  /*2e30*/  LDL.LU R4, [R1+0x10] ;  /* 0x0000100001047983 */ /* 0x000f280000300800 */
[----:B------:R0:W-:Y:S02]  /*2e40*/  STL [R1+0x8c0], R28 ;  /* 0x0008c01c01007387 */ /* 0x0001e40000100800 */
[----:B0-----:R-:W-:-:S05]  /*2e50*/  LEA R28, P2, R25, R9, 0x1 ;  /* 0x00000009191c7211 */ /* 0x001fca00078408ff */
[----:B------:R0:W-:Y:S02]  /*2e60*/  STL [R1+0x8c4], R28 ;  /* 0x0008c41c01007387 */ /* 0x0001e40000100800 */
[----:B0-----:R-:W-:Y:S02]  /*2e70*/  LEA.HI.X.SX32 R28, R5, R0, 0x1, P1 ;  /* 0x00000000051c7211 */ /* 0x001fe400008f0eff */
[----:B------:R-:W2:Y:S04]  /*2e80*/  LDL.LU R5, [R1+0x14] ;  /* 0x0000140001057983 */ /* 0x000ea80000300800 */
[----:B------:R0:W-:Y:S02]  /*2e90*/  STL [R1+0x8b8], R28 ;  /* 0x0008b81c01007387 */ /* 0x0001e40000100800 */
[----:B0-----:R-:W-:-:S05]  /*2ea0*/  LEA R28, P1, R26, R9, 0x1 ;  /* 0x000000091a1c7211 */ /* 0x001fca00078208ff */
[----:B------:R0:W-:Y:S02]  /*2eb0*/  STL [R1+0x8bc], R28 ;  /* 0x0008bc1c01007387 */ /* 0x0001e40000100800 */
[-C--:B0-----:R-:W-:Y:S02]  /*2ec0*/  LEA.HI.X.SX32 R28, R6, R0.reuse, 0x1, P0 ;  /* 0x00000000061c7211 */ /* 0x081fe400000f0eff */
[----:B------:R-:W2:Y:S04]  /*2ed0*/  LDL.LU R6, [R1+0x18] ;  /* 0x0000180001067983 */ /* 0x000ea80000300800 */
[----:B------:R2:W-:Y:S01]  /*2ee0*/  STL [R1+0x8b0], R28 ;  /* 0x0008b01c01007387 */ /* 0x0005e20000100800 */
[----:B------:R-:W-:Y:S02]  /*2ef0*/  LEA.HI.X.SX32 R7, R7, R0, 0x1, P6 ;  /* 0x0000000007077211 */ /* 0x000fe400030f0eff */
[----:B--2---:R-:W-:-:S05]  /*2f00*/  LEA R28, P0, R6, R9, 0x1 ;  /* 0x00000009061c7211 */ /* 0x004fca00078008ff */
[----:B------:R0:W-:Y:S04]  /*2f10*/  STL [R1+0x8b4], R28 ;  /* 0x0008b41c01007387 */ /* 0x0001e80000100800 */
[----:B0-----:R-:W2:Y:S04]  /*2f20*/  LDL.LU R28, [R1+0x930] ;  /* 0x00093000011c7983 */ /* 0x001ea80000300800 */
[----:B------:R0:W-:Y:S01]  /*2f30*/  STL [R1+0x8a8], R7 ;  /* 0x0008a80701007387 */ /* 0x0001e20000100800 */
[----:B------:R-:W-:Y:S02]  /*2f40*/  LEA.HI.X.SX32 R8, R8, R0, 0x1, P5 ;  /* 0x0000000008087211 */ /* 0x000fe400028f0eff */
[----:B0-----:R-:W-:-:S05]  /*2f50*/  LEA R7, P6, R5, R9, 0x1 ;  /* 0x0000000905077211 */ /* 0x001fca00078c08ff */
[----:B------:R4:W-:Y:S01]  /*2f60*/  STL [R1+0x8ac], R7 ;  /* 0x0008ac0701007387 */ /* 0x0009e20000100800 */
[----:B------:R-:W-:-:S03]  /*2f70*/  LEA.HI.X.SX32 R10, R10, R0, 0x1, P4 ;  /* 0x000000000a0a7211 */ /* 0x000fc600020f0eff */
[----:B------:R-:W-:Y:S01]  /*2f80*/  STL [R1+0x8a0], R8 ;  /* 0x0008a00801007387 */ /* 0x000fe20000100800 */
[----:B----4-:R-:W-:-:S05]  /*2f90*/  LEA R7, P5, R4, R9, 0x1 ;  /* 0x0000000904077211 */ /* 0x010fca00078a08ff */
[----:B------:R0:W-:Y:S01]  /*2fa0*/  STL [R1+0x8a4], R7 ;  /* 0x0008a40701007387 */ /* 0x0001e20000100800 */
[----:B------:R-:W-:-:S03]  /*2fb0*/  IMAD R29, R29, c[0x0][0x190], RZ ;  /* 0x000064001d1d7a24 */ /* 0x000fc600078e02ff */
[----:B------:R3:W-:Y:S01]  /*2fc0*/  STL [R1+0x898], R10 ;  /* 0x0008980a01007387 */ /* 0x0007e20000100800 */
[-C--:B0-----:R-:W-:Y:S02]  /*2fd0*/  LEA.HI.X.SX32 R7, R24, R0.reuse, 0x1, P3 ;  /* 0x0000000018077211 */ /* 0x081fe400018f0eff */
[----:B---3--:R-:W-:Y:S01]  /*2fe0*/  LEA R10, P3, R3, R9, 0x1 ;  /* 0x00000009030a7211 */ /* 0x008fe200078608ff */
[----:B------:R-:W-:Y:S02]  /*2ff0*/  IMAD R27, R27, c[0x0][0x190], RZ ;  /* 0x000064001b1b7a24 */ /* 0x000fe400078e02ff */
[----:B------:R-:W-:Y:S01]  /*3000*/  IMAD R11, R11, c[0x0][0x190], RZ ;  /* 0x000064000b0b7a24 */ /* 0x000fe200078e02ff */
[----:B------:R-:W-:Y:S01]  /*3010*/  LEA.HI.X.SX32 R5, R5, R0, 0x1, P6 ;  /* 0x0000000005057211 */ /* 0x000fe200030f0eff */
[----:B------:R-:W-:Y:S02]  /*3020*/  IMAD R12, R12, c[0x0][0x190], RZ ;  /* 0x000064000c0c7a24 */ /* 0x000fe400078e02ff */
[----:B------:R-:W-:-:S02]  /*3030*/  IMAD R13, R13, c[0x0][0x190], RZ ;  /* 0x000064000d0d7a24 */ /* 0x000fc400078e02ff */
[----:B------:R-:W-:Y:S02]  /*3040*/  IMAD R16, R16, c[0x0][0x190], RZ ;  /* 0x0000640010107a24 */ /* 0x000fe400078e02ff */
[----:B------:R-:W-:Y:S02]  /*3050*/  IMAD R17, R17, c[0x0][0x190], RZ ;  /* 0x0000640011117a24 */ /* 0x000fe400078e02ff */
[----:B------:R-:W-:Y:S02]  /*3060*/  IMAD R18, R18, c[0x0][0x190], RZ ;  /* 0x0000640012127a24 */ /* 0x000fe400078e02ff */
[----:B------:R-:W-:Y:S02]  /*3070*/  IMAD R19, R19, c[0x0][0x190], RZ ;  /* 0x0000640013137a24 */ /* 0x000fe400078e02ff */
[----:B------:R-:W-:Y:S02]  /*3080*/  IMAD R14, R14, c[0x0][0x190], RZ ;  /* 0x000064000e0e7a24 */ /* 0x000fe400078e02ff */
[----:B------:R-:W-:-:S02]  /*3090*/  IMAD R15, R15, c[0x0][0x190], RZ ;  /* 0x000064000f0f7a24 */ /* 0x000fc400078e02ff */
[----:B------:R-:W-:Y:S02]  /*30a0*/  IMAD R20, R20, c[0x0][0x190], RZ ;  /* 0x0000640014147a24 */ /* 0x000fe400078e02ff */
[----:B------:R-:W-:Y:S02]  /*30b0*/  IMAD R21, R21, c[0x0][0x190], RZ ;  /* 0x0000640015157a24 */ /* 0x000fe400078e02ff */
[----:B------:R-:W-:Y:S02]  /*30c0*/  IMAD R22, R22, c[0x0][0x190], RZ ;  /* 0x0000640016167a24 */ /* 0x000fe400078e02ff */
[----:B------:R-:W-:Y:S01]  /*30d0*/  IMAD R23, R23, c[0x0][0x190], RZ ;  /* 0x0000640017177a24 */ /* 0x000fe200078e02ff */
[----:B--2---:R-:W-:-:S05]  /*30e0*/  LEA R8, P4, R28, R9, 0x1 ;  /* 0x000000091c087211 */ /* 0x004fca00078808ff */
[----:B------:R0:W-:Y:S04]  /*30f0*/  STL [R1+0x89c], R8 ;  /* 0x00089c0801007387 */ /* 0x0001e80000100800 */
[----:B------:R1:W-:Y:S01]  /*3100*/  STL [R1+0x890], R7 ;  /* 0x0008900701007387 */ /* 0x0003e20000100800 */
[----:B0-----:R-:W-:-:S03]  /*3110*/  LEA.HI.X.SX32 R8, R25, R0, 0x1, P2 ;  /* 0x0000000019087211 */ /* 0x001fc600010f0eff */
[----:B------:R0:W-:Y:S01]  /*3120*/  STL [R1+0x894], R10 ;  /* 0x0008940a01007387 */ /* 0x0001e20000100800 */
[----:B-1----:R-:W-:-:S03]  /*3130*/  LEA R7, P2, R2, R9, 0x1 ;  /* 0x0000000902077211 */ /* 0x002fc600078408ff */
[----:B------:R1:W-:Y:S04]  /*3140*/  STL [R1+0x888], R8 ;  /* 0x0008880801007387 */ /* 0x0003e80000100800 */
[----:B------:R2:W-:Y:S01]  /*3150*/  STL [R1+0x88c], R7 ;  /* 0x00088c0701007387 */ /* 0x0005e20000100800 */
[----:B0-----:R-:W-:Y:S02]  /*3160*/  LEA.HI.X.SX32 R10, R26, R0, 0x1, P1 ;  /* 0x000000001a0a7211 */ /* 0x001fe400008f0eff */
[----:B-1----:R-:W-:-:S03]  /*3170*/  LEA R8, P1, R29, R9, 0x1 ;  /* 0x000000091d087211 */ /* 0x002fc600078208ff */
[----:B------:R-:W-:Y:S01]  /*3180*/  STL [R1+0x814], R10 ;  /* 0x0008140a01007387 */ /* 0x000fe20000100800 */
[----:B--2---:R-:W-:Y:S02]  /*3190*/  LEA.HI.X.SX32 R7, R6, R0, 0x1, P0 ;  /* 0x0000000006077211 */ /* 0x004fe400000f0eff */
[-C--:B------:R-:W-:Y:S01]  /*31a0*/  LEA R6, P0, R27, R9.reuse, 0x1 ;  /* 0x000000091b067211 */ /* 0x080fe200078008ff */
[----:B------:R-:W-:Y:S04]  /*31b0*/  STL [R1+0x834], R8 ;  /* 0x0008340801007387 */ /* 0x000fe80000100800 */
[----:B------:R0:W-:Y:S04]  /*31c0*/  STL [R1+0x818], R7 ;  /* 0x0008180701007387 */ /* 0x0001e80000100800 */
[----:B------:R1:W-:Y:S04]  /*31d0*/  STL [R1+0x83c], R6 ;  /* 0x00083c0601007387 */ /* 0x0003e80000100800 */
[----:B------:R2:W-:Y:S01]  /*31e0*/  STL [R1+0x81c], R5 ;  /* 0x00081c0501007387 */ /* 0x0005e20000100800 */
[----:B0-----:R-:W-:-:S02]  /*31f0*/  LEA R7, P6, R11, R9, 0x1 ;  /* 0x000000090b077211 */ /* 0x001fc400078c08ff */
[----:B-1----:R-:W-:-:S03]  /*3200*/  LEA.HI.X.SX32 R6, R4, R0, 0x1, P5 ;  /* 0x0000000004067211 */ /* 0x002fc600028f0eff */
[----:B------:R-:W-:Y:S01]  /*3210*/  STL [R1+0x844], R7 ;  /* 0x0008440701007387 */ /* 0x000fe20000100800 */
[----:B------:R-:W-:Y:S02]  /*3220*/  LEA.HI.X.SX32 R4, R28, R0, 0x1, P4 ;  /* 0x000000001c047211 */ /* 0x000fe400020f0eff */
[-C--:B--2---:R-:W-:Y:S01]  /*3230*/  LEA R5, P5, R12, R9.reuse, 0x1 ;  /* 0x000000090c057211 */ /* 0x084fe200078a08ff */
[----:B------:R-:W-:Y:S04]  /*3240*/  STL [R1+0x820], R6 ;  /* 0x0008200601007387 */ /* 0x000fe80000100800 */
[----:B------:R-:W2:Y:S04]  /*3250*/  LDL R28, [R1+0x91c] ;  /* 0x00091c00011c7983 */ /* 0x000ea80000100800 */
[----:B------:R0:W-:Y:S04]  /*3260*/  STL [R1+0x84c], R5 ;  /* 0x00084c0501007387 */ /* 0x0001e80000100800 */
[----:B------:R1:W-:Y:S01]  /*3270*/  STL [R1+0x824], R4 ;  /* 0x0008240401007387 */ /* 0x0003e20000100800 */
[----:B0-----:R-:W-:-:S02]  /*3280*/  LEA R5, P4, R13, R9, 0x1 ;  /* 0x000000090d057211 */ /* 0x001fc400078808ff */
[-C--:B-1----:R-:W-:Y:S02]  /*3290*/  LEA.HI.X.SX32 R4, R3, R0.reuse, 0x1, P3 ;  /* 0x0000000003047211 */ /* 0x082fe400018f0eff */
[----:B------:R-:W-:Y:S01]  /*32a0*/  LEA R3, P3, R16, R9, 0x1 ;  /* 0x0000000910037211 */ /* 0x000fe200078608ff */
[----:B------:R-:W-:Y:S01]  /*32b0*/  STL [R1+0x854], R5 ;  /* 0x0008540501007387 */ /* 0x000fe20000100800 */
[----:B------:R-:W-:-:S03]  /*32c0*/  LEA.HI.X.SX32 R2, R2, R0, 0x1, P2 ;  /* 0x0000000002027211 */ /* 0x000fc600010f0eff */
[----:B------:R0:W-:Y:S04]  /*32d0*/  STL [R1+0x828], R4 ;  /* 0x0008280401007387 */ /* 0x0001e80000100800 */
[----:B------:R1:W-:Y:S01]  /*32e0*/  STL [R1+0x85c], R3 ;  /* 0x00085c0301007387 */ /* 0x0003e20000100800 */
[----:B0-----:R-:W-:-:S03]  /*32f0*/  LEA R4, P2, R17, R9, 0x1 ;  /* 0x0000000911047211 */ /* 0x001fc600078408ff */
[----:B------:R0:W-:Y:S01]  /*3300*/  STL [R1+0x82c], R2 ;  /* 0x00082c0201007387 */ /* 0x0001e20000100800 */
[----:B-1----:R-:W-:-:S03]  /*3310*/  LEA.HI.X.SX32 R3, R29, R0, 0x1, P1 ;  /* 0x000000001d037211 */ /* 0x002fc600008f0eff */
[----:B------:R1:W-:Y:S04]  /*3320*/  STL [R1+0x864], R4 ;  /* 0x0008640401007387 */ /* 0x0003e80000100800 */
[----:B------:R3:W-:Y:S01]  /*3330*/  STL [R1+0x830], R3 ;  /* 0x0008300301007387 */ /* 0x0007e20000100800 */
[----:B0-----:R-:W-:Y:S02]  /*3340*/  LEA R2, P1, R18, R9, 0x1 ;  /* 0x0000000912027211 */ /* 0x001fe400078208ff */
[----:B-1----:R-:W-:-:S03]  /*3350*/  LEA.HI.X.SX32 R4, R27, R0, 0x1, P0 ;  /* 0x000000001b047211 */ /* 0x002fc600000f0eff */
[----:B------:R0:W-:Y:S01]  /*3360*/  STL [R1+0x86c], R2 ;  /* 0x00086c0201007387 */ /* 0x0001e20000100800 */
[----:B---3--:R-:W-:-:S03]  /*3370*/  LEA R3, P0, R19, R9, 0x1 ;  /* 0x0000000913037211 */ /* 0x008fc600078008ff */
[----:B------:R1:W-:Y:S04]  /*3380*/  STL [R1+0x838], R4 ;  /* 0x0008380401007387 */ /* 0x0003e80000100800 */
[----:B------:R3:W-:Y:S01]  /*3390*/  STL [R1+0x870], R3 ;  /* 0x0008700301007387 */ /* 0x0007e20000100800 */
[----:B0-----:R-:W-:Y:S02]  /*33a0*/  LEA.HI.X.SX32 R2, R11, R0, 0x1, P6 ;  /* 0x000000000b027211 */ /* 0x001fe400030f0eff */
[----:B-1----:R-:W-:-:S03]  /*33b0*/  LEA R4, P6, R14, R9, 0x1 ;  /* 0x000000090e047211 */ /* 0x002fc600078c08ff */
[----:B------:R0:W-:Y:S01]  /*33c0*/  STL [R1+0x840], R2 ;  /* 0x0008400201007387 */ /* 0x0001e20000100800 */
[----:B---3--:R-:W-:-:S03]  /*33d0*/  LEA.HI.X.SX32 R3, R12, R0, 0x1, P5 ;  /* 0x000000000c037211 */ /* 0x008fc600028f0eff */
        /* <DEDUP_REMOVED lines=20> */
[-C--:B0-----:R-:W-:Y:S02]  /*3520*/  LEA.HI.X.SX32 R2, R19, R0.reuse, 0x1, P0 ;  /* 0x0000000013027211 */ /* 0x081fe400000f0eff */
[----:B-1----:R-:W-:-:S03]  /*3530*/  LEA.HI.X.SX32 R4, R14, R0, 0x1, P6 ;  /* 0x000000000e047211 */ /* 0x002fc600030f0eff */
[----:B------:R0:W-:Y:S01]  /*3540*/  STL [R1+0x7f8], R2 ;  /* 0x0007f80201007387 */ /* 0x0001e20000100800 */
[----:B---3--:R-:W-:-:S03]  /*3550*/  LEA.HI.X.SX32 R3, R15, R0, 0x1, P5 ;  /* 0x000000000f037211 */ /* 0x008fc600028f0eff */
[----:B------:R1:W-:Y:S04]  /*3560*/  STL [R1+0x7fc], R4 ;  /* 0x0007fc0401007387 */ /* 0x0003e80000100800 */
[----:B------:R3:W-:Y:S01]  /*3570*/  STL [R1+0x800], R3 ;  /* 0x0008000301007387 */ /* 0x0007e20000100800 */
[-C--:B0-----:R-:W-:Y:S02]  /*3580*/  LEA.HI.X.SX32 R2, R20, R0.reuse, 0x1, P4 ;  /* 0x0000000014027211 */ /* 0x081fe400020f0eff */
[----:B-1----:R-:W-:-:S03]  /*3590*/  LEA.HI.X.SX32 R4, R21, R0, 0x1, P3 ;  /* 0x0000000015047211 */ /* 0x002fc600018f0eff */
[----:B------:R-:W-:Y:S01]  /*35a0*/  STL [R1+0x804], R2 ;  /* 0x0008040201007387 */ /* 0x000fe20000100800 */
[-C--:B---3--:R-:W-:Y:S02]  /*35b0*/  LEA.HI.X.SX32 R3, R22, R0.reuse, 0x1, P2 ;  /* 0x0000000016037211 */ /* 0x088fe400010f0eff */
[----:B------:R-:W-:Y:S01]  /*35c0*/  LEA.HI.X.SX32 R0, R23, R0, 0x1, P1 ;  /* 0x0000000017007211 */ /* 0x000fe200008f0eff */
[----:B------:R-:W-:Y:S04]  /*35d0*/  STL [R1+0x808], R4 ;  /* 0x0008080401007387 */ /* 0x000fe80000100800 */
[----:B------:R0:W-:Y:S04]  /*35e0*/  STL [R1+0x80c], R3 ;  /* 0x00080c0301007387 */ /* 0x0001e80000100800 */
[----:B------:R-:W-:Y:S04]  /*35f0*/  STL [R1+0x7f4], R0 ;  /* 0x0007f40001007387 */ /* 0x000fe80000100800 */
[----:B------:R-:W-:Y:S04]  /*3600*/  STL [R1+0x3f8], RZ ;  /* 0x0003f8ff01007387 */ /* 0x000fe80000100800 */
        /* <DEDUP_REMOVED lines=96> */
[----:B------:R-:W-:Y:S01]  /*3c10*/  STL [R1+0x2b0], RZ ;  /* 0x0002b0ff01007387 */ /* 0x000fe20000100800 */
[----:B0-----:R-:W-:-:S03]  /*3c20*/  IMAD.MOV.U32 R3, RZ, RZ, c[0x0][0x188] ;  /* 0x00006200ff037624 */ /* 0x001fc600078e00ff */
[----:B------:R-:W-:Y:S04]  /*3c30*/  STL [R1+0x2b4], RZ ;  /* 0x0002b4ff01007387 */ /* 0x000fe80000100800 */
[----:B------:R-:W-:Y:S04]  /*3c40*/  STL [R1+0x2b8], RZ ;  /* 0x0002b8ff01007387 */ /* 0x000fe80000100800 */
[----:B------:R-:W-:Y:S04]  /*3c50*/  STL [R1+0x2bc], RZ ;  /* 0x0002bcff01007387 */ /* 0x000fe80000100800 */
[----:B------:R-:W-:Y:S01]  /*3c60*/  STL [R1+0x1b0], RZ ;  /* 0x0001b0ff01007387 */ /* 0x000fe20000100800 */
[----:B------:R-:W-:-:S03]  /*3c70*/  IMAD R27, R3, 0x6b, RZ ;  /* 0x0000006b031b7824 */ /* 0x000fc600078e02ff */
[----:B------:R-:W-:Y:S01]  /*3c80*/  STL [R1+0x1b4], RZ ;  /* 0x0001b4ff01007387 */ /* 0x000fe20000100800 */
[----:B------:R-:W-:-:S03]  /*3c90*/  IMAD R25, R3, 0x67, RZ ;  /* 0x0000006703197824 */ /* 0x000fc600078e02ff */
[----:B------:R-:W-:Y:S04]  /*3ca0*/  STL [R1+0x1b8], RZ ;  /* 0x0001b8ff01007387 */ /* 0x000fe80000100800 */
[----:B------:R-:W-:Y:S04]  /*3cb0*/  STL [R1+0x1bc], RZ ;  /* 0x0001bcff01007387 */ /* 0x000fe80000100800 */
[----:B------:R-:W-:Y:S04]  /*3cc0*/  STL [R1+0x1a0], RZ ;  /* 0x0001a0ff01007387 */ /* 0x000fe80000100800 */
[----:B------:R-:W-:Y:S04]  /*3cd0*/  STL [R1+0x1a4], RZ ;  /* 0x0001a4ff01007387 */ /* 0x000fe80000100800 */
[----:B------:R-:W-:Y:S04]  /*3ce0*/  STL [R1+0x1a8], RZ ;  /* 0x0001a8ff01007387 */ /* 0x000fe80000100800 */
[----:B------:R-:W-:Y:S04]  /*3cf0*/  STL [R1+0x1ac], RZ ;  /* 0x0001acff01007387 */ /* 0x000fe80000100800 */
[----:B------:R-:W-:Y:S04]  /*3d00*/  STL [R1+0x180], RZ ;  /* 0x000180ff01007387 */ /* 0x000fe80000100800 */
[----:B------:R-:W-:Y:S04]  /*3d10*/  STL [R1+0x928], R27 ;  /* 0x0009281b01007387 */ /* 0x000fe80000100800 */
[----:B------:R0:W-:Y:S04]  /*3d20*/  STL [R1+0x92c], R25 ;  /* 0x00092c1901007387 */ /* 0x0001e80000100800 */
[----:B0-----:R-:W3:Y:S04]  /*3d30*/  LDL.LU R25, [R1+0x60] ;  /* 0x0000600001197983 */ /* 0x001ee80000300800 */
[----:B------:R-:W4:Y:S04]  /*3d40*/  LDL.LU R0, [R1+0x8] ;  /* 0x0000080001007983 */ /* 0x000f280000300800 */
[----:B------:R-:W0:Y:S01]  /*3d50*/  S2R R2, SR_TID.X ;  /* 0x0000000000027919 */ /* 0x000e220000002100 */
[----:B--2---:R-:W-:-:S02]  /*3d60*/  ISETP.GE.AND P1, PT, R28, RZ, PT ;  /* 0x000000ff1c00720c */ /* 0x004fc40003f26270 */
[----:B------:R-:W-:Y:S01]  /*3d70*/  ISETP.NE.AND P0, PT, RZ, c[0x0][0x178], PT ;  /* 0x00005e00ff007a0c */ /* 0x000fe20003f05270 */
[----:B------:R-:W-:-:S05]  /*3d80*/  IMAD.SHL.U32 R4, R3, 0x80, RZ ;  /* 0x0000008003047824 */ /* 0x000fca00078e00ff */
[----:B------:R-:W-:Y:S02]  /*3d90*/  SHF.R.S32.HI R5, RZ, 0x1f, R4 ;  /* 0x0000001fff057819 */ /* 0x000fe40000011404 */
[C---:B0-----:R-:W-:Y:S02]  /*3da0*/  LOP3.LUT R28, R2.reuse, 0x1ff, RZ, 0xc0, !PT ;  /* 0x000001ff021c7812 */ /* 0x041fe400078ec0ff */
[----:B------:R-:W-:Y:S01]  /*3db0*/  LOP3.LUT R6, R2, 0x180, RZ, 0xc0, !PT ;  /* 0x0000018002067812 */ /* 0x000fe200078ec0ff */
[C---:B------:R-:W-:Y:S02]  /*3dc0*/  IMAD R27, R3.reuse, 0xce, RZ ;  /* 0x000000ce031b7824 */ /* 0x040fe400078e02ff */
[C---:B------:R-:W-:Y:S02]  /*3dd0*/  IMAD R23, R3.reuse, 0x63, RZ ;  /* 0x0000006303177824 */ /* 0x040fe400078e02ff */
[C---:B------:R-:W-:Y:S02]  /*3de0*/  IMAD R29, R3.reuse, 0xc2, RZ ;  /* 0x000000c2031d7824 */ /* 0x040fe400078e02ff */
[----:B------:R-:W-:-:S02]  /*3df0*/  IMAD R21, R3, 0x5f, RZ ;  /* 0x0000005f03157824 */ /* 0x000fc400078e02ff */
[C---:B------:R-:W-:Y:S02]  /*3e00*/  IMAD R26, R3.reuse, 0xba, RZ ;  /* 0x000000ba031a7824 */ /* 0x040fe400078e02ff */
[C---:B------:R-:W-:Y:S02]  /*3e10*/  IMAD R19, R3.reuse, 0x5b, RZ ;  /* 0x0000005b03137824 */ /* 0x040fe400078e02ff */
        /* <DEDUP_REMOVED lines=14> */
[----:B------:R-:W-:Y:S02]  /*3f00*/  IMAD R7, R3, 0xe4, RZ ;  /* 0x000000e403077824 */ /* 0x000fe400078e02ff */
[----:B----4-:R-:W-:Y:S01]  /*3f10*/  @!P1 IMAD.MOV R0, RZ, RZ, -R0 ;  /* 0x000000ffff009224 */ /* 0x010fe200078e0a00 */
[----:B------:R-:W-:-:S02]  /*3f20*/  @!P0 LOP3.LUT R0, RZ, c[0x0][0x178], RZ, 0x33, !PT ;  /* 0x00005e00ff008a12 */ /* 0x000fc400078e33ff */
[----:B---3--:R-:W-:-:S03]  /*3f30*/  SHF.R.S32.HI R25, RZ, 0x7, R25 ;  /* 0x00000007ff197819 */ /* 0x008fc60000011419 */
[----:B------:R-:W-:Y:S01]  /*3f40*/  IMAD R2, R0, c[0x0][0x184], RZ ;  /* 0x0000610000027a24 */ /* 0x000fe200078e02ff */
[----:B------:R-:W-:Y:S01]  /*3f50*/  SHF.L.U64.HI R0, R4, 0x1, R5 ;  /* 0x0000000104007819 */ /* 0x000fe20000010205 */
[----:B------:R-:W-:-:S04]  /*3f60*/  IMAD R5, R3, 0xfe, RZ ;  /* 0x000000fe03057824 */ /* 0x000fc800078e02ff */
[----:B------:R0:W-:Y:S01]  /*3f70*/  STL [R1+0x924], R0 ;  /* 0x0009240001007387 */ /* 0x0001e20000100800 */
[----:B------:R-:W-:-:S03]  /*3f80*/  IMAD.SHL.U32 R4, R28, 0x2, RZ ;  /* 0x000000021c047824 */ /* 0x000fc600078e00ff */
[----:B------:R1:W-:Y:S01]  /*3f90*/  STL [R1+0x8f4], R25 ;  /* 0x0008f41901007387 */ /* 0x0003e20000100800 */
[----:B0-----:R-:W-:Y:S01]  /*3fa0*/  LEA R0, P0, R2, c[0x0][0x160], 0x1 ;  /* 0x0000580002007a11 */ /* 0x001fe200078008ff */
[----:B-1----:R-:W-:-:S03]  /*3fb0*/  IMAD R25, R3, 0xfa, RZ ;  /* 0x000000fa03197824 */ /* 0x002fc600078e02ff */
[----:B------:R-:W-:Y:S02]  /*3fc0*/  LEA.HI.X.SX32 R28, R2, c[0x0][0x164], 0x1, P0 ;  /* 0x00005900021c7a11 */ /* 0x000fe400000f0eff */
[-C--:B------:R-:W-:Y:S02]  /*3fd0*/  IADD3 R2, P2, R5, R0.reuse, RZ ;  /* 0x0000000005027210 */ /* 0x080fe40007f5e0ff */
[----:B------:R-:W-:Y:S01]  /*3fe0*/  IADD3 R5, P4, R25, R0, RZ ;  /* 0x0000000019057210 */ /* 0x000fe20007f9e0ff */
[----:B------:R-:W-:Y:S01]  /*3ff0*/  STL [R1+0x3a4], R0 ;  /* 0x0003a40001007387 */ /* 0x000fe20000100800 */
[----:B------:R-:W-:-:S03]  /*4000*/  IMAD R25, R3, 0xea, RZ ;  /* 0x000000ea03197824 */ /* 0x000fc600078e02ff */
[----:B------:R0:W-:Y:S04]  /*4010*/  STL [R1+0x400], R2 ;  /* 0x0004000201007387 */ /* 0x0001e80000100800 */
[----:B------:R-:W-:Y:S04]  /*4020*/  STL [R1+0x3a0], R28 ;  /* 0x0003a01c01007387 */ /* 0x000fe80000100800 */
[----:B------:R1:W-:Y:S01]  /*4030*/  STL [R1+0x410], R5 ;  /* 0x0004100501007387 */ /* 0x0003e20000100800 */
[C---:B0-----:R-:W-:Y:S02]  /*4040*/  IMAD R2, R3.reuse, 0xf2, RZ ;  /* 0x000000f203027824 */ /* 0x041fe400078e02ff */
[----:B-1----:R-:W-:-:S02]  /*4050*/  IMAD R5, R3, 0xee, RZ ;  /* 0x000000ee03057824 */ /* 0x002fc400078e02ff */
[----:B------:R-:W-:Y:S01]  /*4060*/  IMAD R3, R3, 0xf6, RZ ;  /* 0x000000f603037824 */ /* 0x000fe200078e02ff */
[----:B------:R-:W-:-:S04]  /*4070*/  IADD3 R2, P6, R2, R0, RZ ;  /* 0x0000000002027210 */ /* 0x000fc80007fde0ff */
[-C--:B------:R-:W-:Y:S02]  /*4080*/  IADD3 R3, P5, R3, R0.reuse, RZ ;  /* 0x0000000003037210 */ /* 0x080fe40007fbe0ff */
[-C--:B------:R-:W-:Y:S02]  /*4090*/  IADD3 R5, P0, R5, R0.reuse, RZ ;  /* 0x0000000005057210 */ /* 0x080fe40007f1e0ff */
[----:B------:R-:W-:Y:S01]  /*40a0*/  IADD3 R25, P3, R25, R0, RZ ;  /* 0x0000000019197210 */ /* 0x000fe20007f7e0ff */
[----:B------:R0:W-:Y:S04]  /*40b0*/  STL [R1+0x420], R3 ;  /* 0x0004200301007387 */ /* 0x0001e80000100800 */
[----:B------:R1:W-:Y:S04]  /*40c0*/  STL [R1+0x430], R2 ;  /* 0x0004300201007387 */ /* 0x0003e80000100800 */
[----:B------:R2:W-:Y:S01]  /*40d0*/  STL [R1+0x440], R5 ;  /* 0x0004400501007387 */ /* 0x0005e20000100800 */
[----:B0-----:R-:W-:-:S03]  /*40e0*/  IMAD.MOV.U32 R3, RZ, RZ, c[0x0][0x188] ;  /* 0x00006200ff037624 */ /* 0x001fc600078e00ff */
[----:B------:R0:W-:Y:S01]  /*40f0*/  STL [R1+0x450], R25 ;  /* 0x0004501901007387 */ /* 0x0001e20000100800 */
[C---:B-1----:R-:W-:Y:S02]  /*4100*/  IMAD R2, R3.reuse, 0x7f, RZ ;  /* 0x0000007f03027824 */ /* 0x042fe400078e02ff */
[C---:B--2---:R-:W-:Y:S02]  /*4110*/  IMAD R5, R3.reuse, 0xe2, RZ ;  /* 0x000000e203057824 */ /* 0x044fe400078e02ff */
[C---:B0-----:R-:W-:Y:S02]  /*4120*/  IMAD R25, R3.reuse, 0x7d, RZ ;  /* 0x0000007d03197824 */ /* 0x041fe400078e02ff */
[----:B------:R-:W-:Y:S01]  /*4130*/  IMAD R3, R3, 0xe6, RZ ;  /* 0x000000e603037824 */ /* 0x000fe200078e02ff */
[----:B------:R-:W-:-:S04]  /*4140*/  LEA.HI.X.SX32 R2, R2, R28, 0x1, P2 ;  /* 0x0000001c02027211 */ /* 0x000fc800010f0eff */
[-C--:B------:R-:W-:Y:S02]  /*4150*/  IADD3 R3, P1, R3, R0.reuse, RZ ;  /* 0x0000000003037210 */ /* 0x080fe40007f3e0ff */
[----:B------:R-:W-:Y:S02]  /*4160*/  IADD3 R5, P2, R5, R0, RZ ;  /* 0x0000000005057210 */ /* 0x000fe40007f5e0ff */
[----:B------:R-:W-:Y:S01]  /*4170*/  LEA.HI.X.SX32 R25, R25, R28, 0x1, P4 ;  /* 0x0000001c19197211 */ /* 0x000fe200020f0eff */
        /* <DEDUP_REMOVED lines=10> */
[----:B------:R-:W-:-:S05]  /*4220*/  IADD3 R3, P4, R3, R0, RZ ;  /* 0x0000000003037210 */ /* 0x000fca0007f9e0ff */
[----:B------:R0:W-:Y:S04]  /*4230*/  STL [R1+0x480], R3 ;  /* 0x0004800301007387 */ /* 0x0001e80000100800 */
[----:B------:R1:W-:Y:S01]  /*4240*/  STL [R1+0x41c], R2 ;  /* 0x00041c0201007387 */ /* 0x0003e20000100800 */
[----:B0-----:R-:W-:Y:S01]  /*4250*/  IMAD.MOV.U32 R3, RZ, RZ, c[0x0][0x188] ;  /* 0x00006200ff037624 */ /* 0x001fe200078e00ff */
[----:B-1----:R-:W-:Y:S02]  /*4260*/  IADD3 R2, P5, R5, R0, RZ ;  /* 0x0000000005027210 */ /* 0x002fe40007fbe0ff */
[----:B------:R-:W-:Y:S01]  /*4270*/  LEA.HI.X.SX32 R5, R25, R28, 0x1, P6 ;  /* 0x0000001c19057211 */ /* 0x000fe200030f0eff */
[----:B------:R-:W-:Y:S02]  /*4280*/  IMAD R25, R3, 0xd6, RZ ;  /* 0x000000d603197824 */ /* 0x000fe400078e02ff */
[----:B------:R0:W-:Y:S04]  /*4290*/  STL [R1+0x490], R2 ;  /* 0x0004900201007387 */ /* 0x0001e80000100800 */
[----:B------:R1:W-:Y:S01]  /*42a0*/  STL [R1+0x42c], R5 ;  /* 0x00042c0501007387 */ /* 0x0003e20000100800 */
[----:B------:R-:W-:Y:S01]  /*42b0*/  IADD3 R25, P6, R25, R0, RZ ;  /* 0x0000000019197210 */ /* 0x000fe20007fde0ff */
[----:B0-----:R-:W-:-:S02]  /*42c0*/  IMAD R2, R3, 0xd2, RZ ;  /* 0x000000d203027824 */ /* 0x001fc400078e02ff */
[C---:B-1----:R-:W-:Y:S02]  /*42d0*/  IMAD R5, R3.reuse, 0x75, RZ ;  /* 0x0000007503057824 */ /* 0x042fe400078e02ff */
[----:B------:R-:W-:Y:S01]  /*42e0*/  IMAD R3, R3, 0x77, RZ ;  /* 0x0000007703037824 */ /* 0x000fe200078e02ff */
[----:B------:R0:W-:Y:S04]  /*42f0*/  STL [R1+0x4a0], R25 ;  /* 0x0004a01901007387 */ /* 0x0001e80000100800 */
[----:B------:R-:W-:Y:S02]  /*4300*/  LEA.HI.X.SX32 R3, R3, R28, 0x1, P0 ;  /* 0x0000001c03037211 */ /* 0x000fe400000f0eff */
[----:B------:R-:W-:Y:S01]  /*4310*/  IADD3 R2, P0, R2, R0, RZ ;  /* 0x0000000002027210 */ /* 0x000fe20007f1e0ff */
[----:B0-----:R-:W2:Y:S04]  /*4320*/  LDL.LU R25, [R1+0x92c] ;  /* 0x00092c0001197983 */ /* 0x001ea80000300800 */
[----:B------:R0:W-:Y:S04]  /*4330*/  STL [R1+0x43c], R3 ;  /* 0x00043c0301007387 */ /* 0x0001e80000100800 */
[----:B------:R1:W-:Y:S01]  /*4340*/  STL [R1+0x4b0], R2 ;  /* 0x0004b00201007387 */ /* 0x0003e20000100800 */
[----:B0-----:R-:W-:Y:S01]  /*4350*/  IMAD.MOV.U32 R3, RZ, RZ, c[0x0][0x188] ;  /* 0x00006200ff037624 */ /* 0x001fe200078e00ff */
[----:B-1----:R-:W-:-:S02]  /*4360*/  LEA.HI.X.SX32 R2, R5, R28, 0x1, P3 ;  /* 0x0000001c05027211 */ /* 0x002fc400018f0eff */
[----:B------:R-:W-:Y:S01]  /*4370*/  IADD3 R5, P3, R27, R0, RZ ;  /* 0x000000001b057210 */ /* 0x000fe20007f7e0ff */
[----:B------:R-:W-:Y:S02]  /*4380*/  IMAD R27, R3, 0x73, RZ ;  /* 0x00000073031b7824 */ /* 0x000fe400078e02ff */
[----:B------:R-:W-:Y:S03]  /*4390*/  STL [R1+0x44c], R2 ;  /* 0x00044c0201007387 */ /* 0x000fe60000100800 */
[----:B------:R-:W-:Y:S01]  /*43a0*/  LEA.HI.X.SX32 R27, R27, R28, 0x1, P1 ;  /* 0x0000001c1b1b7211 */ /* 0x000fe200008f0eff */
[----:B------:R-:W-:Y:S04]  /*43b0*/  STL [R1+0x4c0], R5 ;  /* 0x0004c00501007387 */ /* 0x000fe80000100800 */
[----:B------:R0:W-:Y:S04]  /*43c0*/  STL [R1+0x45c], R27 ;  /* 0x00045c1b01007387 */ /* 0x0001e80000100800 */
[----:B0-----:R-:W3:Y:S01]  /*43d0*/  LDL.LU R27, [R1+0x928] ;  /* 0x00092800011b7983 */ /* 0x001ee20000300800 */
[----:B------:R-:W-:-:S02]  /*43e0*/  IMAD R2, R3, 0x71, RZ ;  /* 0x0000007103027824 */ /* 0x000fc400078e02ff */
[C---:B------:R-:W-:Y:S02]  /*43f0*/  IMAD R5, R3.reuse, 0xc6, RZ ;  /* 0x000000c603057824 */ /* 0x040fe400078e02ff */
[----:B------:R-:W-:Y:S01]  /*4400*/  IMAD R3, R3, 0xca, RZ ;  /* 0x000000ca03037824 */ /* 0x000fe200078e02ff */
[----:B------:R-:W-:-:S04]  /*4410*/  LEA.HI.X.SX32 R2, R2, R28, 0x1, P2 ;  /* 0x0000001c02027211 */ /* 0x000fc800010f0eff */
[-C--:B------:R-:W-:Y:S02]  /*4420*/  IADD3 R3, P1, R3, R0.reuse, RZ ;  /* 0x0000000003037210 */ /* 0x080fe40007f3e0ff */
[----:B------:R-:W-:-:S03]  /*4430*/  IADD3 R5, P2, R5, R0, RZ ;  /* 0x0000000005057210 */ /* 0x000fc60007f5e0ff */
[----:B------:R0:W-:Y:S04]  /*4440*/  STL [R1+0x4d0], R3 ;  /* 0x0004d00301007387 */ /* 0x0001e80000100800 */
[----:B------:R1:W-:Y:S01]  /*4450*/  STL [R1+0x46c], R2 ;  /* 0x00046c0201007387 */ /* 0x0003e20000100800 */
[----:B0-----:R-:W-:-:S03]  /*4460*/  IMAD.MOV.U32 R3, RZ, RZ, c[0x0][0x188] ;  /* 0x00006200ff037624 */ /* 0x001fc600078e00ff */
[----:B------:R0:W-:Y:S01]  /*4470*/  STL [R1+0x4e0], R5 ;  /* 0x0004e00501007387 */ /* 0x0001e20000100800 */
[C---:B-1----:R-:W-:Y:S02]  /*4480*/  IMAD R2, R3.reuse, 0x6d, RZ ;  /* 0x0000006d03027824 */ /* 0x042fe400078e02ff */
[C---:B0-----:R-:W-:Y:S02]  /*4490*/  IMAD R5, R3.reuse, 0xbe, RZ ;  /* 0x000000be03057824 */ /* 0x041fe400078e02ff */
[----:B------:R-:W-:Y:S01]  /*44a0*/  IMAD R3, R3, 0x6f, RZ ;  /* 0x0000006f03037824 */ /* 0x000fe200078e02ff */
[----:B------:R-:W-:-:S04]  /*44b0*/  LEA.HI.X.SX32 R2, R2, R28, 0x1, P5 ;  /* 0x0000001c02027211 */ /* 0x000fc800028f0eff */
[----:B------:R-:W-:Y:S02]  /*44c0*/  LEA.HI.X.SX32 R3, R3, R28, 0x1, P4 ;  /* 0x0000001c03037211 */ /* 0x000fe400020f0eff */
[-C--:B------:R-:W-:Y:S02]  /*44d0*/  IADD3 R29, P4, R29, R0.reuse, RZ ;  /* 0x000000001d1d7210 */ /* 0x080fe40007f9e0ff */
[----:B------:R-:W-:Y:S01]  /*44e0*/  IADD3 R5, P5, R5, R0, RZ ;  /* 0x0000000005057210 */ /* 0x000fe20007fbe0ff */
[----:B------:R0:W-:Y:S04]  /*44f0*/  STL [R1+0x47c], R3 ;  /* 0x00047c0301007387 */ /* 0x0001e80000100800 */
[----:B------:R-:W-:Y:S01]  /*4500*/  STL [R1+0x4f0], R29 ;  /* 0x0004f01d01007387 */ /* 0x000fe20000100800 */
[----:B0-----:R-:W-:-:S03]  /*4510*/  IMAD.MOV.U32 R3, RZ, RZ, c[0x0][0x188] ;  /* 0x00006200ff037624 */ /* 0x001fc600078e00ff */
[----:B------:R0:W-:Y:S04]  /*4520*/  STL [R1+0x48c], R2 ;  /* 0x00048c0201007387 */ /* 0x0001e80000100800 */
[----:B------:R1:W-:Y:S01]  /*4530*/  STL [R1+0x500], R5 ;  /* 0x0005000501007387 */ /* 0x0003e20000100800 */
[C---:B0-----:R-:W-:Y:S02]  /*4540*/  IMAD R2, R3.reuse, 0x69, RZ ;  /* 0x0000006903027824 */ /* 0x041fe400078e02ff */
[----:B-1----:R-:W-:-:S03]  /*4550*/  IMAD R5, R3, 0xb6, RZ ;  /* 0x000000b603057824 */ /* 0x002fc600078e02ff */
[----:B------:R-:W-:Y:S02]  /*4560*/  LEA.HI.X.SX32 R2, R2, R28, 0x1, P0 ;  /* 0x0000001c02027211 */ /* 0x000fe400000f0eff */
[----:B------:R-:W-:Y:S02]  /*4570*/  IADD3 R5, P0, R5, R0, RZ ;  /* 0x0000000005057210 */ /* 0x000fe40007f1e0ff */
[----:B------:R-:W-:Y:S02]  /*4580*/  LEA.HI.X.SX32 R23, R23, R28, 0x1, P2 ;  /* 0x0000001c17177211 */ /* 0x000fe400010f0eff */
[----:B------:R-:W-:Y:S02]  /*4590*/  IADD3 R22, P2, R22, R0, RZ ;  /* 0x0000000016167210 */ /* 0x000fe40007f5e0ff */
[----:B------:R-:W-:Y:S02]  /*45a0*/  LEA.HI.X.SX32 R21, R21, R28, 0x1, P5 ;  /* 0x0000001c15157211 */ /* 0x000fe400028f0eff */
[----:B------:R-:W-:-:S02]  /*45b0*/  IADD3 R20, P5, R20, R0, RZ ;  /* 0x0000000014147210 */ /* 0x000fc40007fbe0ff */
[----:B------:R-:W-:Y:S02]  /*45c0*/  LEA.HI.X.SX32 R19, R19, R28, 0x1, P0 ;  /* 0x0000001c13137211 */ /* 0x000fe400000f0eff */
[----:B------:R-:W-:Y:S02]  /*45d0*/  IADD3 R18, P0, R18, R0, RZ ;  /* 0x0000000012127210 */ /* 0x000fe40007f1e0ff */
[----:B--2---:R-:W-:Y:S02]  /*45e0*/  LEA.HI.X.SX32 R25, R25, R28, 0x1, P3 ;  /* 0x0000001c19197211 */ /* 0x004fe400018f0eff */
[----:B------:R-:W-:Y:S02]  /*45f0*/  IADD3 R24, P3, R24, R0, RZ ;  /* 0x0000000018187210 */ /* 0x000fe40007f7e0ff */
[----:B---3--:R-:W-:Y:S02]  /*4600*/  LEA.HI.X.SX32 R27, R27, R28, 0x1, P6 ;  /* 0x0000001c1b1b7211 */ /* 0x008fe400030f0eff */
[----:B------:R-:W-:-:S03]  /*4610*/  IADD3 R26, P6, R26, R0, RZ ;  /* 0x000000001a1a7210 */ /* 0x000fc60007fde0ff */
[----:B------:R-:W-:Y:S04]  /*4620*/  STL [R1+0x49c], R27 ;  /* 0x00049c1b01007387 */ /* 0x000fe80000100800 */
[----:B------:R-:W-:Y:S04]  /*4630*/  STL [R1+0x510], R26 ;  /* 0x0005101a01007387 */ /* 0x000fe80000100800 */
[----:B------:R0:W-:Y:S04]  /*4640*/  STL [R1+0x4ac], R2 ;  /* 0x0004ac0201007387 */ /* 0x0001e80000100800 */
[----:B------:R1:W-:Y:S01]  /*4650*/  STL [R1+0x520], R5 ;  /* 0x0005200501007387 */ /* 0x0003e20000100800 */
[----:B0-----:R-:W-:-:S02]  /*4660*/  IMAD R2, R3, 0x65, RZ ;  /* 0x0000006503027824 */ /* 0x001fc400078e02ff */
[----:B-1----:R-:W-:-:S03]  /*4670*/  IMAD R5, R3, 0xae, RZ ;  /* 0x000000ae03057824 */ /* 0x002fc600078e02ff */
[----:B------:R-:W-:Y:S01]  /*4680*/  LEA.HI.X.SX32 R2, R2, R28, 0x1, P1 ;  /* 0x0000001c02027211 */ /* 0x000fe200008f0eff */
[----:B------:R-:W-:Y:S01]  /*4690*/  STL [R1+0x4bc], R25 ;  /* 0x0004bc1901007387 */ /* 0x000fe20000100800 */
[----:B------:R-:W-:-:S03]  /*46a0*/  IADD3 R5, P1, R5, R0, RZ ;  /* 0x0000000005057210 */ /* 0x000fc60007f3e0ff */
[----:B------:R-:W-:Y:S04]  /*46b0*/  STL [R1+0x530], R24 ;  /* 0x0005301801007387 */ /* 0x000fe80000100800 */
[----:B------:R0:W-:Y:S04]  /*46c0*/  STL [R1+0x4cc], R2 ;  /* 0x0004cc0201007387 */ /* 0x0001e80000100800 */
[----:B------:R1:W-:Y:S01]  /*46d0*/  STL [R1+0x540], R5 ;  /* 0x0005400501007387 */ /* 0x0003e20000100800 */
[C---:B0-----:R-:W-:Y:S02]  /*46e0*/  IMAD R2, R3.reuse, 0x61, RZ ;  /* 0x0000006103027824 */ /* 0x041fe400078e02ff */
        /* <DEDUP_REMOVED lines=21> */
[----:B------:R0:W-:Y:S01]  /*4840*/  STL [R1+0x52c], R2 ;  /* 0x00052c0201007387 */ /* 0x0001e20000100800 */
[----:B------:R-:W-:-:S03]  /*4850*/  LEA.HI.X.SX32 R17, R17, R28, 0x1, P1 ;  /* 0x0000001c11117211 */ /* 0x000fc600008f0eff */
[----:B------:R1:W-:Y:S01]  /*4860*/  STL [R1+0x5a0], R5 ;  /* 0x0005a00501007387 */ /* 0x0003e20000100800 */
[----:B------:R-:W-:Y:S01]  /*4870*/  IADD3 R16, P1, R16, R0, RZ ;  /* 0x0000000010107210 */ /* 0x000fe20007f3e0ff */
        /* <DEDUP_REMOVED lines=35> */
[----:B------:R-:W-:Y:S01]  /*4ab0*/  STL [R1+0x428], R10 ;  /* 0x0004280a01007387 */ /* 0x000fe20000100800 */
[----:B------:R-:W-:-:S03]  /*4ac0*/  LEA.HI.X.SX32 R9, R9, R28, 0x1, P2 ;  /* 0x0000001c09097211 */ /* 0x000fc600010f0eff */
[----:B------:R0:W-:Y:S01]  /*4ad0*/  STL [R1+0x5ac], R2 ;  /* 0x0005ac0201007387 */ /* 0x0001e20000100800 */
[----:B------:R-:W-:-:S03]  /*4ae0*/  IADD3 R7, P2, R7, R0, RZ ;  /* 0x0000000007077210 */ /* 0x000fc60007f5e0ff */
[----:B------:R1:W-:Y:S01]  /*4af0*/  STL [R1+0x448], R5 ;  /* 0x0004480501007387 */ /* 0x0003e20000100800 */
[C---:B0-----:R-:W-:Y:S02]  /*4b00*/  IMAD R2, R3.reuse, 0x45, RZ ;  /* 0x0000004503027824 */ /* 0x041fe400078e02ff */
[----:B-1----:R-:W-:-:S03]  /*4b10*/  IMAD R5, R3, 0xdc, RZ ;  /* 0x000000dc03057824 */ /* 0x002fc600078e02ff */
[-C--:B------:R-:W-:Y:S01]  /*4b20*/  LEA.HI.X.SX32 R2, R2, R28.reuse, 0x1, P4 ;  /* 0x0000001c02027211 */ /* 0x080fe200020f0eff */
[----:B------:R-:W-:Y:S01]  /*4b30*/  STL [R1+0x5bc], R9 ;  /* 0x0005bc0901007387 */ /* 0x000fe20000100800 */
[----:B------:R-:W-:Y:S02]  /*4b40*/  LEA.HI.X.SX32 R8, R8, R28, 0x1, P5 ;  /* 0x0000001c08087211 */ /* 0x000fe400028f0eff */
[----:B------:R-:W-:Y:S01]  /*4b50*/  IADD3 R5, P4, R5, R0, RZ ;  /* 0x0000000005057210 */ /* 0x000fe20007f9e0ff */
[----:B------:R0:W-:Y:S04]  /*4b60*/  STL [R1+0x468], R7 ;  /* 0x0004680701007387 */ /* 0x0001e80000100800 */
[----:B------:R1:W-:Y:S01]  /*4b70*/  STL [R1+0x5cc], R2 ;  /* 0x0005cc0201007387 */ /* 0x0003e20000100800 */
[----:B0-----:R-:W-:-:S03]  /*4b80*/  IMAD R7, R3, 0x7e, RZ ;  /* 0x0000007e03077824 */ /* 0x001fc600078e02ff */
[----:B------:R0:W-:Y:S01]  /*4b90*/  STL [R1+0x488], R5 ;  /* 0x0004880501007387 */ /* 0x0001e20000100800 */
[----:B-1----:R-:W-:-:S03]  /*4ba0*/  IMAD R2, R3, 0x41, RZ ;  /* 0x0000004103027824 */ /* 0x002fc600078e02ff */
[----:B------:R1:W-:Y:S01]  /*4bb0*/  STL [R1+0x5dc], R8 ;  /* 0x0005dc0801007387 */ /* 0x0003e20000100800 */
[----:B0-----:R-:W-:Y:S01]  /*4bc0*/  IMAD R5, R3, 0xd4, RZ ;  /* 0x000000d403057824 */ /* 0x001fe200078e02ff */
[----:B------:R-:W-:Y:S02]  /*4bd0*/  LEA.HI.X.SX32 R2, R2, R28, 0x1, P6 ;  /* 0x0000001c02027211 */ /* 0x000fe400030f0eff */
[-C--:B-1----:R-:W-:Y:S02]  /*4be0*/  IADD3 R8, P5, R7, R0.reuse, RZ ;  /* 0x0000000007087210 */ /* 0x082fe40007fbe0ff */
[----:B------:R-:W-:Y:S02]  /*4bf0*/  IADD3 R5, P6, R5, R0, RZ ;  /* 0x0000000005057210 */ /* 0x000fe40007fde0ff */
[----:B------:R-:W-:Y:S01]  /*4c00*/  LEA.HI.X.SX32 R7, R7, R28, 0x1, P0 ;  /* 0x0000001c07077211 */ /* 0x000fe200000f0eff */
[----:B------:R0:W-:Y:S04]  /*4c10*/  STL [R1+0x600], R8 ;  /* 0x0006000801007387 */ /* 0x0001e80000100800 */
[----:B------:R1:W-:Y:S01]  /*4c20*/  STL [R1+0x5ec], R2 ;  /* 0x0005ec0201007387 */ /* 0x0003e20000100800 */
[----:B0-----:R-:W-:-:S03]  /*4c30*/  IMAD R8, R3, 0x7a, RZ ;  /* 0x0000007a03087824 */ /* 0x001fc600078e02ff */
[----:B------:R0:W-:Y:S01]  /*4c40*/  STL [R1+0x4a8], R5 ;  /* 0x0004a80501007387 */ /* 0x0001e20000100800 */
[----:B-1----:R-:W-:-:S03]  /*4c50*/  IMAD R2, R3, 0x3f, RZ ;  /* 0x0000003f03027824 */ /* 0x002fc600078e02ff */
[----:B------:R1:W-:Y:S01]  /*4c60*/  STL [R1+0x404], R7 ;  /* 0x0004040701007387 */ /* 0x0003e20000100800 */
[C---:B0-----:R-:W-:Y:S01]  /*4c70*/  IMAD R5, R3.reuse, 0xcc, RZ ;  /* 0x000000cc03057824 */ /* 0x041fe200078e02ff */
[----:B-1----:R-:W-:Y:S02]  /*4c80*/  IADD3 R7, P0, R8, R0, RZ ;  /* 0x0000000008077210 */ /* 0x002fe40007f1e0ff */
[-C--:B------:R-:W-:Y:S01]  /*4c90*/  LEA.HI.X.SX32 R2, R2, R28.reuse, 0x1, P5 ;  /* 0x0000001c02027211 */ /* 0x080fe200028f0eff */
[----:B------:R-:W-:Y:S02]  /*4ca0*/  IMAD R9, R3, 0x76, RZ ;  /* 0x0000007603097824 */ /* 0x000fe400078e02ff */
[----:B------:R0:W-:Y:S01]  /*4cb0*/  STL [R1+0x610], R7 ;  /* 0x0006100701007387 */ /* 0x0001e20000100800 */
[----:B------:R-:W-:-:S03]  /*4cc0*/  LEA.HI.X.SX32 R8, R8, R28, 0x1, P3 ;  /* 0x0000001c08087211 */ /* 0x000fc600018f0eff */
[----:B------:R1:W-:Y:S01]  /*4cd0*/  STL [R1+0x5fc], R2 ;  /* 0x0005fc0201007387 */ /* 0x0003e20000100800 */
[-C--:B0-----:R-:W-:Y:S01]  /*4ce0*/  IADD3 R7, P5, R5, R0.reuse, RZ ;  /* 0x0000000005077210 */ /* 0x081fe20007fbe0ff */
[C---:B------:R-:W-:Y:S02]  /*4cf0*/  IMAD R5, R3.reuse, 0xc4, RZ ;  /* 0x000000c403057824 */ /* 0x040fe400078e02ff */
[----:B-1----:R-:W-:Y:S02]  /*4d00*/  IMAD R2, R3, 0x3d, RZ ;  /* 0x0000003d03027824 */ /* 0x002fe400078e02ff */
[----:B------:R0:W-:Y:S04]  /*4d10*/  STL [R1+0x4c8], R7 ;  /* 0x0004c80701007387 */ /* 0x0001e80000100800 */
[----:B------:R1:W-:Y:S01]  /*4d20*/  STL [R1+0x424], R8 ;  /* 0x0004240801007387 */ /* 0x0003e20000100800 */
[----:B0-----:R-:W-:-:S02]  /*4d30*/  IADD3 R7, P3, R9, R0, RZ ;  /* 0x0000000009077210 */ /* 0x001fc40007f7e0ff */
[----:B-1----:R-:W-:-:S03]  /*4d40*/  LEA.HI.X.SX32 R8, R2, R28, 0x1, P0 ;  /* 0x0000001c02087211 */ /* 0x002fc600000f0eff */
[----:B------:R0:W-:Y:S01]  /*4d50*/  STL [R1+0x620], R7 ;  /* 0x0006200701007387 */ /* 0x0001e20000100800 */
[----:B------:R-:W-:-:S03]  /*4d60*/  IMAD R10, R3, 0x72, RZ ;  /* 0x00000072030a7824 */ /* 0x000fc600078e02ff */
[----:B------:R1:W-:Y:S01]  /*4d70*/  STL [R1+0x60c], R8 ;  /* 0x00060c0801007387 */ /* 0x0003e20000100800 */
[----:B0-----:R-:W-:Y:S01]  /*4d80*/  IADD3 R7, P0, R5, R0, RZ ;  /* 0x0000000005077210 */ /* 0x001fe20007f1e0ff */
[C---:B------:R-:W-:Y:S02]  /*4d90*/  IMAD R2, R3.reuse, 0x3b, RZ ;  /* 0x0000003b03027824 */ /* 0x040fe400078e02ff */
[----:B------:R-:W-:Y:S02]  /*4da0*/  IMAD R5, R3, 0xbc, RZ ;  /* 0x000000bc03057824 */ /* 0x000fe400078e02ff */
[----:B------:R0:W-:Y:S01]  /*4db0*/  STL [R1+0x4e8], R7 ;  /* 0x0004e80701007387 */ /* 0x0001e20000100800 */
[-C--:B-1----:R-:W-:Y:S02]  /*4dc0*/  LEA.HI.X.SX32 R8, R2, R28.reuse, 0x1, P3 ;  /* 0x0000001c02087211 */ /* 0x082fe400018f0eff */
[----:B0-----:R-:W-:Y:S02]  /*4dd0*/  LEA.HI.X.SX32 R7, R9, R28, 0x1, P1 ;  /* 0x0000001c09077211 */ /* 0x001fe400008f0eff */
[----:B------:R-:W-:-:S03]  /*4de0*/  IADD3 R9, P1, R10, R0, RZ ;  /* 0x000000000a097210 */ /* 0x000fc60007f3e0ff */
[----:B------:R0:W-:Y:S01]  /*4df0*/  STL [R1+0x444], R7 ;  /* 0x0004440701007387 */ /* 0x0001e20000100800 */
[----:B------:R-:W-:-:S03]  /*4e00*/  IMAD R11, R3, 0x6e, RZ ;  /* 0x0000006e030b7824 */ /* 0x000fc600078e02ff */
[----:B------:R-:W-:Y:S01]  /*4e10*/  STL [R1+0x630], R9 ;  /* 0x0006300901007387 */ /* 0x000fe20000100800 */
[----:B0-----:R-:W-:-:S03]  /*4e20*/  IADD3 R7, P3, R5, R0, RZ ;  /* 0x0000000005077210 */ /* 0x001fc60007f7e0ff */
[----:B------:R-:W-:Y:S01]  /*4e30*/  STL [R1+0x61c], R8 ;  /* 0x00061c0801007387 */ /* 0x000fe20000100800 */
[----:B------:R-:W-:-:S03]  /*4e40*/  IMAD R2, R3, 0x39, RZ ;  /* 0x0000003903027824 */ /* 0x000fc600078e02ff */
[----:B------:R0:W-:Y:S01]  /*4e50*/  STL [R1+0x508], R7 ;  /* 0x0005080701007387 */ /* 0x0001e20000100800 */
[----:B------:R-:W-:Y:S01]  /*4e60*/  IMAD R5, R3, 0xb4, RZ ;  /* 0x000000b403057824 */ /* 0x000fe200078e02ff */
[----:B0-----:R-:W-:Y:S02]  /*4e70*/  LEA.HI.X.SX32 R7, R10, R28, 0x1, P2 ;  /* 0x0000001c0a077211 */ /* 0x001fe400010f0eff */
[----:B------:R-:W-:Y:S02]  /*4e80*/  IADD3 R9, P2, R11, R0, RZ ;  /* 0x000000000b097210 */ /* 0x000fe40007f5e0ff */
[----:B------:R-:W-:Y:S01]  /*4e90*/  LEA.HI.X.SX32 R8, R2, R28, 0x1, P1 ;  /* 0x0000001c02087211 */ /* 0x000fe200008f0eff */
        /* <DEDUP_REMOVED lines=95> */
[C---:B------:R-:W-:Y:S02]  /*5490*/  IMAD R5, R3.reuse, 0xd8, RZ ;  /* 0x000000d803057824 */ /* 0x040fe400078e02ff */
[----:B------:R-:W-:Y:S01]  /*54a0*/  IMAD R21, R3, 0x46, RZ ;  /* 0x0000004603157824 */ /* 0x000fe200078e02ff */
[----:B0-----:R-:W-:Y:S02]  /*54b0*/  LEA.HI.X.SX32 R7, R19, R28, 0x1, P6 ;  /* 0x0000001c13077211 */ /* 0x001fe400030f0eff */
[----:B------:R-:W-:Y:S02]  /*54c0*/  IADD3 R9, P6, R20, R0, RZ ;  /* 0x0000000014097210 */ /* 0x000fe40007fde0ff */
[----:B------:R-:W-:Y:S01]  /*54d0*/  LEA.HI.X.SX32 R8, R2, R28, 0x1, P4 ;  /* 0x0000001c02087211 */ /* 0x000fe200020f0eff */
[----:B------:R0:W-:Y:S01]  /*54e0*/  STL [R1+0x584], R7 ;  /* 0x0005840701007387 */ /* 0x0001e20000100800 */
[----:B------:R-:W-:-:S03]  /*54f0*/  IMAD R2, R3, 0x25, RZ ;  /* 0x0000002503027824 */ /* 0x000fc600078e02ff */
[----:B------:R1:W-:Y:S01]  /*5500*/  STL [R1+0x6d0], R9 ;  /* 0x0006d00901007387 */ /* 0x0003e20000100800 */
[----:B0-----:R-:W-:-:S03]  /*5510*/  IADD3 R7, P4, R5, R0, RZ ;  /* 0x0000000005077210 */ /* 0x001fc60007f9e0ff */
[----:B------:R0:W-:Y:S01]  /*5520*/  STL [R1+0x6bc], R8 ;  /* 0x0006bc0801007387 */ /* 0x0001e20000100800 */
[C---:B------:R-:W-:Y:S01]  /*5530*/  IMAD R5, R3.reuse, 0xc8, RZ ;  /* 0x000000c803057824 */ /* 0x040fe200078e02ff */
[----:B-1----:R-:W-:Y:S02]  /*5540*/  LEA.HI.X.SX32 R9, R20, R28, 0x1, P5 ;  /* 0x0000001c14097211 */ /* 0x002fe400028f0eff */
[----:B------:R1:W-:Y:S01]  /*5550*/  STL [R1+0x498], R7 ;  /* 0x0004980701007387 */ /* 0x0003e20000100800 */
[----:B------:R-:W-:Y:S01]  /*5560*/  IMAD R22, R3, 0x42, RZ ;  /* 0x0000004203167824 */ /* 0x000fe200078e02ff */
[----:B0-----:R-:W-:Y:S02]  /*5570*/  IADD3 R8, P5, R21, R0, RZ ;  /* 0x0000000015087210 */ /* 0x001fe40007fbe0ff */
[----:B------:R-:W-:Y:S01]  /*5580*/  STL [R1+0x5a4], R9 ;  /* 0x0005a40901007387 */ /* 0x000fe20000100800 */
[----:B-1----:R-:W-:-:S03]  /*5590*/  LEA.HI.X.SX32 R7, R2, R28, 0x1, P6 ;  /* 0x0000001c02077211 */ /* 0x002fc600030f0eff */
[----:B------:R-:W-:Y:S01]  /*55a0*/  STL [R1+0x6e0], R8 ;  /* 0x0006e00801007387 */ /* 0x000fe20000100800 */
[----:B------:R-:W-:Y:S01]  /*55b0*/  IADD3 R2, P6, R5, R0, RZ ;  /* 0x0000000005027210 */ /* 0x000fe20007fde0ff */
[----:B------:R-:W-:Y:S02]  /*55c0*/  IMAD R5, R3, 0x23, RZ ;  /* 0x0000002303057824 */ /* 0x000fe400078e02ff */
[----:B------:R0:W-:Y:S04]  /*55d0*/  STL [R1+0x6cc], R7 ;  /* 0x0006cc0701007387 */ /* 0x0001e80000100800 */
[----:B------:R1:W-:Y:S01]  /*55e0*/  STL [R1+0x4d8], R2 ;  /* 0x0004d80201007387 */ /* 0x0003e20000100800 */
[----:B0-----:R-:W-:Y:S02]  /*55f0*/  LEA.HI.X.SX32 R7, R21, R28, 0x1, P0 ;  /* 0x0000001c15077211 */ /* 0x001fe400000f0eff */
[----:B------:R-:W-:Y:S01]  /*5600*/  IADD3 R8, P0, R22, R0, RZ ;  /* 0x0000000016087210 */ /* 0x000fe20007f1e0ff */
[----:B-1----:R-:W-:-:S02]  /*5610*/  IMAD R2, R3, 0xb8, RZ ;  /* 0x000000b803027824 */ /* 0x002fc400078e02ff */
[----:B------:R0:W-:Y:S01]  /*5620*/  STL [R1+0x5c4], R7 ;  /* 0x0005c40701007387 */ /* 0x0001e20000100800 */
[----:B------:R-:W-:-:S03]  /*5630*/  IMAD R23, R3, 0x7c, RZ ;  /* 0x0000007c03177824 */ /* 0x000fc600078e02ff */
[----:B------:R1:W-:Y:S01]  /*5640*/  STL [R1+0x6f0], R8 ;  /* 0x0006f00801007387 */ /* 0x0003e20000100800 */
[----:B------:R-:W-:Y:S01]  /*5650*/  IMAD R24, R3, 0x3e, RZ ;  /* 0x0000003e03187824 */ /* 0x000fe200078e02ff */
[----:B0-----:R-:W-:Y:S01]  /*5660*/  LEA.HI.X.SX32 R7, R5, R28, 0x1, P5 ;  /* 0x0000001c05077211 */ /* 0x001fe200028f0eff */
[----:B------:R-:W-:Y:S01]  /*5670*/  IMAD R5, R3, 0x21, RZ ;  /* 0x0000002103057824 */ /* 0x000fe200078e02ff */
[----:B-1----:R-:W-:Y:S02]  /*5680*/  IADD3 R8, P5, R2, R0, RZ ;  /* 0x0000000002087210 */ /* 0x002fe40007fbe0ff */
[-C--:B------:R-:W-:Y:S01]  /*5690*/  LEA.HI.X.SX32 R2, R22, R28.reuse, 0x1, P3 ;  /* 0x0000001c16027211 */ /* 0x080fe200018f0eff */
[----:B------:R0:W-:Y:S01]  /*56a0*/  STL [R1+0x6dc], R7 ;  /* 0x0006dc0701007387 */ /* 0x0001e20000100800 */
[----:B------:R-:W-:-:S03]  /*56b0*/  LEA.HI.X.SX32 R5, R5, R28, 0x1, P0 ;  /* 0x0000001c05057211 */ /* 0x000fc600000f0eff */
[----:B------:R1:W-:Y:S04]  /*56c0*/  STL [R1+0x518], R8 ;  /* 0x0005180801007387 */ /* 0x0003e80000100800 */
[----:B------:R2:W-:Y:S01]  /*56d0*/  STL [R1+0x5e4], R2 ;  /* 0x0005e40201007387 */ /* 0x0005e20000100800 */
[-C--:B0-----:R-:W-:Y:S02]  /*56e0*/  IADD3 R7, P3, R23, R0.reuse, RZ ;  /* 0x0000000017077210 */ /* 0x081fe40007f7e0ff */
[----:B-1----:R-:W-:-:S03]  /*56f0*/  IADD3 R8, P0, R24, R0, RZ ;  /* 0x0000000018087210 */ /* 0x002fc60007f1e0ff */
[----:B------:R0:W-:Y:S01]  /*5700*/  STL [R1+0x608], R7 ;  /* 0x0006080701007387 */ /* 0x0001e20000100800 */
[----:B--2---:R-:W-:-:S03]  /*5710*/  IMAD R2, R3, 0xa8, RZ ;  /* 0x000000a803027824 */ /* 0x004fc600078e02ff */
[----:B------:R1:W-:Y:S01]  /*5720*/  STL [R1+0x6ec], R5 ;  /* 0x0006ec0501007387 */ /* 0x0003e20000100800 */
[----:B------:R-:W-:-:S03]  /*5730*/  IMAD R25, R3, 0x74, RZ ;  /* 0x0000007403197824 */ /* 0x000fc600078e02ff */
[----:B------:R2:W-:Y:S01]  /*5740*/  STL [R1+0x700], R8 ;  /* 0x0007000801007387 */ /* 0x0005e20000100800 */
[----:B0-----:R-:W-:Y:S01]  /*5750*/  LEA.HI.X.SX32 R7, R23, R28, 0x1, P1 ;  /* 0x0000001c17077211 */ /* 0x001fe200008f0eff */
[C---:B------:R-:W-:Y:S02]  /*5760*/  IMAD R26, R3.reuse, 0x3a, RZ ;  /* 0x0000003a031a7824 */ /* 0x040fe400078e02ff */
[----:B-1----:R-:W-:Y:S01]  /*5770*/  IMAD R5, R3, 0x1f, RZ ;  /* 0x0000001f03057824 */ /* 0x002fe200078e02ff */
[----:B--2---:R-:W-:Y:S02]  /*5780*/  IADD3 R8, P1, R2, R0, RZ ;  /* 0x0000000002087210 */ /* 0x004fe40007f3e0ff */
[-C--:B------:R-:W-:Y:S01]  /*5790*/  LEA.HI.X.SX32 R2, R24, R28.reuse, 0x1, P3 ;  /* 0x0000001c18027211 */ /* 0x080fe200018f0eff */
[----:B------:R0:W-:Y:S01]  /*57a0*/  STL [R1+0x414], R7 ;  /* 0x0004140701007387 */ /* 0x0001e20000100800 */
[----:B------:R-:W-:-:S03]  /*57b0*/  LEA.HI.X.SX32 R5, R5, R28, 0x1, P0 ;  /* 0x0000001c05057211 */ /* 0x000fc600000f0eff */
[----:B------:R1:W-:Y:S04]  /*57c0*/  STL [R1+0x558], R8 ;  /* 0x0005580801007387 */ /* 0x0003e80000100800 */
[----:B------:R2:W-:Y:S01]  /*57d0*/  STL [R1+0x604], R2 ;  /* 0x0006040201007387 */ /* 0x0005e20000100800 */
[-C--:B0-----:R-:W-:Y:S01]  /*57e0*/  IADD3 R7, P3, R25, R0.reuse, RZ ;  /* 0x0000000019077210 */ /* 0x081fe20007f7e0ff */
[----:B------:R-:W-:Y:S01]  /*57f0*/  IMAD R27, R3, 0x6c, RZ ;  /* 0x0000006c031b7824 */ /* 0x000fe200078e02ff */
[----:B-1----:R-:W-:-:S03]  /*5800*/  IADD3 R8, P0, R26, R0, RZ ;  /* 0x000000001a087210 */ /* 0x002fc60007f1e0ff */
[----:B------:R0:W-:Y:S01]  /*5810*/  STL [R1+0x628], R7 ;  /* 0x0006280701007387 */ /* 0x0001e20000100800 */
[----:B--2---:R-:W-:-:S03]  /*5820*/  IMAD R2, R3, 0x98, RZ ;  /* 0x0000009803027824 */ /* 0x004fc600078e02ff */
[----:B------:R1:W-:Y:S01]  /*5830*/  STL [R1+0x6fc], R5 ;  /* 0x0006fc0501007387 */ /* 0x0003e20000100800 */
[----:B------:R-:W-:Y:S01]  /*5840*/  IMAD R29, R3, 0x36, RZ ;  /* 0x00000036031d7824 */ /* 0x000fe200078e02ff */
[----:B0-----:R-:W-:Y:S02]  /*5850*/  LEA.HI.X.SX32 R7, R25, R28, 0x1, P2 ;  /* 0x0000001c19077211 */ /* 0x001fe400010f0eff */
[----:B------:R-:W-:Y:S01]  /*5860*/  IADD3 R2, P2, R2, R0, RZ ;  /* 0x0000000002027210 */ /* 0x000fe20007f5e0ff */
[----:B------:R0:W-:Y:S01]  /*5870*/  STL [R1+0x710], R8 ;  /* 0x0007100801007387 */ /* 0x0001e20000100800 */
[----:B-1----:R-:W-:-:S03]  /*5880*/  IMAD R5, R3, 0x1d, RZ ;  /* 0x0000001d03057824 */ /* 0x002fc600078e02ff */
[----:B------:R1:W-:Y:S04]  /*5890*/  STL [R1+0x454], R7 ;  /* 0x0004540701007387 */ /* 0x0003e80000100800 */
[----:B------:R2:W-:Y:S01]  /*58a0*/  STL [R1+0x598], R2 ;  /* 0x0005980201007387 */ /* 0x0005e20000100800 */
[----:B0-----:R-:W-:Y:S02]  /*58b0*/  LEA.HI.X.SX32 R8, R26, R28, 0x1, P3 ;  /* 0x0000001c1a087211 */ /* 0x001fe400018f0eff */
[----:B-1----:R-:W-:-:S03]  /*58c0*/  IADD3 R7, P3, R27, R0, RZ ;  /* 0x000000001b077210 */ /* 0x002fc60007f7e0ff */
[----:B------:R0:W-:Y:S01]  /*58d0*/  STL [R1+0x624], R8 ;  /* 0x0006240801007387 */ /* 0x0001e20000100800 */
[----:B--2---:R-:W-:Y:S01]  /*58e0*/  LEA.HI.X.SX32 R2, R5, R28, 0x1, P0 ;  /* 0x0000001c05027211 */ /* 0x004fe200000f0eff */
[----:B------:R-:W-:Y:S02]  /*58f0*/  IMAD R5, R3, 0x88, RZ ;  /* 0x0000008803057824 */ /* 0x000fe400078e02ff */
[----:B------:R1:W-:Y:S01]  /*5900*/  STL [R1+0x648], R7 ;  /* 0x0006480701007387 */ /* 0x0003e20000100800 */
[----:B0-----:R-:W-:-:S03]  /*5910*/  IADD3 R8, P0, R29, R0, RZ ;  /* 0x000000001d087210 */ /* 0x001fc60007f1e0ff */
[----:B------:R0:W-:Y:S01]  /*5920*/  STL [R1+0x70c], R2 ;  /* 0x00070c0201007387 */ /* 0x0001e20000100800 */
[----:B-1----:R-:W-:-:S03]  /*5930*/  LEA.HI.X.SX32 R7, R27, R28, 0x1, P4 ;  /* 0x0000001c1b077211 */ /* 0x002fc600020f0eff */
[----:B------:R1:W-:Y:S01]  /*5940*/  STL [R1+0x720], R8 ;  /* 0x0007200801007387 */ /* 0x0003e20000100800 */
[----:B------:R-:W-:Y:S01]  /*5950*/  LEA.HI.X.SX32 R10, R29, R28, 0x1, P3 ;  /* 0x0000001c1d0a7211 */ /* 0x000fe200018f0eff */
[----:B0-----:R-:W-:Y:S02]  /*5960*/  IMAD R2, R3, 0x64, RZ ;  /* 0x0000006403027824 */ /* 0x001fe400078e02ff */
[----:B------:R0:W-:Y:S01]  /*5970*/  STL [R1+0x494], R7 ;  /* 0x0004940701007387 */ /* 0x0001e20000100800 */
[-C--:B-1----:R-:W-:Y:S01]  /*5980*/  IADD3 R8, P4, R5, R0.reuse, RZ ;  /* 0x0000000005087210 */ /* 0x082fe20007f9e0ff */
[C---:B------:R-:W-:Y:S01]  /*5990*/  IMAD R5, R3.reuse, 0x1b, RZ ;  /* 0x0000001b03057824 */ /* 0x040fe200078e02ff */
[----:B------:R-:W-:Y:S01]  /*59a0*/  IADD3 R9, P3, R2, R0, RZ ;  /* 0x0000000002097210 */ /* 0x000fe20007f7e0ff */
[----:B0-----:R-:W-:Y:S02]  /*59b0*/  IMAD R7, R3, 0x32, RZ ;  /* 0x0000003203077824 */ /* 0x001fe400078e02ff */
[----:B------:R0:W-:Y:S04]  /*59c0*/  STL [R1+0x5d8], R8 ;  /* 0x0005d80801007387 */ /* 0x0001e80000100800 */
[----:B------:R-:W-:Y:S04]  /*59d0*/  STL [R1+0x644], R10 ;  /* 0x0006440a01007387 */ /* 0x000fe80000100800 */
[----:B------:R1:W-:Y:S01]  /*59e0*/  STL [R1+0x668], R9 ;  /* 0x0006680901007387 */ /* 0x0003e20000100800 */
[----:B0-----:R-:W-:Y:S01]  /*59f0*/  LEA.HI.X.SX32 R8, R5, R28, 0x1, P0 ;  /* 0x0000001c05087211 */ /* 0x001fe200000f0eff */
[----:B------:R-:W-:Y:S01]  /*5a00*/  IMAD R5, R3, 0xf0, RZ ;  /* 0x000000f003057824 */ /* 0x000fe200078e02ff */
[----:B-1----:R-:W-:-:S03]  /*5a10*/  IADD3 R9, P0, R7, R0, RZ ;  /* 0x0000000007097210 */ /* 0x002fc60007f1e0ff */
[----:B------:R0:W-:Y:S04]  /*5a20*/  STL [R1+0x71c], R8 ;  /* 0x00071c0801007387 */ /* 0x0001e80000100800 */
[----:B------:R1:W-:Y:S01]  /*5a30*/  STL [R1+0x730], R9 ;  /* 0x0007300901007387 */ /* 0x0003e20000100800 */
[----:B0-----:R-:W-:Y:S01]  /*5a40*/  LEA.HI.X.SX32 R8, R2, R28, 0x1, P6 ;  /* 0x0000001c02087211 */ /* 0x001fe200030f0eff */
[----:B------:R-:W-:Y:S01]  /*5a50*/  IMAD R2, R3, 0x5c, RZ ;  /* 0x0000005c03027824 */ /* 0x000fe200078e02ff */
[----:B-1----:R-:W-:-:S03]  /*5a60*/  IADD3 R9, P6, R5, R0, RZ ;  /* 0x0000000005097210 */ /* 0x002fc60007fde0ff */
[----:B------:R0:W-:Y:S01]  /*5a70*/  STL [R1+0x4d4], R8 ;  /* 0x0004d40801007387 */ /* 0x0001e20000100800 */
[----:B------:R-:W-:Y:S01]  /*5a80*/  LEA.HI.X.SX32 R10, R7, R28, 0x1, P3 ;  /* 0x0000001c070a7211 */ /* 0x000fe200018f0eff */
[C---:B------:R-:W-:Y:S02]  /*5a90*/  IMAD R5, R3.reuse, 0x19, RZ ;  /* 0x0000001903057824 */ /* 0x040fe400078e02ff */
[----:B------:R1:W-:Y:S01]  /*5aa0*/  STL [R1+0x438], R9 ;  /* 0x0004380901007387 */ /* 0x0003e20000100800 */
[----:B0-----:R-:W-:Y:S01]  /*5ab0*/  IMAD R8, R3, 0x2e, RZ ;  /* 0x0000002e03087824 */ /* 0x001fe200078e02ff */
[----:B-1----:R-:W-:Y:S02]  /*5ac0*/  IADD3 R9, P3, R2, R0, RZ ;  /* 0x0000000002097210 */ /* 0x002fe40007f7e0ff */
[----:B------:R-:W-:Y:S01]  /*5ad0*/  STL [R1+0x664], R10 ;  /* 0x0006640a01007387 */ /* 0x000fe20000100800 */
[----:B------:R-:W-:Y:S01]  /*5ae0*/  LEA.HI.X.SX32 R7, R5, R28, 0x1, P0 ;  /* 0x0000001c05077211 */ /* 0x000fe200000f0eff */
[----:B------:R-:W-:-:S02]  /*5af0*/  IMAD R5, R3, 0xd0, RZ ;  /* 0x000000d003057824 */ /* 0x000fc400078e02ff */
[----:B------:R0:W-:Y:S04]  /*5b00*/  STL [R1+0x688], R9 ;  /* 0x0006880901007387 */ /* 0x0001e80000100800 */
[----:B------:R1:W-:Y:S01]  /*5b10*/  STL [R1+0x72c], R7 ;  /* 0x00072c0701007387 */ /* 0x0003e20000100800 */
[----:B0-----:R-:W-:Y:S02]  /*5b20*/  IADD3 R9, P0, R8, R0, RZ ;  /* 0x0000000008097210 */ /* 0x001fe40007f1e0ff */
[----:B-1----:R-:W-:-:S03]  /*5b30*/  LEA.HI.X.SX32 R7, R2, R28, 0x1, P5 ;  /* 0x0000001c02077211 */ /* 0x002fc600028f0eff */
[----:B------:R0:W-:Y:S01]  /*5b40*/  STL [R1+0x740], R9 ;  /* 0x0007400901007387 */ /* 0x0001e20000100800 */
[----:B------:R-:W-:Y:S01]  /*5b50*/  IMAD R2, R3, 0x54, RZ ;  /* 0x0000005403027824 */ /* 0x000fe200078e02ff */
[----:B------:R-:W-:Y:S02]  /*5b60*/  LEA.HI.X.SX32 R10, R8, R28, 0x1, P3 ;  /* 0x0000001c080a7211 */ /* 0x000fe400018f0eff */
[----:B------:R1:W-:Y:S01]  /*5b70*/  STL [R1+0x514], R7 ;  /* 0x0005140701007387 */ /* 0x0003e20000100800 */
[----:B0-----:R-:W-:Y:S01]  /*5b80*/  IADD3 R9, P5, R5, R0, RZ ;  /* 0x0000000005097210 */ /* 0x001fe20007fbe0ff */
[----:B------:R-:W-:-:S04]  /*5b90*/  IMAD R5, R3, 0x17, RZ ;  /* 0x0000001703057824 */ /* 0x000fc800078e02ff */
[----:B------:R0:W-:Y:S01]  /*5ba0*/  STL [R1+0x4b8], R9 ;  /* 0x0004b80901007387 */ /* 0x0001e20000100800 */
[----:B-1----:R-:W-:Y:S01]  /*5bb0*/  IMAD R7, R3, 0x2a, RZ ;  /* 0x0000002a03077824 */ /* 0x002fe200078e02ff */
[----:B------:R-:W-:Y:S02]  /*5bc0*/  LEA.HI.X.SX32 R8, R5, R28, 0x1, P0 ;  /* 0x0000001c05087211 */ /* 0x000fe400000f0eff */
[----:B------:R-:W-:Y:S01]  /*5bd0*/  STL [R1+0x684], R10 ;  /* 0x0006840a01007387 */ /* 0x000fe20000100800 */
[----:B0-----:R-:W-:Y:S01]  /*5be0*/  IADD3 R9, P3, R2, R0, RZ ;  /* 0x0000000002097210 */ /* 0x001fe20007f7e0ff */
[----:B------:R-:W-:-:S04]  /*5bf0*/  IMAD R5, R3, 0xb0, RZ ;  /* 0x000000b003057824 */ /* 0x000fc800078e02ff */
        /* <DEDUP_REMOVED lines=21> */
[----:B------:R-:W-:-:S03]  /*5d50*/  IMAD R2, R3, 0x44, RZ ;  /* 0x0000004403027824 */ /* 0x000fc600078e02ff */
[----:B------:R1:W-:Y:S01]  /*5d60*/  STL [R1+0x594], R7 ;  /* 0x0005940701007387 */ /* 0x0003e20000100800 */
[----:B------:R-:W-:Y:S02]  /*5d70*/  LEA.HI.X.SX32 R10, R8, R28, 0x1, P3 ;  /* 0x0000001c080a7211 */ /* 0x000fe400018f0eff */
[----:B0-----:R-:W-:Y:S01]  /*5d80*/  IADD3 R9, P2, R5, R0, RZ ;  /* 0x0000000005097210 */ /* 0x001fe20007f5e0ff */
[----:B-1----:R-:W-:-:S04]  /*5d90*/  IMAD R7, R3, 0x13, RZ ;  /* 0x0000001303077824 */ /* 0x002fc800078e02ff */
[----:B------:R0:W-:Y:S01]  /*5da0*/  STL [R1+0x5b8], R9 ;  /* 0x0005b80901007387 */ /* 0x0001e20000100800 */
[----:B------:R-:W-:Y:S01]  /*5db0*/  IMAD R5, R3, 0x22, RZ ;  /* 0x0000002203057824 */ /* 0x000fe200078e02ff */
[----:B------:R-:W-:Y:S01]  /*5dc0*/  LEA.HI.X.SX32 R8, R7, R28, 0x1, P0 ;  /* 0x0000001c07087211 */ /* 0x000fe200000f0eff */
[----:B------:R-:W-:Y:S01]  /*5dd0*/  IMAD R7, R3, 0xe0, RZ ;  /* 0x000000e003077824 */ /* 0x000fe200078e02ff */
[----:B------:R-:W-:Y:S01]  /*5de0*/  STL [R1+0x6c4], R10 ;  /* 0x0006c40a01007387 */ /* 0x000fe20000100800 */
[----:B0-----:R-:W-:-:S05]  /*5df0*/  IADD3 R9, P3, R2, R0, RZ ;  /* 0x0000000002097210 */ /* 0x001fca0007f7e0ff */
[----:B------:R0:W-:Y:S04]  /*5e00*/  STL [R1+0x6e8], R9 ;  /* 0x0006e80901007387 */ /* 0x0001e80000100800 */
[----:B------:R1:W-:Y:S01]  /*5e10*/  STL [R1+0x75c], R8 ;  /* 0x00075c0801007387 */ /* 0x0003e20000100800 */
[----:B0-----:R-:W-:Y:S02]  /*5e20*/  IADD3 R9, P0, R5, R0, RZ ;  /* 0x0000000005097210 */ /* 0x001fe40007f1e0ff */
[----:B-1----:R-:W-:Y:S01]  /*5e30*/  LEA.HI.X.SX32 R8, R2, R28, 0x1, P4 ;  /* 0x0000001c02087211 */ /* 0x002fe200020f0eff */
[----:B------:R-:W-:Y:S01]  /*5e40*/  IMAD R2, R3, 0x78, RZ ;  /* 0x0000007803027824 */ /* 0x000fe200078e02ff */
[----:B------:R-:W-:Y:S01]  /*5e50*/  IADD3 R7, P4, R7, R0, RZ ;  /* 0x0000000007077210 */ /* 0x000fe20007f9e0ff */
[----:B------:R0:W-:Y:S01]  /*5e60*/  STL [R1+0x770], R9 ;  /* 0x0007700901007387 */ /* 0x0001e20000100800 */
[----:B------:R-:W-:-:S03]  /*5e70*/  LEA.HI.X.SX32 R5, R5, R28, 0x1, P3 ;  /* 0x0000001c05057211 */ /* 0x000fc600018f0eff */
[----:B------:R1:W-:Y:S04]  /*5e80*/  STL [R1+0x5d4], R8 ;  /* 0x0005d40801007387 */ /* 0x0003e80000100800 */
[----:B------:R2:W-:Y:S01]  /*5e90*/  STL [R1+0x478], R7 ;  /* 0x0004780701007387 */ /* 0x0005e20000100800 */
[----:B0-----:R-:W-:Y:S01]  /*5ea0*/  IADD3 R9, P3, R2, R0, RZ ;  /* 0x0000000002097210 */ /* 0x001fe20007f7e0ff */
[C---:B-1----:R-:W-:Y:S02]  /*5eb0*/  IMAD R8, R3.reuse, 0x11, RZ ;  /* 0x0000001103087824 */ /* 0x042fe400078e02ff */
[----:B------:R0:W-:Y:S01]  /*5ec0*/  STL [R1+0x6e4], R5 ;  /* 0x0006e40501007387 */ /* 0x0001e20000100800 */
[C---:B--2---:R-:W-:Y:S02]  /*5ed0*/  IMAD R7, R3.reuse, 0x3c, RZ ;  /* 0x0000003c03077824 */ /* 0x044fe400078e02ff */
[-C--:B------:R-:W-:Y:S01]  /*5ee0*/  LEA.HI.X.SX32 R10, R8, R28.reuse, 0x1, P0 ;  /* 0x0000001c080a7211 */ /* 0x080fe200000f0eff */
[----:B------:R1:W-:Y:S01]  /*5ef0*/  STL [R1+0x618], R9 ;  /* 0x0006180901007387 */ /* 0x0003e20000100800 */
[----:B------:R-:W-:Y:S01]  /*5f00*/  LEA.HI.X.SX32 R8, R2, R28, 0x1, P6 ;  /* 0x0000001c02087211 */ /* 0x000fe200030f0eff */
[----:B------:R-:W-:-:S02]  /*5f10*/  IMAD R2, R3, 0xa0, RZ ;  /* 0x000000a003027824 */ /* 0x000fc400078e02ff */
[----:B0-----:R-:W-:Y:S01]  /*5f20*/  IMAD R5, R3, 0x1e, RZ ;  /* 0x0000001e03057824 */ /* 0x001fe200078e02ff */
[----:B------:R-:W-:Y:S01]  /*5f30*/  STL [R1+0x76c], R10 ;  /* 0x00076c0a01007387 */ /* 0x000fe20000100800 */
[----:B-1----:R-:W-:-:S05]  /*5f40*/  IADD3 R9, P0, R7, R0, RZ ;  /* 0x0000000007097210 */ /* 0x002fca0007f1e0ff */
        /* <DEDUP_REMOVED lines=13> */
[----:B--2---:R-:W-:Y:S02]  /*6020*/  IMAD R2, R3, 0x34, RZ ;  /* 0x0000003403027824 */ /* 0x004fe400078e02ff */
[-C--:B------:R-:W-:Y:S01]  /*6030*/  LEA.HI.X.SX32 R10, R8, R28.reuse, 0x1, P6 ;  /* 0x0000001c080a7211 */ /* 0x080fe200030f0eff */
[----:B------:R1:W-:Y:S01]  /*6040*/  STL [R1+0x658], R9 ;  /* 0x0006580901007387 */ /* 0x0003e20000100800 */
[----:B------:R-:W-:Y:S01]  /*6050*/  LEA.HI.X.SX32 R8, R7, R28, 0x1, P5 ;  /* 0x0000001c07087211 */ /* 0x000fe200028f0eff */
[----:B0-----:R-:W-:-:S02]  /*6060*/  IMAD R5, R3, 0x1a, RZ ;  /* 0x0000001a03057824 */ /* 0x001fc400078e02ff */
[----:B------:R-:W-:Y:S01]  /*6070*/  STL [R1+0x77c], R10 ;  /* 0x00077c0a01007387 */ /* 0x000fe20000100800 */
[----:B-1----:R-:W-:Y:S01]  /*6080*/  IADD3 R9, P6, R2, R0, RZ ;  /* 0x0000000002097210 */ /* 0x002fe20007fde0ff */
        /* <DEDUP_REMOVED lines=8> */
[----:B0-----:R-:W-:Y:S01]  /*6110*/  IADD3 R9, P0, R7, R0, RZ ;  /* 0x0000000007097210 */ /* 0x001fe20007f1e0ff */
[----:B------:R-:W-:Y:S01]  /*6120*/  IMAD R7, R3, 0xd, RZ ;  /* 0x0000000d03077824 */ /* 0x000fe200078e02ff */
[----:B-1----:R-:W-:-:S03]  /*6130*/  LEA.HI.X.SX32 R8, R5, R28, 0x1, P6 ;  /* 0x0000001c05087211 */ /* 0x002fc600030f0eff */
[----:B------:R0:W-:Y:S01]  /*6140*/  STL [R1+0x4f8], R9 ;  /* 0x0004f80901007387 */ /* 0x0001e20000100800 */
[----:B------:R-:W-:Y:S01]  /*6150*/  IMAD R5, R3, 0x2c, RZ ;  /* 0x0000002c03057824 */ /* 0x000fe200078e02ff */
[----:B------:R-:W-:Y:S02]  /*6160*/  LEA.HI.X.SX32 R7, R7, R28, 0x1, P5 ;  /* 0x0000001c07077211 */ /* 0x000fe400028f0eff */
[----:B------:R1:W-:Y:S01]  /*6170*/  STL [R1+0x724], R8 ;  /* 0x0007240801007387 */ /* 0x0003e20000100800 */
[----:B0-----:R-:W-:-:S05]  /*6180*/  IADD3 R9, P6, R2, R0, RZ ;  /* 0x0000000002097210 */ /* 0x001fca0007fde0ff */
[----:B------:R0:W-:Y:S01]  /*6190*/  STL [R1+0x698], R9 ;  /* 0x0006980901007387 */ /* 0x0001e20000100800 */
[----:B-1----:R-:W-:Y:S01]  /*61a0*/  IMAD R8, R3, 0x16, RZ ;  /* 0x0000001603087824 */ /* 0x002fe200078e02ff */
[----:B------:R-:W-:Y:S02]  /*61b0*/  LEA.HI.X.SX32 R2, R2, R28, 0x1, P1 ;  /* 0x0000001c02027211 */ /* 0x000fe400008f0eff */
[----:B------:R1:W-:Y:S01]  /*61c0*/  STL [R1+0x78c], R7 ;  /* 0x00078c0701007387 */ /* 0x0003e20000100800 */
[----:B0-----:R-:W-:Y:S01]  /*61d0*/  IADD3 R9, P5, R5, R0, RZ ;  /* 0x0000000005097210 */ /* 0x001fe20007fbe0ff */
[----:B-1----:R-:W-:-:S04]  /*61e0*/  IMAD R7, R3, 0x48, RZ ;  /* 0x0000004803077824 */ /* 0x002fc800078e02ff */
[----:B------:R0:W-:Y:S01]  /*61f0*/  STL [R1+0x748], R9 ;  /* 0x0007480901007387 */ /* 0x0001e20000100800 */
[----:B------:R-:W-:-:S03]  /*6200*/  LEA.HI.X.SX32 R5, R5, R28, 0x1, P6 ;  /* 0x0000001c05057211 */ /* 0x000fc600030f0eff */
[----:B------:R1:W-:Y:S01]  /*6210*/  STL [R1+0x534], R2 ;  /* 0x0005340201007387 */ /* 0x0003e20000100800 */
[-C--:B------:R-:W-:Y:S02]  /*6220*/  IADD3 R10, P6, R7, R0.reuse, RZ ;  /* 0x00000000070a7210 */ /* 0x080fe40007fde0ff */
[----:B0-----:R-:W-:Y:S01]  /*6230*/  IADD3 R9, P1, R8, R0, RZ ;  /* 0x0000000008097210 */ /* 0x001fe20007f3e0ff */
[----:B-1----:R-:W-:-:S04]  /*6240*/  IMAD R2, R3, 0x24, RZ ;  /* 0x0000002403027824 */ /* 0x002fc800078e02ff */
[----:B------:R0:W-:Y:S04]  /*6250*/  STL [R1+0x7a0], R9 ;  /* 0x0007a00901007387 */ /* 0x0001e80000100800 */
[----:B------:R1:W-:Y:S04]  /*6260*/  STL [R1+0x694], R5 ;  /* 0x0006940501007387 */ /* 0x0003e80000100800 */
[----:B------:R2:W-:Y:S01]  /*6270*/  STL [R1+0x6d8], R10 ;  /* 0x0006d80a01007387 */ /* 0x0005e20000100800 */
[----:B0-----:R-:W-:Y:S01]  /*6280*/  LEA.HI.X.SX32 R9, R8, R28, 0x1, P5 ;  /* 0x0000001c08097211 */ /* 0x001fe200028f0eff */
[----:B------:R-:W-:-:S02]  /*6290*/  IMAD R8, R3, 0x12, RZ ;  /* 0x0000001203087824 */ /* 0x000fc400078e02ff */
[----:B-1----:R-:W-:Y:S01]  /*62a0*/  IMAD R5, R3, 0xb, RZ ;  /* 0x0000000b03057824 */ /* 0x002fe200078e02ff */
[----:B--2---:R-:W-:Y:S01]  /*62b0*/  IADD3 R10, P5, R2, R0, RZ ;  /* 0x00000000020a7210 */ /* 0x004fe20007fbe0ff */
[----:B------:R0:W-:Y:S04]  /*62c0*/  STL [R1+0x744], R9 ;  /* 0x0007440901007387 */ /* 0x0001e80000100800 */
[----:B------:R1:W-:Y:S01]  /*62d0*/  STL [R1+0x768], R10 ;  /* 0x0007680a01007387 */ /* 0x0003e20000100800 */
[----:B0-----:R-:W-:Y:S01]  /*62e0*/  LEA.HI.X.SX32 R9, R5, R28, 0x1, P1 ;  /* 0x0000001c05097211 */ /* 0x001fe200008f0eff */
[----:B------:R-:W-:Y:S01]  /*62f0*/  IMAD R5, R3, 0x70, RZ ;  /* 0x0000007003057824 */ /* 0x000fe200078e02ff */
[----:B-1----:R-:W-:-:S03]  /*6300*/  IADD3 R10, P1, R8, R0, RZ ;  /* 0x00000000080a7210 */ /* 0x002fc60007f3e0ff */
[----:B------:R0:W-:Y:S01]  /*6310*/  STL [R1+0x79c], R9 ;  /* 0x00079c0901007387 */ /* 0x0001e20000100800 */
[----:B------:R-:W-:-:S03]  /*6320*/  LEA.HI.X.SX32 R7, R7, R28, 0x1, P2 ;  /* 0x0000001c07077211 */ /* 0x000fc600010f0eff */
[----:B------:R1:W-:Y:S01]  /*6330*/  STL [R1+0x7b0], R10 ;  /* 0x0007b00a01007387 */ /* 0x0003e20000100800 */
[----:B------:R-:W-:Y:S01]  /*6340*/  LEA.HI.X.SX32 R2, R2, R28, 0x1, P6 ;  /* 0x0000001c02027211 */ /* 0x000fe200030f0eff */
[----:B0-----:R-:W-:Y:S01]  /*6350*/  IMAD R9, R3, 0x38, RZ ;  /* 0x0000003803097824 */ /* 0x001fe200078e02ff */
[-C--:B-1----:R-:W-:Y:S01]  /*6360*/  IADD3 R10, P2, R5, R0.reuse, RZ ;  /* 0x00000000050a7210 */ /* 0x082fe20007f5e0ff */
[----:B------:R0:W-:Y:S03]  /*6370*/  STL [R1+0x5b4], R7 ;  /* 0x0005b40701007387 */ /* 0x0001e60000100800 */
[----:B------:R-:W-:Y:S01]  /*6380*/  IADD3 R11, P6, R9, R0, RZ ;  /* 0x00000000090b7210 */ /* 0x000fe20007fde0ff */
[----:B------:R1:W-:Y:S04]  /*6390*/  STL [R1+0x638], R10 ;  /* 0x0006380a01007387 */ /* 0x0003e80000100800 */
[----:B------:R2:W-:Y:S01]  /*63a0*/  STL [R1+0x6d4], R2 ;  /* 0x0006d40201007387 */ /* 0x0005e20000100800 */
[----:B0-----:R-:W-:Y:S01]  /*63b0*/  IMAD R7, R3, 0x1c, RZ ;  /* 0x0000001c03077824 */ /* 0x001fe200078e02ff */
[----:B-1----:R-:W-:-:S02]  /*63c0*/  LEA.HI.X.SX32 R10, R8, R28, 0x1, P5 ;  /* 0x0000001c080a7211 */ /* 0x002fc400028f0eff */
[----:B------:R0:W-:Y:S01]  /*63d0*/  STL [R1+0x718], R11 ;  /* 0x0007180b01007387 */ /* 0x0001e20000100800 */
[----:B--2---:R-:W-:-:S03]  /*63e0*/  IMAD R2, R3, 0x9, RZ ;  /* 0x0000000903027824 */ /* 0x004fc600078e02ff */
[----:B------:R1:W-:Y:S01]  /*63f0*/  STL [R1+0x764], R10 ;  /* 0x0007640a01007387 */ /* 0x0003e20000100800 */
[----:B------:R-:W-:Y:S01]  /*6400*/  IMAD R8, R3, 0xe, RZ ;  /* 0x0000000e03087824 */ /* 0x000fe200078e02ff */
[----:B0-----:R-:W-:Y:S02]  /*6410*/  IADD3 R11, P5, R7, R0, RZ ;  /* 0x00000000070b7210 */ /* 0x001fe40007fbe0ff */
[----:B-1----:R-:W-:-:S03]  /*6420*/  LEA.HI.X.SX32 R10, R2, R28, 0x1, P1 ;  /* 0x0000001c020a7211 */ /* 0x002fc600008f0eff */
[----:B------:R0:W-:Y:S01]  /*6430*/  STL [R1+0x788], R11 ;  /* 0x0007880b01007387 */ /* 0x0001e20000100800 */
[----:B------:R-:W-:-:S03]  /*6440*/  IMAD R2, R3, 0x50, RZ ;  /* 0x0000005003027824 */ /* 0x000fc600078e02ff */
[----:B------:R1:W-:Y:S01]  /*6450*/  STL [R1+0x7ac], R10 ;  /* 0x0007ac0a01007387 */ /* 0x0003e20000100800 */
[----:B0-----:R-:W-:Y:S02]  /*6460*/  IADD3 R11, P1, R8, R0, RZ ;  /* 0x00000000080b7210 */ /* 0x001fe40007f3e0ff */
[----:B-1----:R-:W-:Y:S01]  /*6470*/  LEA.HI.X.SX32 R10, R5, R28, 0x1, P4 ;  /* 0x0000001c050a7211 */ /* 0x002fe200020f0eff */
[----:B------:R-:W-:Y:S02]  /*6480*/  IMAD R5, R3, 0x28, RZ ;  /* 0x0000002803057824 */ /* 0x000fe400078e02ff */
[----:B------:R0:W-:Y:S01]  /*6490*/  STL [R1+0x7c0], R11 ;  /* 0x0007c00b01007387 */ /* 0x0001e20000100800 */
[----:B------:R-:W-:-:S03]  /*64a0*/  IADD3 R12, P4, R2, R0, RZ ;  /* 0x00000000020c7210 */ /* 0x000fc60007f9e0ff */
[----:B------:R1:W-:Y:S01]  /*64b0*/  STL [R1+0x474], R10 ;  /* 0x0004740a01007387 */ /* 0x0003e20000100800 */
[----:B0-----:R-:W-:Y:S02]  /*64c0*/  LEA.HI.X.SX32 R11, R9, R28, 0x1, P2 ;  /* 0x0000001c090b7211 */ /* 0x001fe400010f0eff */
[----:B------:R-:W-:Y:S01]  /*64d0*/  IADD3 R9, P2, R5, R0, RZ ;  /* 0x0000000005097210 */ /* 0x000fe20007f5e0ff */
[----:B-1----:R-:W-:Y:S01]  /*64e0*/  IMAD R10, R3, 0x14, RZ ;  /* 0x00000014030a7824 */ /* 0x002fe200078e02ff */
[----:B------:R-:W-:Y:S01]  /*64f0*/  STL [R1+0x6b8], R12 ;  /* 0x0006b80c01007387 */ /* 0x000fe20000100800 */
[----:B------:R-:W-:-:S03]  /*6500*/  LEA.HI.X.SX32 R7, R7, R28, 0x1, P6 ;  /* 0x0000001c07077211 */ /* 0x000fc600030f0eff */
[----:B------:R0:W-:Y:S04]  /*6510*/  STL [R1+0x634], R11 ;  /* 0x0006340b01007387 */ /* 0x0001e80000100800 */
[----:B------:R1:W-:Y:S01]  /*6520*/  STL [R1+0x758], R9 ;  /* 0x0007580901007387 */ /* 0x0003e20000100800 */
[----:B------:R-:W-:Y:S01]  /*6530*/  LEA.HI.X.SX32 R8, R8, R28, 0x1, P5 ;  /* 0x0000001c08087211 */ /* 0x000fe200028f0eff */
[----:B0-----:R-:W-:Y:S01]  /*6540*/  IMAD R11, R3, 0xa, RZ ;  /* 0x0000000a030b7824 */ /* 0x001fe200078e02ff */
[-C--:B-1----:R-:W-:Y:S01]  /*6550*/  IADD3 R9, P6, R10, R0.reuse, RZ ;  /* 0x000000000a097210 */ /* 0x082fe20007fde0ff */
[----:B------:R0:W-:Y:S03]  /*6560*/  STL [R1+0x714], R7 ;  /* 0x0007140701007387 */ /* 0x0001e60000100800 */
[----:B------:R-:W-:Y:S01]  /*6570*/  IADD3 R12, P5, R11, R0, RZ ;  /* 0x000000000b0c7210 */ /* 0x000fe20007fbe0ff */
[----:B------:R1:W-:Y:S01]  /*6580*/  STL [R1+0x7a8], R9 ;  /* 0x0007a80901007387 */ /* 0x0003e20000100800 */
[----:B0-----:R-:W-:-:S03]  /*6590*/  IMAD R7, R3, 0x7, RZ ;  /* 0x0000000703077824 */ /* 0x001fc600078e02ff */
[----:B------:R0:W-:Y:S01]  /*65a0*/  STL [R1+0x784], R8 ;  /* 0x0007840801007387 */ /* 0x0001e20000100800 */
[----:B-1----:R-:W-:Y:S01]  /*65b0*/  IMAD R9, R3, 0x60, RZ ;  /* 0x0000006003097824 */ /* 0x002fe200078e02ff */
[----:B------:R-:W-:Y:S02]  /*65c0*/  LEA.HI.X.SX32 R7, R7, R28, 0x1, P1 ;  /* 0x0000001c07077211 */ /* 0x000fe400008f0eff */
[----:B------:R1:W-:Y:S01]  /*65d0*/  STL [R1+0x7d0], R12 ;  /* 0x0007d00c01007387 */ /* 0x0003e20000100800 */
[----:B0-----:R-:W-:-:S03]  /*65e0*/  IMAD R8, R3, 0x30, RZ ;  /* 0x0000003003087824 */ /* 0x001fc600078e02ff */
[----:B------:R0:W-:Y:S01]  /*65f0*/  STL [R1+0x7bc], R7 ;  /* 0x0007bc0701007387 */ /* 0x0001e20000100800 */
[----:B-1----:R-:W-:-:S05]  /*6600*/  IADD3 R12, P1, R9, R0, RZ ;  /* 0x00000000090c7210 */ /* 0x002fca0007f3e0ff */
[----:B------:R1:W-:Y:S01]  /*6610*/  STL [R1+0x678], R12 ;  /* 0x0006780c01007387 */ /* 0x0003e20000100800 */
[-C--:B0-----:R-:W-:Y:S01]  /*6620*/  LEA.HI.X.SX32 R7, R2, R28.reuse, 0x1, P3 ;  /* 0x0000001c02077211 */ /* 0x081fe200018f0eff */
[----:B------:R-:W-:Y:S01]  /*6630*/  IMAD R2, R3, 0x18, RZ ;  /* 0x0000001803027824 */ /* 0x000fe200078e02ff */
[----:B------:R-:W-:-:S03]  /*6640*/  LEA.HI.X.SX32 R5, R5, R28, 0x1, P4 ;  /* 0x0000001c05057211 */ /* 0x000fc600020f0eff */
[----:B------:R0:W-:Y:S01]  /*6650*/  STL [R1+0x574], R7 ;  /* 0x0005740701007387 */ /* 0x0001e20000100800 */
[----:B-1----:R-:W-:-:S05]  /*6660*/  IADD3 R12, P3, R8, R0, RZ ;  /* 0x00000000080c7210 */ /* 0x002fca0007f7e0ff */
[----:B------:R1:W-:Y:S01]  /*6670*/  STL [R1+0x738], R12 ;  /* 0x0007380c01007387 */ /* 0x0003e20000100800 */
[C---:B0-----:R-:W-:Y:S01]  /*6680*/  IMAD R7, R3.reuse, 0xc, RZ ;  /* 0x0000000c03077824 */ /* 0x041fe200078e02ff */
[----:B------:R-:W-:Y:S02]  /*6690*/  LEA.HI.X.SX32 R13, R10, R28, 0x1, P2 ;  /* 0x0000001c0a0d7211 */ /* 0x000fe400010f0eff */
[----:B------:R0:W-:Y:S01]  /*66a0*/  STL [R1+0x6b4], R5 ;  /* 0x0006b40501007387 */ /* 0x0001e20000100800 */
[----:B-1----:R-:W-:Y:S01]  /*66b0*/  IADD3 R12, P4, R2, R0, RZ ;  /* 0x00000000020c7210 */ /* 0x002fe20007f9e0ff */
[----:B------:R-:W-:Y:S01]  /*66c0*/  IMAD R10, R3, 0x5, RZ ;  /* 0x00000005030a7824 */ /* 0x000fe200078e02ff */
[----:B------:R-:W-:Y:S01]  /*66d0*/  LEA.HI.X.SX32 R11, R11, R28, 0x1, P6 ;  /* 0x0000001c0b0b7211 */ /* 0x000fe200030f0eff */
[----:B0-----:R-:W-:Y:S02]  /*66e0*/  IMAD R5, R3, 0x6, RZ ;  /* 0x0000000603057824 */ /* 0x001fe400078e02ff */
[----:B------:R0:W-:Y:S04]  /*66f0*/  STL [R1+0x798], R12 ;  /* 0x0007980c01007387 */ /* 0x0001e80000100800 */
[----:B------:R1:W-:Y:S01]  /*6700*/  STL [R1+0x754], R13 ;  /* 0x0007540d01007387 */ /* 0x0003e20000100800 */
[----:B0-----:R-:W-:-:S02]  /*6710*/  IADD3 R12, P2, R7, R0, RZ ;  /* 0x00000000070c7210 */ /* 0x001fc40007f5e0ff */
[----:B-1----:R-:W-:-:S03]  /*6720*/  IADD3 R13, P6, R5, R0, RZ ;  /* 0x00000000050d7210 */ /* 0x002fc60007fde0ff */
[----:B------:R0:W-:Y:S04]  /*6730*/  STL [R1+0x7c8], R12 ;  /* 0x0007c80c01007387 */ /* 0x0001e80000100800 */
[----:B------:R1:W-:Y:S01]  /*6740*/  STL [R1+0x7a4], R11 ;  /* 0x0007a40b01007387 */ /* 0x0003e20000100800 */
[-C--:B------:R-:W-:Y:S02]  /*6750*/  LEA.HI.X.SX32 R8, R8, R28.reuse, 0x1, P1 ;  /* 0x0000001c08087211 */ /* 0x080fe400008f0eff */
[-C--:B0-----:R-:W-:Y:S02]  /*6760*/  LEA.HI.X.SX32 R12, R10, R28.reuse, 0x1, P5 ;  /* 0x0000001c0a0c7211 */ /* 0x081fe400028f0eff */
[----:B------:R-:W-:Y:S02]  /*6770*/  LEA.HI.X.SX32 R10, R9, R28, 0x1, P0 ;  /* 0x0000001c090a7211 */ /* 0x000fe400000f0eff */
[CC--:B-1----:R-:W-:Y:S01]  /*6780*/  LEA R11, P5, R3.reuse, R0.reuse, 0x7 ;  /* 0x00000000030b7211 */ /* 0x0c2fe200078a38ff */
[----:B------:R-:W-:Y:S01]  /*6790*/  STL [R1+0x7e0], R13 ;  /* 0x0007e00d01007387 */ /* 0x000fe20000100800 */
[----:B------:R-:W-:-:S03]  /*67a0*/  LEA R9, P0, R3, R0, 0x6 ;  /* 0x0000000003097211 */ /* 0x000fc600078030ff */
[----:B------:R-:W-:Y:S04]  /*67b0*/  STL [R1+0x7cc], R12 ;  /* 0x0007cc0c01007387 */ /* 0x000fe80000100800 */
[----:B------:R-:W-:Y:S04]  /*67c0*/  STL [R1+0x5f8], R11 ;  /* 0x0005f80b01007387 */ /* 0x000fe80000100800 */
[----:B------:R0:W-:Y:S04]  /*67d0*/  STL [R1+0x4f4], R10 ;  /* 0x0004f40a01007387 */ /* 0x0001e80000100800 */
[----:B------:R1:W-:Y:S04]  /*67e0*/  STL [R1+0x6f8], R9 ;  /* 0x0006f80901007387 */ /* 0x0003e80000100800 */
[----:B------:R2:W-:Y:S01]  /*67f0*/  STL [R1+0x674], R8 ;  /* 0x0006740801007387 */ /* 0x0005e20000100800 */
[----:B0-----:R-:W-:-:S02]  /*6800*/  LEA R10, P1, R3, R0, 0x5 ;  /* 0x00000000030a7211 */ /* 0x001fc400078228ff */
[----:B-1----:R-:W-:-:S03]  /*6810*/  LEA.HI.X.SX32 R9, R2, R28, 0x1, P3 ;  /* 0x0000001c02097211 */ /* 0x002fc600018f0eff */
[----:B------:R-:W-:Y:S01]  /*6820*/  STL [R1+0x778], R10 ;  /* 0x0007780a01007387 */ /* 0x000fe20000100800 */
[----:B--2---:R-:W-:-:S03]  /*6830*/  LEA R8, P3, R3, R0, 0x4 ;  /* 0x0000000003087211 */ /* 0x004fc600078620ff */
[----:B------:R0:W-:Y:S01]  /*6840*/  STL [R1+0x734], R9 ;  /* 0x0007340901007387 */ /* 0x0001e20000100800 */
[----:B------:R-:W-:-:S03]  /*6850*/  IMAD.SHL.U32 R2, R3, 0x2, RZ ;  /* 0x0000000203027824 */ /* 0x000fc600078e00ff */
[----:B------:R1:W-:Y:S01]  /*6860*/  STL [R1+0x7b8], R8 ;  /* 0x0007b80801007387 */ /* 0x0003e20000100800 */
[----:B0-----:R-:W-:Y:S02]  /*6870*/  LEA.HI.X.SX32 R9, R7, R28, 0x1, P4 ;  /* 0x0000001c07097211 */ /* 0x001fe400020f0eff */
[C---:B-1----:R-:W-:Y:S01]  /*6880*/  LEA R8, P4, R3.reuse, R0, 0x3 ;  /* 0x0000000003087211 */ /* 0x042fe200078818ff */
[----:B------:R-:W-:Y:S02]  /*6890*/  IMAD R7, R3, 0x3, RZ ;  /* 0x0000000303077824 */ /* 0x000fe400078e02ff */
[----:B------:R0:W-:Y:S04]  /*68a0*/  STL [R1+0x794], R9 ;  /* 0x0007940901007387 */ /* 0x0001e80000100800 */
[----:B------:R1:W-:Y:S01]  /*68b0*/  STL [R1+0x7d8], R8 ;  /* 0x0007d80801007387 */ /* 0x0003e20000100800 */
[----:B------:R-:W-:-:S02]  /*68c0*/  LEA.HI.X.SX32 R7, R7, R28, 0x1, P6 ;  /* 0x0000001c07077211 */ /* 0x000fc400030f0eff */
[----:B0-----:R-:W-:Y:S02]  /*68d0*/  LEA.HI.X.SX32 R9, R5, R28, 0x1, P2 ;  /* 0x0000001c05097211 */ /* 0x001fe400010f0eff */
[----:B-1----:R-:W-:-:S03]  /*68e0*/  IADD3 R8, P2, R2, R0, RZ ;  /* 0x0000000002087210 */ /* 0x002fc60007f5e0ff */
[----:B------:R-:W-:Y:S01]  /*68f0*/  STL [R1+0x7c4], R9 ;  /* 0x0007c40901007387 */ /* 0x000fe20000100800 */
[----:B------:R-:W-:-:S03]  /*6900*/  IMAD.SHL.U32 R5, R3, 0x40, RZ ;  /* 0x0000004003057824 */ /* 0x000fc600078e00ff */
[----:B------:R0:W-:Y:S02]  /*6910*/  STL [R1+0x7f0], R8 ;  /* 0x0007f00801007387 */ /* 0x0001e40000100800 */
[----:B0-----:R-:W-:Y:S02]  /*6920*/  LEA R8, P6, R3, R0, 0x2 ;  /* 0x0000000003087211 */ /* 0x001fe400078c10ff */
[----:B------:R0:W5:Y:S04]  /*6930*/  LDL.LU R0, [R1+0x924] ;  /* 0x0009240001007983 */ /* 0x0001680000300800 */
[----:B------:R1:W-:Y:S01]  /*6940*/  STL [R1+0x7dc], R7 ;  /* 0x0007dc0701007387 */ /* 0x0003e20000100800 */
[----:B------:R-:W-:Y:S01]  /*6950*/  LEA.HI.X.SX32 R9, R5, R28, 0x1, P5 ;  /* 0x0000001c05097211 */ /* 0x000fe200028f0eff */
[----:B------:R-:W-:-:S02]  /*6960*/  IMAD.SHL.U32 R5, R3, 0x8, RZ ;  /* 0x0000000803057824 */ /* 0x000fc400078e00ff */
[----:B------:R2:W-:Y:S01]  /*6970*/  STL [R1+0x7e8], R8 ;  /* 0x0007e80801007387 */ /* 0x0005e20000100800 */
[C---:B-1----:R-:W-:Y:S02]  /*6980*/  IMAD.SHL.U32 R7, R3.reuse, 0x20, RZ ;  /* 0x0000002003077824 */ /* 0x042fe400078e00ff */
[----:B--2---:R-:W-:-:S03]  /*6990*/  IMAD.SHL.U32 R8, R3, 0x10, RZ ;  /* 0x0000001003087824 */ /* 0x004fc600078e00ff */
[-C--:B------:R-:W-:Y:S01]  /*69a0*/  LEA.HI.X.SX32 R10, R7, R28.reuse, 0x1, P0 ;  /* 0x0000001c070a7211 */ /* 0x080fe200000f0eff */
[----:B------:R1:W-:Y:S04]  /*69b0*/  STL [R1+0x5f4], R9 ;  /* 0x0005f40901007387 */ /* 0x0003e80000100800 */
[----:B------:R-:W-:Y:S01]  /*69c0*/  STL [R1+0x6f4], R10 ;  /* 0x0006f40a01007387 */ /* 0x000fe20000100800 */
[-C--:B-1----:R-:W-:Y:S02]  /*69d0*/  LEA.HI.X.SX32 R9, R8, R28.reuse, 0x1, P1 ;  /* 0x0000001c08097211 */ /* 0x082fe400008f0eff */
[-C--:B------:R-:W-:Y:S02]  /*69e0*/  LEA.HI.X.SX32 R8, R5, R28.reuse, 0x1, P3 ;  /* 0x0000001c05087211 */ /* 0x080fe400018f0eff */
[----:B------:R-:W2:Y:S01]  /*69f0*/  LDL R5, [R1+0x390] ;  /* 0x0003900001057983 */ /* 0x000ea20000100800 */
[C---:B------:R-:W-:Y:S01]  /*6a00*/  IMAD.SHL.U32 R7, R3.reuse, 0x4, RZ ;  /* 0x0000000403077824 */ /* 0x040fe200078e00ff */
[----:B------:R-:W-:-:S04]  /*6a10*/  LEA.HI.X.SX32 R3, R3, R28, 0x1, P2 ;  /* 0x0000001c03037211 */ /* 0x000fc800010f0eff */
[-C--:B------:R-:W-:Y:S01]  /*6a20*/  LEA.HI.X.SX32 R7, R7, R28.reuse, 0x1, P4 ;  /* 0x0000001c07077211 */ /* 0x080fe200020f0eff */
[----:B------:R-:W-:Y:S01]  /*6a30*/  STL [R1+0x774], R9 ;  /* 0x0007740901007387 */ /* 0x000fe20000100800 */
[----:B------:R-:W-:-:S03]  /*6a40*/  LEA.HI.X.SX32 R2, R2, R28, 0x1, P6 ;  /* 0x0000001c02027211 */ /* 0x000fc600030f0eff */
[----:B------:R-:W-:Y:S04]  /*6a50*/  STL [R1+0x7b4], R8 ;  /* 0x0007b40801007387 */ /* 0x000fe80000100800 */
[----:B------:R-:W-:Y:S04]  /*6a60*/  STL [R1+0x7d4], R7 ;  /* 0x0007d40701007387 */ /* 0x000fe80000100800 */
[----:B------:R0:W5:Y:S04]  /*6a70*/  LDL.LU R28, [R1+0x920] ;  /* 0x00092000011c7983 */ /* 0x0001680000300800 */
[----:B------:R-:W-:Y:S04]  /*6a80*/  STL [R1+0x7ec], R3 ;  /* 0x0007ec0301007387 */ /* 0x000fe80000100800 */
[----:B------:R-:W-:Y:S04]  /*6a90*/  STL [R1+0x184], RZ ;  /* 0x000184ff01007387 */ /* 0x000fe80000100800 */
[----:B------:R1:W-:Y:S04]  /*6aa0*/  STL [R1+0x7e4], R2 ;  /* 0x0007e40201007387 */ /* 0x0003e80000100800 */
[----:B------:R0:W-:Y:S04]  /*6ab0*/  STL [R1+0x188], RZ ;  /* 0x000188ff01007387 */ /* 0x0001e80000100800 */
[----:B------:R0:W-:Y:S04]  /*6ac0*/  STL [R1+0x18c], RZ ;  /* 0x00018cff01007387 */ /* 0x0001e80000100800 */
[----:B------:R0:W-:Y:S04]  /*6ad0*/  STL [R1+0x170], RZ ;  /* 0x000170ff01007387 */ /* 0x0001e80000100800 */
[----:B------:R0:W-:Y:S04]  /*6ae0*/  STL [R1+0x174], RZ ;  /* 0x000174ff01007387 */ /* 0x0001e80000100800 */
[----:B------:R0:W-:Y:S04]  /*6af0*/  STL [R1+0x178], RZ ;  /* 0x000178ff01007387 */ /* 0x0001e80000100800 */
[----:B------:R0:W-:Y:S04]  /*6b00*/  STL [R1+0x17c], RZ ;  /* 0x00017cff01007387 */ /* 0x0001e80000100800 */
[----:B------:R0:W-:Y:S04]  /*6b10*/  STL [R1+0x160], RZ ;  /* 0x000160ff01007387 */ /* 0x0001e80000100800 */
[----:B------:R0:W-:Y:S01]  /*6b20*/  STL [R1+0x164], RZ ;  /* 0x000164ff01007387 */ /* 0x0001e20000100800 */
[----:B-1----:R-:W-:-:S03]  /*6b30*/  LOP3.LUT R2, R4, 0x30, RZ, 0x3c, !PT ;  /* 0x0000003004027812 */ /* 0x002fc600078e3cff */
[----:B------:R0:W-:Y:S01]  /*6b40*/  STL [R1+0x168], RZ ;  /* 0x000168ff01007387 */ /* 0x0001e20000100800 */
[----:B------:R-:W-:-:S03]  /*6b50*/  LOP3.LUT R2, R4, 0x60, RZ, 0x3c, !PT ;  /* 0x0000006004027812 */ /* 0x000fc600078e3cff */
[----:B------:R0:W-:Y:S04]  /*6b60*/  STL [R1+0x16c], RZ ;  /* 0x00016cff01007387 */ /* 0x0001e80000100800 */
        /* <DEDUP_REMOVED lines=8> */
[----:B------:R-:W-:Y:S01]  /*6bf0*/  SHF.R.U32.HI R6, RZ, 0x3, R6 ;  /* 0x00000003ff067819 */ /* 0x000fe20000011606 */
[----:B------:R-:W-:-:S02]  /*6c00*/  ULDC UR4, c[0x0][0x18c] ;  /* 0x0000630000047ab9 */ /* 0x000fc40000000800 */
[----:B------:R-:W-:Y:S01]  /*6c10*/  USHF.L.U32 UR4, UR4, 0x7, URZ ;  /* 0x0000000704047899 */ /* 0x000fe2000800063f */
[C---:B------:R-:W-:Y:S02]  /*6c20*/  LOP3.LUT R6, R4.reuse, R6, RZ, 0x3c, !PT ;  /* 0x0000000604067212 */ /* 0x040fe400078e3cff */
[C---:B------:R-:W-:Y:S01]  /*6c30*/  LOP3.LUT R7, R4.reuse, 0x10, RZ, 0x3c, !PT ;  /* 0x0000001004077812 */ /* 0x040fe200078e3cff */
[----:B------:R-:W-:Y:S01]  /*6c40*/  USHF.R.S32.HI UR5, URZ, 0x1f, UR4 ;  /* 0x0000001f3f057899 */ /* 0x000fe20008011404 */
[C---:B------:R-:W-:Y:S02]  /*6c50*/  LOP3.LUT R3, R4.reuse, 0x20, RZ, 0x3c, !PT ;  /* 0x0000002004037812 */ /* 0x040fe400078e3cff */
[C---:B------:R-:W-:Y:S02]  /*6c60*/  LOP3.LUT R7, R4.reuse, 0x40, RZ, 0x3c, !PT ;  /* 0x0000004004077812 */ /* 0x040fe400078e3cff */
[C---:B------:R-:W-:Y:S02]  /*6c70*/  LOP3.LUT R3, R4.reuse, 0x50, RZ, 0x3c, !PT ;  /* 0x0000005004037812 */ /* 0x040fe400078e3cff */
[----:B------:R-:W-:-:S02]  /*6c80*/  LOP3.LUT R4, R4, 0x70, RZ, 0x3c, !PT ;  /* 0x0000007004047812 */ /* 0x000fc400078e3cff */
[----:B------:R-:W-:Y:S01]  /*6c90*/  LOP3.LUT R3, R6, 0x40, RZ, 0x3c, !PT ;  /* 0x0000004006037812 */ /* 0x000fe200078e3cff */
[----:B------:R-:W-:Y:S02]  /*6ca0*/  USHF.L.U32 UR8, UR4, 0x1, URZ ;  /* 0x0000000104087899 */ /* 0x000fe4000800063f */
[----:B------:R-:W-:Y:S01]  /*6cb0*/  USHF.L.U64.HI UR5, UR4, 0x1, UR5 ;  /* 0x0000000104057899 */ /* 0x000fe20008010205 */
[----:B--2---:R-:W-:-:S05]  /*6cc0*/  LOP3.LUT R2, R5, 0x40, RZ, 0x3c, !PT ;  /* 0x0000004005027812 */ /* 0x004fca00078e3cff */
[----:B------:R0:W-:Y:S04]  /*6cd0*/  STL [R1+0x8f8], R2 ;  /* 0x0008f80201007387 */ /* 0x0001e80000100800 */
.L_x_2:
[----:B------:R1:W-:Y:S04]  /*6ce0*/  STL [R1+0x1cf4], R21 ;  /* 0x001cf41501007387 */ /* 0x0003e80000100800 */
[----:B-----5:R-:W2:Y:S04]  /*6cf0*/  LDL R5, [R1+0x3a0] ;  /* 0x0003a00001057983 */ /* 0x020ea80000100800 */
[----:B------:R-:W2:Y:S04]  /*6d00*/  LDL R4, [R1+0x3a4] ;  /* 0x0003a40001047983 */ /* 0x000ea80000100800 */
[----:B01----:R-:W3:Y:S04]  /*6d10*/  LDL R21, [R1+0x3f8] ;  /* 0x0003f80001157983 */ /* 0x003ee80000100800 */
[----:B------:R-:W-:Y:S04]  /*6d20*/  STL [R1+0x1cd8], R20 ;  /* 0x001cd81401007387 */ /* 0x000fe80000100800 */
[----:B------:R-:W-:Y:S04]  /*6d30*/  STL [R1+0x1ce0], R20 ;  /* 0x001ce01401007387 */ /* 0x000fe80000100800 */
[----:B------:R-:W-:Y:S04]  /*6d40*/  STL [R1+0x1cec], R20 ;  /* 0x001cec1401007387 */ /* 0x000fe80000100800 */
[----:B------:R-:W-:Y:S04]  /*6d50*/  STL [R1+0x1cbc], R19 ;  /* 0x001cbc1301007387 */ /* 0x000fe80000100800 */
[----:B------:R-:W-:Y:S04]  /*6d60*/  STL [R1+0x1cc8], R19 ;  /* 0x001cc81301007387 */ /* 0x000fe80000100800 */
[----:B------:R-:W-:Y:S04]  /*6d70*/  STL [R1+0x1cd0], R19 ;  /* 0x001cd01301007387 */ /* 0x000fe80000100800 */
[----:B------:R-:W-:Y:S04]  /*6d80*/  STL [R1+0x1cdc], R19 ;  /* 0x001cdc1301007387 */ /* 0x000fe80000100800 */
[----:B------:R-:W-:Y:S04]  /*6d90*/  STL [R1+0x1ce4], R19 ;  /* 0x001ce41301007387 */ /* 0x000fe80000100800 */
[----:B------:R1:W-:Y:S04]  /*6da0*/  STL [R1+0x1cf0], R19 ;  /* 0x001cf01301007387 */ /* 0x0003e80000100800 */
        /* <DEDUP_REMOVED lines=100> */
[----:B------:R-:W-:Y:S01]  /*73f0*/  STL [R1+0x1b38], R27 ;  /* 0x001b381b01007387 */ /* 0x000fe20000100800 */
[----:B0-----:R-:W-:-:S03]  /*7400*/  IMAD.MOV.U32 R2, RZ, RZ, c[0x0][0x180] ;  /* 0x00006000ff027624 */ /* 0x001fc600078e00ff */
[----:B------:R-:W-:Y:S04]  /*7410*/  STL [R1+0x1b44], R27 ;  /* 0x001b441b01007387 */ /* 0x000fe80000100800 */
[----:B------:R-:W-:Y:S04]  /*7420*/  STL [R1+0x1b34], R26 ;  /* 0x001b341a01007387 */ /* 0x000fe80000100800 */
[----:B------:R-:W-:Y:S04]  /*7430*/  STL [R1+0x1b30], R25 ;  /* 0x001b301901007387 */ /* 0x000fe80000100800 */
[----:B------:R-:W-:Y:S01]  /*7440*/  STL [R1+0x1b2c], R24 ;  /* 0x001b2c1801007387 */ /* 0x000fe20000100800 */
[----:B---3--:R-:W-:-:S03]  /*7450*/  IMAD R2, R21, -0x80, R2 ;  /* 0xffffff8015027824 */ /* 0x008fc600078e0202 */
[----:B------:R-:W-:Y:S04]  /*7460*/  STL [R1+0x1b28], R23 ;  /* 0x001b281701007387 */ /* 0x000fe80000100800 */
[----:B------:R-:W-:Y:S04]  /*7470*/  STL [R1+0x1b24], R22 ;  /* 0x001b241601007387 */ /* 0x000fe80000100800 */
[----:B-----5:R-:W-:Y:S04]  /*7480*/  STL [R1+0x1ab0], R28 ;  /* 0x001ab01c01007387 */ /* 0x020fe80000100800 */
[----:B------:R-:W-:Y:S04]  /*7490*/  STL [R1+0xa60], R0 ;  /* 0x000a600001007387 */ /* 0x000fe80000100800 */
[----:B------:R-:W3:Y:S01]  /*74a0*/  LDL.LU R21, [R1+0x1cf4] ;  /* 0x001cf40001157983 */ /* 0x000ee20000300800 */
[----:B------:R-:W-:-:S02]  /*74b0*/  ISETP.GT.AND P0, PT, R2, RZ, PT ;  /* 0x000000ff0200720c */ /* 0x000fc40003f04270 */
[----:B------:R-:W-:Y:S02]  /*74c0*/  ISETP.GT.AND P1, PT, R2, 0x1, PT ;  /* 0x000000010200780c */ /* 0x000fe40003f24270 */
[----:B---3--:R-:W-:-:S09]  /*74d0*/  PRMT R21, RZ, 0x7610, R21 ;  /* 0x00007610ff157816 */ /* 0x008fd20000000015 */
[----:B--2---:R0:W2:Y:S04]  /*74e0*/  @P0 LDG.E.U16 R21, [R4.64] ;  /* 0x0000000604150981 */ /* 0x0040a8000c1e1500 */
[----:B0-----:R-:W3:Y:S04]  /*74f0*/  LDL R4, [R1+0x7ec] ;  /* 0x0007ec0001047983 */ /* 0x001ee80000100800 */
[----:B------:R-:W3:Y:S01]  /*7500*/  LDL R5, [R1+0x7f0] ;  /* 0x0007f00001057983 */ /* 0x000ee20000100800 */
[----:B-1----:R-:W-:Y:S02]  /*7510*/  PRMT R19, RZ, 0x7610, R19 ;  /* 0x00007610ff137816 */ /* 0x002fe40000000013 */
[----:B---3--:R-:W-:-:S04]  /*7520*/  @P1 LOP3.LUT R5, R5, R4, RZ, 0x3c, !PT ;  /* 0x0000000405051212 */ /* 0x008fc800078e3cff */
[----:B------:R-:W-:-:S04]  /*7530*/  @P1 LOP3.LUT R4, R5, R4, RZ, 0x3c, !PT ;  /* 0x0000000405041212 */ /* 0x000fc800078e3cff */
[----:B------:R-:W-:-:S05]  /*7540*/  @P1 LOP3.LUT R5, R5, R4, RZ, 0x3c, !PT ;  /* 0x0000000405051212 */ /* 0x000fca00078e3cff */
[----:B------:R-:W3:Y:S01]  /*7550*/  @P1 LDG.E.U16 R19, [R4.64] ;  /* 0x0000000604131981 */ /* 0x000ee2000c1e1500 */
[----:B------:R-:W-:-:S03]  /*7560*/  ISETP.GT.AND P2, PT, R2, 0x2, PT ;  /* 0x000000020200780c */ /* 0x000fc60003f44270 */
[----:B---3--:R0:W-:Y:S04]  /*7570*/  STL [R1+0x3cc], R19 ;  /* 0x0003cc1301007387 */ /* 0x0081e80000100800 */
[----:B0-----:R-:W3:Y:S04]  /*7580*/  LDL.LU R19, [R1+0x1cf0] ;  /* 0x001cf00001137983 */ /* 0x001ee80000300800 */
[----:B------:R-:W4:Y:S04]  /*7590*/  LDL R4, [R1+0x7e4] ;  /* 0x0007e40001047983 */ /* 0x000f280000100800 */
[----:B------:R-:W4:Y:S01]  /*75a0*/  LDL R5, [R1+0x7e8] ;  /* 0x0007e80001057983 */ /* 0x000f220000100800 */
[----:B------:R-:W-:-:S02]  /*75b0*/  PRMT R20, RZ, 0x7610, R20 ;  /* 0x00007610ff147816 */ /* 0x000fc40000000014 */
[----:B----4-:R-:W-:-:S04]  /*75c0*/  @P2 LOP3.LUT R5, R5, R4, RZ, 0x3c, !PT ;  /* 0x0000000405052212 */ /* 0x010fc800078e3cff */
[----:B------:R-:W-:-:S04]  /*75d0*/  @P2 LOP3.LUT R4, R5, R4, RZ, 0x3c, !PT ;  /* 0x0000000405042212 */ /* 0x000fc800078e3cff */
[----:B------:R-:W-:-:S05]  /*75e0*/  @P2 LOP3.LUT R5, R5, R4, RZ, 0x3c, !PT ;  /* 0x0000000405052212 */ /* 0x000fca00078e3cff */
[----:B------:R-:W4:Y:S01]  /*75f0*/  @P2 LDG.E.U16 R20, [R4.64] ;  /* 0x0000000604142981 */ /* 0x000f22000c1e1500 */
[----:B------:R-:W-:-:S03]  /*7600*/  ISETP.GT.AND P3, PT, R2, 0x3, PT ;  /* 0x000000030200780c */ /* 0x000fc60003f64270 */
[----:B----4-:R0:W-:Y:S04]  /*7610*/  STL [R1+0x3f0], R20 ;  /* 0x0003f01401007387 */ /* 0x0101e80000100800 */
[----:B0-----:R-:W4:Y:S04]  /*7620*/  LDL.LU R20, [R1+0x1cec] ;  /* 0x001cec0001147983 */ /* 0x001f280000300800 */
[----:B------:R-:W2:Y:S04]  /*7630*/  LDL R4, [R1+0x7dc] ;  /* 0x0007dc0001047983 */ /* 0x000ea80000100800 */
[----:B------:R-:W2:Y:S01]  /*7640*/  LDL R5, [R1+0x7e0] ;  /* 0x0007e00001057983 */ /* 0x000ea20000100800 */
[----:B------:R-:W-:-:S02]  /*7650*/  PRMT R18, RZ, 0x7610, R18 ;  /* 0x00007610ff127816 */ /* 0x000fc40000000012 */
[----:B--2---:R-:W-:-:S04]  /*7660*/  @P3 LOP3.LUT R5, R5, R4, RZ, 0x3c, !PT ;  /* 0x0000000405053212 */ /* 0x004fc800078e3cff */
[----:B------:R-:W-:-:S04]  /*7670*/  @P3 LOP3.LUT R4, R5, R4, RZ, 0x3c, !PT ;  /* 0x0000000405043212 */ /* 0x000fc800078e3cff */
[----:B------:R-:W-:-:S05]  /*7680*/  @P3 LOP3.LUT R5, R5, R4, RZ, 0x3c, !PT ;  /* 0x0000000405053212 */ /* 0x000fca00078e3cff */
[----:B------:R-:W2:Y:S01]  /*7690*/  @P3 LDG.E.U16 R18, [R4.64] ;  /* 0x0000000604123981 */ /* 0x000ea2000c1e1500 */
[----:B------:R-:W-:-:S03]  /*76a0*/  ISETP.GT.AND P4, PT, R2, 0x4, PT ;  /* 0x000000040200780c */ /* 0x000fc60003f84270 */
[----:B--2---:R0:W-:Y:S04]  /*76b0*/  STL [R1+0x3ec], R18 ;  /* 0x0003ec1201007387 */ /* 0x0041e80000100800 */
[----:B0-----:R-:W2:Y:S04]  /*76c0*/  LDL.LU R18, [R1+0x1ce8] ;  /* 0x001ce80001127983 */ /* 0x001ea80000300800 */
[----:B------:R-:W2:Y:S04]  /*76d0*/  LDL R4, [R1+0x7d4] ;  /* 0x0007d40001047983 */ /* 0x000ea80000100800 */
[----:B------:R-:W2:Y:S01]  /*76e0*/  LDL R5, [R1+0x7d8] ;  /* 0x0007d80001057983 */ /* 0x000ea20000100800 */
[----:B---3--:R-:W-:-:S02]  /*76f0*/  PRMT R19, RZ, 0x7610, R19 ;  /* 0x00007610ff137816 */ /* 0x008fc40000000013 */
[----:B--2---:R-:W-:-:S04]  /*7700*/  @P4 LOP3.LUT R5, R5, R4, RZ, 0x3c, !PT ;  /* 0x0000000405054212 */ /* 0x004fc800078e3cff */
[----:B------:R-:W-:-:S04]  /*7710*/  @P4 LOP3.LUT R4, R5, R4, RZ, 0x3c, !PT ;  /* 0x0000000405044212 */ /* 0x000fc800078e3cff */
[----:B------:R-:W-:-:S05]  /*7720*/  @P4 LOP3.LUT R5, R5, R4, RZ, 0x3c, !PT ;  /* 0x0000000405054212 */ /* 0x000fca00078e3cff */
[----:B------:R-:W2:Y:S01]  /*7730*/  @P4 LDG.E.U16 R19, [R4.64] ;  /* 0x0000000604134981 */ /* 0x000ea2000c1e1500 */
[----:B------:R-:W-:-:S03]  /*7740*/  ISETP.GT.AND P5, PT, R2, 0x5, PT ;  /* 0x000000050200780c */ /* 0x000fc60003fa4270 */
[----:B--2---:R0:W-:Y:S04]  /*7750*/  STL [R1+0x3e8], R19 ;  /* 0x0003e81301007387 */ /* 0x0041e80000100800 */
[----:B0-----:R-:W2:Y:S04]  /*7760*/  LDL.LU R19, [R1+0x1ce4] ;  /* 0x001ce40001137983 */ /* 0x001ea80000300800 */
[----:B------:R-:W3:Y:S04]  /*7770*/  LDL R4, [R1+0x7cc] ;  /* 0x0007cc0001047983 */ /* 0x000ee80000100800 */
[----:B------:R-:W3:Y:S01]  /*7780*/  LDL R5, [R1+0x7d0] ;  /* 0x0007d00001057983 */ /* 0x000ee20000100800 */
[----:B----4-:R-:W-:-:S02]  /*7790*/  PRMT R20, RZ, 0x7610, R20 ;  /* 0x00007610ff147816 */ /* 0x010fc40000000014 */
        /* <DEDUP_REMOVED lines=9> */
[----:B--2---:R-:W-:-:S02]  /*7830*/  PRMT R19, RZ, 0x7610, R19 ;  /* 0x00007610ff137816 */ /* 0x004fc40000000013 */
[----:B----4-:R-:W-:-:S04]  /*7840*/  @P1 LOP3.LUT R5, R5, R4, RZ, 0x3c, !PT ;  /* 0x0000000405051212 */ /* 0x010fc800078e3cff */
[----:B------:R-:W-:-:S04]  /*7850*/  @P1 LOP3.LUT R4, R5, R4, RZ, 0x3c, !PT ;  /* 0x0000000405041212 */ /* 0x000fc800078e3cff */
[----:B------:R-:W-:-:S05]  /*7860*/  @P1 LOP3.LUT R5, R5, R4, RZ, 0x3c, !PT ;  /* 0x0000000405051212 */ /* 0x000fca00078e3cff */
[----:B------:R-:W2:Y:S01]  /*7870*/  @P1 LDG.E.U16 R19, [R4.64] ;  /* 0x0000000604131981 */ /* 0x000ea2000c1e1500 */
[----:B------:R-:W-:-:S03]  /*7880*/  ISETP.GT.AND P0, PT, R2, 0x7, PT ;  /* 0x000000070200780c */ /* 0x000fc60003f04270 */
[----:B--2---:R0:W-:Y:S04]  /*7890*/  STL [R1+0x3e0], R19 ;  /* 0x0003e01301007387 */ /* 0x0041e80000100800 */
[----:B0-----:R-:W2:Y:S04]  /*78a0*/  LDL.LU R19, [R1+0x1cdc] ;  /* 0x001cdc0001137983 */ /* 0x001ea80000300800 */
[----:B------:R-:W4:Y:S04]  /*78b0*/  LDL R4, [R1+0x7bc] ;  /* 0x0007bc0001047983 */ /* 0x000f280000100800 */
[----:B------:R-:W4:Y:S01]  /*78c0*/  LDL R5, [R1+0x7c0] ;  /* 0x0007c00001057983 */ /* 0x000f220000100800 */
[----:B---3--:R-:W-:-:S02]  /*78d0*/  PRMT R20, RZ, 0x7610, R20 ;  /* 0x00007610ff147816 */ /* 0x008fc40000000014 */
[----:B----4-:R-:W-:-:S04]  /*78e0*/  @P0 LOP3.LUT R5, R5, R4, RZ, 0x3c, !PT ;  /* 0x0000000405050212 */ /* 0x010fc800078e3cff */
        /* <DEDUP_REMOVED lines=8> */
[----:B---3--:R-:W-:-:S02]  /*7970*/  PRMT R20, RZ, 0x7610, R20 ;  /* 0x00007610ff147816 */ /* 0x008fc40000000014 */
[----:B----4-:R-:W-:-:S04]  /*7980*/  @P2 LOP3.LUT R5, R5, R4, RZ, 0x3c, !PT ;  /* 0x0000000405052212 */ /* 0x010fc800078e3cff */
[----:B------:R-:W-:-:S04]  /*7990*/  @P2 LOP3.LUT R4, R5, R4, RZ, 0x3c, !PT ;  /* 0x0000000405042212 */ /* 0x000fc800078e3cff */
[----:B------:R-:W-:-:S05]  /*79a0*/  @P2 LOP3.LUT R5, R5, R4, RZ, 0x3c, !PT ;  /* 0x0000000405052212 */ /* 0x000fca00078e3cff */
[----:B------:R0:W3:Y:S04]  /*79b0*/  @P2 LDG.E.U16 R20, [R4.64] ;  /* 0x0000000604142981 */ /* 0x0000e8000c1e1500 */
[----:B0-----:R-:W4:Y:S04]  /*79c0*/  LDL R4, [R1+0x7ac] ;  /* 0x0007ac0001047983 */ /* 0x001f280000100800 */
[----:B------:R-:W4:Y:S01]  /*79d0*/  LDL R5, [R1+0x7b0] ;  /* 0x0007b00001057983 */ /* 0x000f220000100800 */
[----:B------:R-:W-:Y:S02]  /*79e0*/  ISETP.GT.AND P3, PT, R2, 0x9, PT ;  /* 0x000000090200780c */ /* 0x000fe40003f64270 */
[----:B------:R-:W-:-:S11]  /*79f0*/  PRMT R18, RZ, 0x7610, R18 ;  /* 0x00007610ff127816 */ /* 0x000fd60000000012 */
[----:B----4-:R-:W-:-:S04]  /*7a00*/  @P3 LOP3.LUT R5, R5, R4, RZ, 0x3c, !PT ;  /* 0x0000000405053212 */ /* 0x010fc800078e3cff */
[----:B------:R-:W-:-:S04]  /*7a10*/  @P3 LOP3.LUT R4, R5, R4, RZ, 0x3c, !PT ;  /* 0x0000000405043212 */ /* 0x000fc800078e3cff */
[----:B------:R-:W-:-:S05]  /*7a20*/  @P3 LOP3.LUT R5, R5, R4, RZ, 0x3c, !PT ;  /* 0x0000000405053212 */ /* 0x000fca00078e3cff */
[----:B------:R-:W4:Y:S01]  /*7a30*/  @P3 LDG.E.U16 R18, [R4.64] ;  /* 0x0000000604123981 */ /* 0x000f22000c1e1500 */
[----:B------:R-:W-:-:S03]  /*7a40*/  ISETP.GT.AND P4, PT, R2, 0xa, PT ;  /* 0x0000000a0200780c */ /* 0x000fc60003f84270 */
[----:B----4-:R0:W-:Y:S04]  /*7a50*/  STL [R1+0x3b0], R18 ;  /* 0x0003b01201007387 */ /* 0x0101e80000100800 */
[----:B0-----:R-:W4:Y:S04]  /*7a60*/  LDL.LU R18, [R1+0x1cd4] ;  /* 0x001cd40001127983 */ /* 0x001f280000300800 */
[----:B------:R-:W3:Y:S04]  /*7a70*/  LDL R4, [R1+0x7a4] ;  /* 0x0007a40001047983 */ /* 0x000ee80000100800 */
[----:B------:R-:W3:Y:S01]  /*7a80*/  LDL R5, [R1+0x7a8] ;  /* 0x0007a80001057983 */ /* 0x000ee20000100800 */
[----:B--2---:R-:W-:-:S02]  /*7a90*/  PRMT R19, RZ, 0x7610, R19 ;  /* 0x00007610ff137816 */ /* 0x004fc40000000013 */
[----:B---3--:R-:W-:-:S04]  /*7aa0*/  @P4 LOP3.LUT R5, R5, R4, RZ, 0x3c, !PT ;  /* 0x0000000405054212 */ /* 0x008fc800078e3cff */
        /* <DEDUP_REMOVED lines=48> */
[----:B------:R-:W-:-:S02]  /*7db0*/  PRMT R19, RZ, 0x7610, R19 ;  /* 0x00007610ff137816 */ /* 0x000fc40000000013 */
[----:B---3--:R-:W-:-:S04]  /*7dc0*/  @P4 LOP3.LUT R5, R5, R4, RZ, 0x3c, !PT ;  /* 0x0000000405054212 */ /* 0x008fc800078e3cff */
[----:B------:R-:W-:-:S04]  /*7dd0*/  @P4 LOP3.LUT R4, R5, R4, RZ, 0x3c, !PT ;  /* 0x0000000405044212 */ /* 0x000fc800078e3cff */
[----:B------:R-:W-:-:S05]  /*7de0*/  @P4 LOP3.LUT R5, R5, R4, RZ, 0x3c, !PT ;  /* 0x0000000405054212 */ /* 0x000fca00078e3cff */
[----:B------:R-:W3:Y:S01]  /*7df0*/  @P4 LDG.E.U16 R19, [R4.64] ;  /* 0x0000000604134981 */ /* 0x000ee2000c1e1500 */
[----:B------:R-:W-:-:S03]  /*7e00*/  ISETP.GT.AND P1, PT, R2, 0x10, PT ;  /* 0x000000100200780c */ /* 0x000fc60003f24270 */
[----:B---3--:R0:W-:Y:S04]  /*7e10*/  STL [R1+0x3c0], R19 ;  /* 0x0003c01301007387 */ /* 0x0081e80000100800 */
[----:B0-----:R-:W3:Y:S04]  /*7e20*/  LDL.LU R19, [R1+0x1cbc] ;  /* 0x001cbc0001137983 */ /* 0x001ee80000300800 */
[----:B------:R-:W2:Y:S04]  /*7e30*/  LDL R4, [R1+0x774] ;  /* 0x0007740001047983 */ /* 0x000ea80000100800 */
[----:B------:R-:W2:Y:S01]  /*7e40*/  LDL R5, [R1+0x778] ;  /* 0x0007780001057983 */ /* 0x000ea20000100800 */
[----:B---3--:R-:W-:-:S02]  /*7e50*/  PRMT R19, RZ, 0x7610, R19 ;  /* 0x00007610ff137816 */ /* 0x008fc40000000013 */
[----:B--2---:R-:W-:-:S04]  /*7e60*/  @P1 LOP3.LUT R5, R5, R4, RZ, 0x3c, !PT ;  /* 0x0000000405051212 */ /* 0x004fc800078e3cff */
[----:B------:R-:W-:-:S04]  /*7e70*/  @P1 LOP3.LUT R4, R5, R4, RZ, 0x3c, !PT ;  /* 0x0000000405041212 */ /* 0x000fc800078e3cff */
[----:B------:R-:W-:-:S05]  /*7e80*/  @P1 LOP3.LUT R5, R5, R4, RZ, 0x3c, !PT ;  /* 0x0000000405051212 */ /* 0x000fca00078e3cff */
[----:B------:R0:W2:Y:S04]  /*7e90*/  @P1 LDG.E.U16 R19, [R4.64] ;  /* 0x0000000604131981 */ /* 0x0000a8000c1e1500 */
[----:B0-----:R-:W3:Y:S04]  /*7ea0*/  LDL R4, [R1+0x76c] ;  /* 0x00076c0001047983 */ /* 0x001ee80000100800 */
[----:B------:R-:W3:Y:S01]  /*7eb0*/  LDL R5, [R1+0x770] ;  /* 0x0007700001057983 */ /* 0x000ee20000100800 */
[----:B------:R-:W-:Y:S02]  /*7ec0*/  ISETP.GT.AND P0, PT, R2, 0x11, PT ;  /* 0x000000110200780c */ /* 0x000fe40003f04270 */
[----:B------:R-:W-:-:S11]  /*7ed0*/  PRMT R18, RZ, 0x7610, R18 ;  /* 0x00007610ff127816 */ /* 0x000fd60000000012 */
        /* <DEDUP_REMOVED lines=19> */
[----:B----4-:R-:W-:-:S02]  /*8010*/  PRMT R17, RZ, 0x7610, R17 ;  /* 0x00007610ff117816 */ /* 0x010fc40000000011 */
[----:B--2---:R-:W-:-:S04]  /*8020*/  @P3 LOP3.LUT R5, R5, R4, RZ, 0x3c, !PT ;  /* 0x0000000405053212 */ /* 0x004fc800078e3cff */
        /* <DEDUP_REMOVED lines=130> */
[----:B------:R0:W3:Y:S04]  /*8850*/  @P0 LDG.E.U16 R17, [R4.64] ;  /* 0x0000000604110981 */ /* 0x0000e8000c1e1500 */
[----:B0-----:R-:W2:Y:S04]  /*8860*/  LDL R4, [R1+0x6ec] ;  /* 0x0006ec0001047983 */ /* 0x001ea80000100800 */
[----:B------:R-:W2:Y:S01]  /*8870*/  LDL R5, [R1+0x6f0] ;  /* 0x0006f00001057983 */ /* 0x000ea20000100800 */
[----:B------:R-:W-:Y:S02]  /*8880*/  ISETP.GT.AND P2, PT, R2, 0x21, PT ;  /* 0x000000210200780c */ /* 0x000fe40003f44270 */
[----:B------:R-:W-:-:S11]  /*8890*/  PRMT R14, RZ, 0x7610, R14 ;  /* 0x00007610ff0e7816 */ /* 0x000fd6000000000e */
        /* <DEDUP_REMOVED lines=77> */
[----:B----4-:R-:W-:-:S11]  /*8d70*/  PRMT R14, RZ, 0x7610, R14 ;  /* 0x00007610ff0e7816 */ /* 0x010fd6000000000e */
        /* <DEDUP_REMOVED lines=69> */
[----:B--2---:R-:W-:-:S02]  /*91d0*/  PRMT R15, RZ, 0x7610, R15 ;  /* 0x00007610ff0f7816 */ /* 0x004fc4000000000f */
[----:B---3--:R-:W-:-:S04]  /*91e0*/  @P2 LOP3.LUT R5, R5, R4, RZ, 0x3c, !PT ;  /* 0x0000000405052212 */ /* 0x008fc800078e3cff */
        /* <DEDUP_REMOVED lines=548> */
[----:B------:R0:W2:Y:S04]  /*b430*/  @P1 LDG.E.U16 R8, [R4.64] ;  /* 0x0000000604081981 */ /* 0x0000a8000c1e1500 */
        /* <DEDUP_REMOVED lines=21> */
[----:B----4-:R-:W-:-:S11]  /*b590*/  PRMT R7, RZ, 0x7610, R7 ;  /* 0x00007610ff077816 */ /* 0x010fd60000000007 */
[----:B---3--:R-:W-:-:S04]  /*b5a0*/  @P2 LOP3.LUT R5, R5, R4, RZ, 0x3c, !PT ;  /* 0x0000000405052212 */ /* 0x008fc800078e3cff */
        /* <DEDUP_REMOVED lines=108> */
[----:B------:R-:W4:Y:S04]  /*bc70*/  @P0 LDG.E.U16 R29, [R4.64] ;  /* 0x00000006041d0981 */ /* 0x000f28000c1e1500 */
[----:B--2---:R0:W-:Y:S04]  /*bc80*/  STL [R1+0x44], R3 ;  /* 0x0000440301007387 */ /* 0x0041e80000100800 */
[----:B0-----:R-:W2:Y:S04]  /*bc90*/  LDL R3, [R1+0x428] ;  /* 0x0004280001037983 */ /* 0x001ea80000100800 */
[----:B----4-:R0:W-:Y:S04]  /*bca0*/  STL [R1+0x40], R29 ;  /* 0x0000401d01007387 */ /* 0x0101e80000100800 */
[----:B0-----:R-:W4:Y:S04]  /*bcb0*/  LDL.LU R29, [R1+0x1b5c] ;  /* 0x001b5c00011d7983 */ /* 0x001f280000300800 */
[----:B------:R-:W2:Y:S04]  /*bcc0*/  LDL R4, [R1+0x444] ;  /* 0x0004440001047983 */ /* 0x000ea80000100800 */
[----:B------:R-:W2:Y:S01]  /*bcd0*/  LDL R5, [R1+0x448] ;  /* 0x0004480001057983 */ /* 0x000ea20000100800 */
[----:B------:R-:W-:-:S02]  /*bce0*/  ISETP.GT.AND P1, PT, R2, 0x76, PT ;  /* 0x000000760200780c */ /* 0x000fc40003f24270 */
        /* <DEDUP_REMOVED lines=28> */
[----:B------:R-:W4:Y:S02]  /*beb0*/  LDL R5, [R1+0x424] ;  /* 0x0004240001057983 */ /* 0x000f240000100800 */
[----:B------:R-:W-:-:S02]  /*bec0*/  @P0 IMAD.MOV.U32 R4, RZ, RZ, R3 ;  /* 0x000000ffff040224 */ /* 0x000fc400078e0003 */
[----:B------:R-:W3:Y:S01]  /*bed0*/  LDL R3, [R1+0x408] ;  /* 0x0004080001037983 */ /* 0x000ee20000100800 */
[----:B--2---:R-:W-:-:S06]  /*bee0*/  PRMT R29, RZ, 0x7610, R29 ;  /* 0x00007610ff1d7816 */ /* 0x004fcc000000001d */
[----:B----4-:R-:W2:Y:S01]  /*bef0*/  @P0 LDG.E.U16 R29, [R4.64] ;  /* 0x00000006041d0981 */ /* 0x010ea2000c1e1500 */
        /* <DEDUP_REMOVED lines=20> */
[----:B0-----:R-:W4:Y:S01]  /*c040*/  LDL R4, [R1+0x40c] ;  /* 0x00040c0001047983 */ /* 0x001f220000100800 */
[----:B------:R-:W-:-:S03]  /*c050*/  ISETP.GT.AND P1, PT, R2, 0x7d, PT ;  /* 0x0000007d0200780c */ /* 0x000fc60003f24270 */
[----:B--2---:R0:W-:Y:S04]  /*c060*/  STL [R1+0x28], R29 ;  /* 0x0000281d01007387 */ /* 0x0041e80000100800 */
[----:B------:R-:W4:Y:S01]  /*c070*/  LDL R5, [R1+0x410] ;  /* 0x0004100001057983 */ /* 0x000f220000100800 */
[----:B------:R-:W-:-:S03]  /*c080*/  PRMT R27, RZ, 0x7610, R27 ;  /* 0x00007610ff1b7816 */ /* 0x000fc6000000001b */
[----:B0-----:R-:W0:Y:S02]  /*c090*/  S2R R29, SR_TID.X ;  /* 0x00000000001d7919 */ /* 0x001e240000002100 */
[----:B----4-:R-:W-:-:S04]  /*c0a0*/  @P1 LOP3.LUT R5, R5, R4, RZ, 0x3c, !PT ;  /* 0x0000000405051212 */ /* 0x010fc800078e3cff */
[----:B------:R-:W-:-:S04]  /*c0b0*/  @P1 LOP3.LUT R4, R5, R4, RZ, 0x3c, !PT ;  /* 0x0000000405041212 */ /* 0x000fc800078e3cff */
[----:B------:R-:W-:-:S05]  /*c0c0*/  @P1 LOP3.LUT R5, R5, R4, RZ, 0x3c, !PT ;  /* 0x0000000405051212 */ /* 0x000fca00078e3cff */
[----:B------:R-:W2:Y:S01]  /*c0d0*/  @P1 LDG.E.U16 R27, [R4.64] ;  /* 0x00000006041b1981 */ /* 0x000ea2000c1e1500 */
[----:B0-----:R-:W-:Y:S02]  /*c0e0*/  LOP3.LUT R29, R29, 0x7f, RZ, 0xc0, !PT ;  /* 0x0000007f1d1d7812 */ /* 0x001fe400078ec0ff */
[C---:B------:R-:W-:Y:S02]  /*c0f0*/  ISETP.GT.AND P2, PT, R2.reuse, 0x7e, PT ;  /* 0x0000007e0200780c */ /* 0x040fe40003f44270 */
[----:B------:R-:W-:Y:S02]  /*c100*/  ISETP.GE.AND P0, PT, R29, R2, PT ;  /* 0x000000021d00720c */ /* 0x000fe40003f06270 */
[----:B------:R-:W-:Y:S01]  /*c110*/  ISETP.GT.AND P1, PT, R2, 0x7f, PT ;  /* 0x0000007f0200780c */ /* 0x000fe20003f24270 */
[----:B--2---:R0:W-:Y:S04]  /*c120*/  STL [R1+0x24], R27 ;  /* 0x0000241b01007387 */ /* 0x0041e80000100800 */
[----:B0-----:R-:W2:Y:S04]  /*c130*/  LDL.LU R27, [R1+0x1b44] ;  /* 0x001b4400011b7983 */ /* 0x001ea80000300800 */
[----:B------:R-:W4:Y:S04]  /*c140*/  LDL.LU R29, [R1+0x1b40] ;  /* 0x001b4000011d7983 */ /* 0x000f280000300800 */
[----:B------:R-:W3:Y:S02]  /*c150*/  LDL R2, [R1+0x404] ;  /* 0x0004040001027983 */ /* 0x000ee40000100800 */
[----:B---3--:R-:W-:-:S04]  /*c160*/  @P2 LOP3.LUT R3, R3, R2, RZ, 0x3c, !PT ;  /* 0x0000000203032212 */ /* 0x008fc800078e3cff */
[C---:B------:R-:W-:Y:S02]  /*c170*/  @P2 LOP3.LUT R2, R3.reuse, R2, RZ, 0x3c, !PT ;  /* 0x0000000203022212 */ /* 0x040fe400078e3cff */
[----:B----4-:R-:W-:Y:S02]  /*c180*/  PRMT R29, RZ, 0x7610, R29 ;  /* 0x00007610ff1d7816 */ /* 0x010fe4000000001d */
[----:B------:R-:W-:-:S05]  /*c190*/  @P2 LOP3.LUT R3, R3, R2, RZ, 0x3c, !PT ;  /* 0x0000000203032212 */ /* 0x000fca00078e3cff */
[----:B------:R-:W3:Y:S04]  /*c1a0*/  @P2 LDG.E.U16 R29, [R2.64] ;  /* 0x00000006021d2981 */ /* 0x000ee8000c1e1500 */
        /* <DEDUP_REMOVED lines=9> */
[----:B------:R-:W-:-:S03]  /*c240*/  PRMT R26, RZ, 0x7610, R26 ;  /* 0x00007610ff1a7816 */ /* 0x000fc6000000001a */
[----:B------:R-:W-:Y:S06]  /*c250*/  BAR.SYNC.DEFER_BLOCKING 0x0 ;  /* 0x0000000000007b1d */ /* 0x000fec0000010000 */
[----:B--2---:R0:W-:Y:S04]  /*c260*/  STL [R1+0x1c], R27 ;  /* 0x00001c1b01007387 */ /* 0x0041e80000100800 */
[----:B0-----:R-:W2:Y:S04]  /*c270*/  LDL.LU R27, [R1+0x1b38] ;  /* 0x001b3800011b7983 */ /* 0x001ea80000300800 */
[----:B------:R-:W4:Y:S04]  /*c280*/  LDL R2, [R1+0x7f4] ;  /* 0x0007f40001027983 */ /* 0x000f280000100800 */
[----:B------:R-:W4:Y:S02]  /*c290*/  LDL R3, [R1+0x810] ;  /* 0x0008100001037983 */ /* 0x000f240000100800 */
[----:B----4-:R-:W-:-:S04]  /*c2a0*/  @!P0 LOP3.LUT R3, R3, R2, RZ, 0x3c, !PT ;  /* 0x0000000203038212 */ /* 0x010fc800078e3cff */
[----:B------:R-:W-:-:S04]  /*c2b0*/  @!P0 LOP3.LUT R2, R3, R2, RZ, 0x3c, !PT ;  /* 0x0000000203028212 */ /* 0x000fc800078e3cff */
[----:B------:R-:W-:-:S05]  /*c2c0*/  @!P0 LOP3.LUT R3, R3, R2, RZ, 0x3c, !PT ;  /* 0x0000000203038212 */ /* 0x000fca00078e3cff */
[----:B------:R-:W4:Y:S04]  /*c2d0*/  @!P0 LDG.E.U16 R26, [R2.64] ;  /* 0x00000006021a8981 */ /* 0x000f28000c1e1500 */
[----:B----4-:R0:W-:Y:S04]  /*c2e0*/  STL [R1+0x18], R26 ;  /* 0x0000181a01007387 */ /* 0x0101e80000100800 */
[----:B0-----:R-:W4:Y:S04]  /*c2f0*/  LDL.LU R26, [R1+0x1b34] ;  /* 0x001b3400011a7983 */ /* 0x001f280000300800 */
[----:B------:R-:W2:Y:S04]  /*c300*/  LDL R2, [R1+0x80c] ;  /* 0x00080c0001027983 */ /* 0x000ea80000100800 */
[----:B------:R-:W2:Y:S01]  /*c310*/  LDL R3, [R1+0x884] ;  /* 0x0008840001037983 */ /* 0x000ea20000100800 */
[----:B------:R-:W-:-:S02]  /*c320*/  PRMT R25, RZ, 0x7610, R25 ;  /* 0x00007610ff197816 */ /* 0x000fc40000000019 */
[----:B--2---:R-:W-:-:S04]  /*c330*/  @!P0 LOP3.LUT R3, R3, R2, RZ, 0x3c, !PT ;  /* 0x0000000203038212 */ /* 0x004fc800078e3cff */
[----:B------:R-:W-:-:S04]  /*c340*/  @!P0 LOP3.LUT R2, R3, R2, RZ, 0x3c, !PT ;  /* 0x0000000203028212 */ /* 0x000fc800078e3cff */
[----:B------:R-:W-:-:S05]  /*c350*/  @!P0 LOP3.LUT R3, R3, R2, RZ, 0x3c, !PT ;  /* 0x0000000203038212 */ /* 0x000fca00078e3cff */
[----:B------:R-:W2:Y:S04]  /*c360*/  @!P0 LDG.E.U16 R25, [R2.64] ;  /* 0x0000000602198981 */ /* 0x000ea8000c1e1500 */
[----:B--2---:R0:W-:Y:S04]  /*c370*/  STL [R1+0x14], R25 ;  /* 0x0000141901007387 */ /* 0x0041e80000100800 */
[----:B0-----:R-:W2:Y:S04]  /*c380*/  LDL.LU R25, [R1+0x1b30] ;  /* 0x001b300001197983 */ /* 0x001ea80000300800 */
        /* <DEDUP_REMOVED lines=15> */
[----:B------:R0:W2:Y:S04]  /*c480*/  @!P0 LDG.E.U16 R28, [R2.64] ;  /* 0x00000006021c8981 */ /* 0x0000a8000c1e1500 */
[----:B0-----:R-:W2:Y:S04]  /*c490*/  LDL R2, [R1+0x800] ;  /* 0x0008000001027983 */ /* 0x001ea80000100800 */
[----:B------:R-:W2:Y:S01]  /*c4a0*/  LDL R3, [R1+0x878] ;  /* 0x0008780001037983 */ /* 0x000ea20000100800 */
[----:B------:R-:W-:Y:S02]  /*c4b0*/  PRMT R23, RZ, 0x7610, R23 ;  /* 0x00007610ff177816 */ /* 0x000fe40000000017 */
[----:B--2---:R-:W-:-:S04]  /*c4c0*/  @!P0 LOP3.LUT R3, R3, R2, RZ, 0x3c, !PT ;  /* 0x0000000203038212 */ /* 0x004fc800078e3cff */
[----:B------:R-:W-:-:S04]  /*c4d0*/  @!P0 LOP3.LUT R2, R3, R2, RZ, 0x3c, !PT ;  /* 0x0000000203028212 */ /* 0x000fc800078e3cff */
[----:B------:R-:W-:-:S05]  /*c4e0*/  @!P0 LOP3.LUT R3, R3, R2, RZ, 0x3c, !PT ;  /* 0x0000000203038212 */ /* 0x000fca00078e3cff */
[----:B------:R-:W2:Y:S04]  /*c4f0*/  @!P0 LDG.E.U16 R23, [R2.64] ;  /* 0x0000000602178981 */ /* 0x000ea8000c1e1500 */
[----:B------:R0:W-:Y:S04]  /*c500*/  STL [R1+0x1ab4], R28 ;  /* 0x001ab41c01007387 */ /* 0x0001e80000100800 */
[----:B0-----:R-:W3:Y:S04]  /*c510*/  LDL R28, [R1+0x874] ;  /* 0x00087400011c7983 */ /* 0x001ee80000100800 */
[----:B--2---:R0:W-:Y:S04]  /*c520*/  STL [R1+0x8], R23 ;  /* 0x0000081701007387 */ /* 0x0041e80000100800 */
[----:B0-----:R-:W2:Y:S04]  /*c530*/  LDL.LU R23, [R1+0x1b28] ;  /* 0x001b280001177983 */ /* 0x001ea80000300800 */
[----:B------:R-:W2:Y:S01]  /*c540*/  LDL R3, [R1+0x7fc] ;  /* 0x0007fc0001037983 */ /* 0x000ea20000100800 */
[----:B------:R-:W-:Y:S01]  /*c550*/  PRMT R0, RZ, 0x7610, R0 ;  /* 0x00007610ff007816 */ /* 0x000fe20000000000 */
[----:B---3--:R-:W-:-:S05]  /*c560*/  @!P0 IMAD.MOV.U32 R2, RZ, RZ, R28 ;  /* 0x000000ffff028224 */ /* 0x008fca00078e001c */
[----:B--2---:R0:W2:Y:S04]  /*c570*/  @!P0 LDG.E.U16 R0, [R2.64] ;  /* 0x0000000602008981 */ /* 0x0040a8000c1e1500 */
[----:B0-----:R-:W3:Y:S04]  /*c580*/  LDL R2, [R1+0x7f8] ;  /* 0x0007f80001027983 */ /* 0x001ee80000100800 */
[----:B------:R-:W3:Y:S01]  /*c590*/  LDL R3, [R1+0x870] ;  /* 0x0008700001037983 */ /* 0x000ee20000100800 */
[----:B------:R-:W-:Y:S02]  /*c5a0*/  PRMT R22, RZ, 0x7610, R22 ;  /* 0x00007610ff167816 */ /* 0x000fe40000000016 */
[----:B---3--:R-:W-:-:S04]  /*c5b0*/  @!P0 LOP3.LUT R3, R3, R2, RZ, 0x3c, !PT ;  /* 0x0000000203038212 */ /* 0x008fc800078e3cff */
[----:B------:R-:W-:-:S04]  /*c5c0*/  @!P0 LOP3.LUT R2, R3, R2, RZ, 0x3c, !PT ;  /* 0x0000000203028212 */ /* 0x000fc800078e3cff */
[----:B------:R-:W-:-:S05]  /*c5d0*/  @!P0 LOP3.LUT R3, R3, R2, RZ, 0x3c, !PT ;  /* 0x0000000203038212 */ /* 0x000fca00078e3cff */
[----:B------:R-:W3:Y:S04]  /*c5e0*/  @!P0 LDG.E.U16 R22, [R2.64] ;  /* 0x0000000602168981 */ /* 0x000ee8000c1e1500 */
[----:B--2---:R0:W-:Y:S04]  /*c5f0*/  STL [R1+0x1ab8], R0 ;  /* 0x001ab80001007387 */ /* 0x0041e80000100800 */
[----:B0-----:R-:W2:Y:S04]  /*c600*/  LDL R0, [R1+0x86c] ;  /* 0x00086c0001007983 */ /* 0x001ea80000100800 */
[----:B---3--:R0:W-:Y:S04]  /*c610*/  STL [R1], R22 ;  /* 0x0000001601007387 */ /* 0x0081e80000100800 */
[----:B0-----:R-:W3:Y:S04]  /*c620*/  LDL.LU R22, [R1+0x1b24] ;  /* 0x001b240001167983 */ /* 0x001ee80000300800 */
[----:B------:R-:W3:Y:S01]  /*c630*/  LDL R3, [R1+0x868] ;  /* 0x0008680001037983 */ /* 0x000ee20000100800 */
[----:B------:R-:W-:Y:S01]  /*c640*/  PRMT R29, RZ, 0x7610, R29 ;  /* 0x00007610ff1d7816 */ /* 0x000fe2000000001d */
[----:B--2---:R-:W-:Y:S01]  /*c650*/  @!P0 IMAD.MOV.U32 R2, RZ, RZ, R0 ;  /* 0x000000ffff028224 */ /* 0x004fe200078e0000 */
[----:B------:R-:W-:Y:S01]  /*c660*/  PRMT R27, RZ, 0x7610, R27 ;  /* 0x00007610ff1b7816 */ /* 0x000fe2000000001b */
[----:B------:R-:W2:Y:S04]  /*c670*/  LDL R0, [R1+0x854] ;  /* 0x0008540001007983 */ /* 0x000ea80000100800 */
[----:B---3--:R0:W3:Y:S04]  /*c680*/  @!P0 LDG.E.U16 R29, [R2.64] ;  /* 0x00000006021d8981 */ /* 0x0080e8000c1e1500 */
[----:B0-----:R-:W2:Y:S04]  /*c690*/  LDL R2, [R1+0x860] ;  /* 0x0008600001027983 */ /* 0x001ea80000100800 */
[----:B------:R-:W2:Y:S04]  /*c6a0*/  LDL R3, [R1+0x864] ;  /* 0x0008640001037983 */ /* 0x000ea80000100800 */
[----:B---3--:R0:W-:Y:S04]  /*c6b0*/  STL [R1+0x1abc], R29 ;  /* 0x001abc1d01007387 */ /* 0x0081e80000100800 */
[----:B0-----:R-:W3:Y:S01]  /*c6c0*/  LDL R29, [R1+0x85c] ;  /* 0x00085c00011d7983 */ /* 0x001ee20000100800 */
[----:B--2---:R-:W-:-:S04]  /*c6d0*/  @!P0 LOP3.LUT R3, R3, R2, RZ, 0x3c, !PT ;  /* 0x0000000203038212 */ /* 0x004fc800078e3cff */
[----:B------:R-:W-:-:S04]  /*c6e0*/  @!P0 LOP3.LUT R2, R3, R2, RZ, 0x3c, !PT ;  /* 0x0000000203028212 */ /* 0x000fc800078e3cff */
[----:B------:R-:W-:-:S05]  /*c6f0*/  @!P0 LOP3.LUT R3, R3, R2, RZ, 0x3c, !PT ;  /* 0x0000000203038212 */ /* 0x000fca00078e3cff */
[----:B------:R0:W2:Y:S04]  /*c700*/  @!P0 LDG.E.U16 R27, [R2.64] ;  /* 0x00000006021b8981 */ /* 0x0000a8000c1e1500 */
[----:B0-----:R-:W2:Y:S01]  /*c710*/  LDL R3, [R1+0x858] ;  /* 0x0008580001037983 */ /* 0x001ea20000100800 */
[----:B----4-:R-:W-:Y:S01]  /*c720*/  PRMT R26, RZ, 0x7610, R26 ;  /* 0x00007610ff1a7816 */ /* 0x010fe2000000001a */
[----:B---3--:R-:W-:Y:S02]  /*c730*/  @!P0 IMAD.MOV.U32 R2, RZ, RZ, R29 ;  /* 0x000000ffff028224 */ /* 0x008fe400078e001d */
[----:B--2---:R0:W-:Y:S01]  /*c740*/  STL [R1+0x1ac0], R27 ;  /* 0x001ac01b01007387 */ /* 0x0041e20000100800 */
[----:B------:R-:W-:-:S03]  /*c750*/  PRMT R25, RZ, 0x7610, R25 ;  /* 0x00007610ff197816 */ /* 0x000fc60000000019 */
[----:B------:R-:W2:Y:S04]  /*c760*/  LDL R29, [R1+0x844] ;  /* 0x00084400011d7983 */ /* 0x000ea80000100800 */
[----:B0-----:R-:W3:Y:S04]  /*c770*/  LDL R27, [R1+0x850] ;  /* 0x00085000011b7983 */ /* 0x001ee80000100800 */
[----:B------:R0:W4:Y:S02]  /*c780*/  @!P0 LDG.E.U16 R26, [R2.64] ;  /* 0x00000006021a8981 */ /* 0x000124000c1e1500 */
[----:B0-----:R-:W-:-:S02]  /*c790*/  @!P0 IMAD.MOV.U32 R2, RZ, RZ, R0 ;  /* 0x000000ffff028224 */ /* 0x001fc400078e0000 */
[----:B---3--:R-:W-:Y:S01]  /*c7a0*/  @!P0 IMAD.MOV.U32 R3, RZ, RZ, R27 ;  /* 0x000000ffff038224 */ /* 0x008fe200078e001b */
[----:B----4-:R0:W-:Y:S04]  /*c7b0*/  STL [R1+0x1ac4], R26 ;  /* 0x001ac41a01007387 */ /* 0x0101e80000100800 */
[----:B------:R1:W3:Y:S01]  /*c7c0*/  @!P0 LDG.E.U16 R25, [R2.64] ;  /* 0x0000000602198981 */ /* 0x0002e2000c1e1500 */
[----:B------:R-:W-:-:S03]  /*c7d0*/  PRMT R24, RZ, 0x7610, R24 ;  /* 0x00007610ff187816 */ /* 0x000fc60000000018 */
[----:B------:R-:W4:Y:S04]  /*c7e0*/  LDL R27, [R1+0x838] ;  /* 0x00083800011b7983 */ /* 0x000f280000100800 */
[----:B0-----:R-:W2:Y:S04]  /*c7f0*/  LDL R26, [R1+0x84c] ;  /* 0x00084c00011a7983 */ /* 0x001ea80000100800 */
[----:B-1----:R-:W4:Y:S04]  /*c800*/  LDL R3, [R1+0x848] ;  /* 0x0008480001037983 */ /* 0x002f280000100800 */
[----:B------:R-:W4:Y:S04]  /*c810*/  LDL R0, [R1+0x83c] ;  /* 0x00083c0001007983 */ /* 0x000f280000100800 */
[----:B---3--:R0:W-:Y:S01]  /*c820*/  STL [R1+0x1ac8], R25 ;  /* 0x001ac81901007387 */ /* 0x0081e20000100800 */
[----:B--2---:R-:W-:Y:S01]  /*c830*/  @!P0 IMAD.MOV.U32 R2, RZ, RZ, R26 ;  /* 0x000000ffff028224 */ /* 0x004fe200078e001a */
[----:B------:R-:W-:-:S02]  /*c840*/  PRMT R23, RZ, 0x7610, R23 ;  /* 0x00007610ff177816 */ /* 0x000fc40000000017 */
[----:B------:R-:W2:Y:S04]  /*c850*/  LDL R26, [R1+0x830] ;  /* 0x00083000011a7983 */ /* 0x000ea80000100800 */
[----:B----4-:R1:W3:Y:S01]  /*c860*/  @!P0 LDG.E.U16 R24, [R2.64] ;  /* 0x0000000602188981 */ /* 0x0102e2000c1e1500 */
[----:B------:R-:W-:-:S03]  /*c870*/  PRMT R22, RZ, 0x7610, R22 ;  /* 0x00007610ff167816 */ /* 0x000fc60000000016 */
[----:B0-----:R-:W4:Y:S04]  /*c880*/  LDL R25, [R1+0x834] ;  /* 0x0008340001197983 */ /* 0x001f280000100800 */
[----:B-1----:R-:W2:Y:S01]  /*c890*/  LDL R3, [R1+0x840] ;  /* 0x0008400001037983 */ /* 0x002ea20000100800 */
[----:B------:R-:W-:-:S05]  /*c8a0*/  @!P0 IMAD.MOV.U32 R2, RZ, RZ, R29 ;  /* 0x000000ffff028224 */ /* 0x000fca00078e001d */
[----:B--2---:R0:W2:Y:S02]  /*c8b0*/  @!P0 LDG.E.U16 R23, [R2.64] ;  /* 0x0000000602178981 */ /* 0x0040a4000c1e1500 */
[----:B0-----:R-:W-:Y:S02]  /*c8c0*/  @!P0 IMAD.MOV.U32 R2, RZ, RZ, R0 ;  /* 0x000000ffff028224 */ /* 0x001fe400078e0000 */
[----:B------:R-:W-:-:S05]  /*c8d0*/  @!P0 IMAD.MOV.U32 R3, RZ, RZ, R27 ;  /* 0x000000ffff038224 */ /* 0x000fca00078e001b */
[----:B------:R4:W2:Y:S04]  /*c8e0*/  @!P0 LDG.E.U16 R22, [R2.64] ;  /* 0x0000000602168981 */ /* 0x0008a8000c1e1500 */
[----:B---3--:R0:W-:Y:S04]  /*c8f0*/  STL [R1+0x1acc], R24 ;  /* 0x001acc1801007387 */ /* 0x0081e80000100800 */
[----:B------:R-:W3:Y:S04]  /*c900*/  LDL R29, [R1+0x82c] ;  /* 0x00082c00011d7983 */ /* 0x000ee80000100800 */
[----:B0-----:R-:W3:Y:S01]  /*c910*/  LDL R24, [R1+0x88c] ;  /* 0x00088c0001187983 */ /* 0x001ee20000100800 */
[----:B----4-:R-:W-:-:S02]  /*c920*/  @!P0 IMAD.MOV.U32 R2, RZ, RZ, R25 ;  /* 0x000000ffff028224 */ /* 0x010fc400078e0019 */
[----:B------:R-:W-:Y:S01]  /*c930*/  @!P0 IMAD.MOV.U32 R3, RZ, RZ, R26 ;  /* 0x000000ffff038224 */ /* 0x000fe200078e001a */
[----:B------:R-:W0:Y:S04]  /*c940*/  S2R R28, SR_TID.X ;  /* 0x00000000001c7919 */ /* 0x000e280000002100 */
[----:B--2---:R-:W-:Y:S04]  /*c950*/  STL [R1+0x1ad0], R23 ;  /* 0x001ad01701007387 */ /* 0x004fe80000100800 */
[----:B------:R-:W2:Y:S04]  /*c960*/  LDL R27, [R1+0x828] ;  /* 0x00082800011b7983 */ /* 0x000ea80000100800 */
[----:B------:R-:W4:Y:S04]  /*c970*/  LDL R0, [R1+0x894] ;  /* 0x0008940001007983 */ /* 0x000f280000100800 */
[----:B------:R-:W-:Y:S04]  /*c980*/  STL [R1+0x1ad4], R22 ;  /* 0x001ad41601007387 */ /* 0x000fe80000100800 */
[----:B------:R-:W4:Y:S04]  /*c990*/  LDL R26, [R1+0x824] ;  /* 0x00082400011a7983 */ /* 0x000f280000100800 */
[----:B------:R-:W4:Y:S01]  /*c9a0*/  LDL R25, [R1+0x89c] ;  /* 0x00089c0001197983 */ /* 0x000f220000100800 */
[----:B0-----:R-:W-:-:S05]  /*c9b0*/  LOP3.LUT R28, R28, 0x1ff, RZ, 0xc0, !PT ;  /* 0x000001ff1c1c7812 */ /* 0x001fca00078ec0ff */
[----:B------:R-:W-:-:S05]  /*c9c0*/  IMAD.SHL.U32 R28, R28, 0x2, RZ ;  /* 0x000000021c1c7824 */ /* 0x000fca00078e00ff */
[----:B------:R0:W-:Y:S04]  /*c9d0*/  STS.U16 [R28], R21 ;  /* 0x000000151c007388 */ /* 0x0001e80000000400 */
[----:B------:R1:W-:Y:S01]  /*c9e0*/  STS.U16 [R28+0x2000], R20 ;  /* 0x002000141c007388 */ /* 0x0003e20000000400 */
[----:B0-----:R-:W-:Y:S02]  /*c9f0*/  PRMT R21, RZ, 0x7610, R21 ;  /* 0x00007610ff157816 */ /* 0x001fe40000000015 */
[----:B-1----:R-:W-:-:S04]  /*ca00*/  PRMT R20, RZ, 0x7610, R20 ;  /* 0x00007610ff147816 */ /* 0x002fc80000000014 */
[----:B------:R3:W4:Y:S04]  /*ca10*/  @!P0 LDG.E.U16 R21, [R2.64] ;  /* 0x0000000602158981 */ /* 0x000728000c1e1500 */
[----:B------:R0:W-:Y:S01]  /*ca20*/  STS.U16 [R28+0x4000], R19 ;  /* 0x004000131c007388 */ /* 0x0001e20000000400 */
[----:B---3--:R-:W-:Y:S02]  /*ca30*/  @!P0 IMAD.MOV.U32 R2, RZ, RZ, R24 ;  /* 0x000000ffff028224 */ /* 0x008fe400078e0018 */
[----:B------:R-:W-:Y:S01]  /*ca40*/  @!P0 IMAD.MOV.U32 R3, RZ, RZ, R29 ;  /* 0x000000ffff038224 */ /* 0x000fe200078e001d */
[----:B0-----:R-:W-:-:S04]  /*ca50*/  PRMT R19, RZ, 0x7610, R19 ;  /* 0x00007610ff137816 */ /* 0x001fc80000000013 */
[----:B------:R2:W3:Y:S04]  /*ca60*/  @!P0 LDG.E.U16 R20, [R2.64] ;  /* 0x0000000602148981 */ /* 0x0004e8000c1e1500 */
[----:B------:R0:W-:Y:S02]  /*ca70*/  STS.U16 [R28+0x6000], R18 ;  /* 0x006000121c007388 */ /* 0x0001e40000000400 */
[----:B0-----:R-:W-:Y:S01]  /*ca80*/  PRMT R18, RZ, 0x7610, R18 ;  /* 0x00007610ff127816 */ /* 0x001fe20000000012 */
[----:B--2---:R-:W-:Y:S02]  /*ca90*/  @!P0 IMAD.MOV.U32 R3, RZ, RZ, R27 ;  /* 0x000000ffff038224 */ /* 0x004fe400078e001b */
[----:B----4-:R-:W-:-:S05]  /*caa0*/  @!P0 IMAD.MOV.U32 R2, RZ, RZ, R0 ;  /* 0x000000ffff028224 */ /* 0x010fca00078e0000 */
[----:B------:R0:W2:Y:S02]  /*cab0*/  @!P0 LDG.E.U16 R19, [R2.64] ;  /* 0x0000000602138981 */ /* 0x0000a4000c1e1500 */
[----:B0-----:R-:W-:Y:S02]  /*cac0*/  @!P0 IMAD.MOV.U32 R3, RZ, RZ, R26 ;  /* 0x000000ffff038224 */ /* 0x001fe400078e001a */
[----:B------:R-:W-:-:S05]  /*cad0*/  @!P0 IMAD.MOV.U32 R2, RZ, RZ, R25 ;  /* 0x000000ffff028224 */ /* 0x000fca00078e0019 */
[----:B------:R-:W4:Y:S04]  /*cae0*/  @!P0 LDG.E.U16 R18, [R2.64] ;  /* 0x0000000602128981 */ /* 0x000f28000c1e1500 */
[----:B------:R0:W-:Y:S04]  /*caf0*/  STL [R1+0x1ad8], R21 ;  /* 0x001ad81501007387 */ /* 0x0001e80000100800 */
[----:B------:R-:W4:Y:S04]  /*cb00*/  LDL R24, [R1+0x820] ;  /* 0x0008200001187983 */ /* 0x000f280000100800 */
[----:B------:R-:W4:Y:S04]  /*cb10*/  LDL R23, [R1+0x8a4] ;  /* 0x0008a40001177983 */ /* 0x000f280000100800 */
[----:B---3--:R1:W-:Y:S04]  /*cb20*/  STL [R1+0x1adc], R20 ;  /* 0x001adc1401007387 */ /* 0x0083e80000100800 */
[----:B------:R-:W4:Y:S04]  /*cb30*/  LDL R22, [R1+0x81c] ;  /* 0x00081c0001167983 */ /* 0x000f280000100800 */
[----:B------:R-:W4:Y:S04]  /*cb40*/  LDL R0, [R1+0x8ac] ;  /* 0x0008ac0001007983 */ /* 0x000f280000100800 */
[----:B--2---:R2:W-:Y:S04]  /*cb50*/  STL [R1+0x1ae0], R19 ;  /* 0x001ae01301007387 */ /* 0x0045e80000100800 */
[----:B0-----:R-:W3:Y:S04]  /*cb60*/  LDL R21, [R1+0x818] ;  /* 0x0008180001157983 */ /* 0x001ee80000100800 */
[----:B-1----:R-:W3:Y:S04]  /*cb70*/  LDL R20, [R1+0x8b4] ;  /* 0x0008b40001147983 */ /* 0x002ee80000100800 */
[----:B----4-:R0:W-:Y:S04]  /*cb80*/  STL [R1+0x1ae4], R18 ;  /* 0x001ae41201007387 */ /* 0x0101e80000100800 */
[----:B--2---:R-:W2:Y:S04]  /*cb90*/  LDL R19, [R1+0x814] ;  /* 0x0008140001137983 */ /* 0x004ea80000100800 */
[----:B0-----:R-:W4:Y:S04]  /*cba0*/  LDL R18, [R1+0x8bc] ;  /* 0x0008bc0001127983 */ /* 0x001f280000100800 */
[----:B------:R0:W-:Y:S04]  /*cbb0*/  STS.U16 [R28+0x8000], R17 ;  /* 0x008000111c007388 */ /* 0x0001e80000000400 */
[----:B------:R1:W-:Y:S01]  /*cbc0*/  STS.U16 [R28+0xa000], R16 ;  /* 0x00a000101c007388 */ /* 0x0003e20000000400 */
[----:B0-----:R-:W-:Y:S01]  /*cbd0*/  PRMT R17, RZ, 0x7610, R17 ;  /* 0x00007610ff117816 */ /* 0x001fe20000000011 */
[----:B------:R-:W-:-:S02]  /*cbe0*/  @!P0 IMAD.MOV.U32 R3, RZ, RZ, R24 ;  /* 0x000000ffff038224 */ /* 0x000fc400078e0018 */
[----:B------:R-:W-:Y:S01]  /*cbf0*/  @!P0 IMAD.MOV.U32 R2, RZ, RZ, R23 ;  /* 0x000000ffff028224 */ /* 0x000fe200078e0017 */
[----:B-1----:R-:W-:-:S04]  /*cc00*/  PRMT R16, RZ, 0x7610, R16 ;  /* 0x00007610ff107816 */ /* 0x002fc80000000010 */
[----:B------:R0:W4:Y:S04]  /*cc10*/  @!P0 LDG.E.U16 R17, [R2.64] ;  /* 0x0000000602118981 */ /* 0x000128000c1e1500 */
[----:B------:R1:W-:Y:S01]  /*cc20*/  STS.U16 [R28+0xc000], R15 ;  /* 0x00c0000f1c007388 */ /* 0x0003e20000000400 */
[----:B0-----:R-:W-:Y:S02]  /*cc30*/  @!P0 IMAD.MOV.U32 R3, RZ, RZ, R22 ;  /* 0x000000ffff038224 */ /* 0x001fe400078e0016 */
[----:B------:R-:W-:Y:S01]  /*cc40*/  @!P0 IMAD.MOV.U32 R2, RZ, RZ, R0 ;  /* 0x000000ffff028224 */ /* 0x000fe200078e0000 */
[----:B-1----:R-:W-:-:S04]  /*cc50*/  PRMT R15, RZ, 0x7610, R15 ;  /* 0x00007610ff0f7816 */ /* 0x002fc8000000000f */
[----:B------:R3:W4:Y:S04]  /*cc60*/  @!P0 LDG.E.U16 R16, [R2.64] ;  /* 0x0000000602108981 */ /* 0x000728000c1e1500 */
[----:B------:R0:W-:Y:S02]  /*cc70*/  STS.U16 [R28+0xe000], R14 ;  /* 0x00e0000e1c007388 */ /* 0x0001e40000000400 */
[----:B0-----:R-:W-:Y:S01]  /*cc80*/  PRMT R14, RZ, 0x7610, R14 ;  /* 0x00007610ff0e7816 */ /* 0x001fe2000000000e */
[----:B---3--:R-:W-:Y:S02]  /*cc90*/  @!P0 IMAD.MOV.U32 R3, RZ, RZ, R21 ;  /* 0x000000ffff038224 */ /* 0x008fe400078e0015 */
[----:B------:R-:W-:-:S05]  /*cca0*/  @!P0 IMAD.MOV.U32 R2, RZ, RZ, R20 ;  /* 0x000000ffff028224 */ /* 0x000fca00078e0014 */
[----:B------:R2:W3:Y:S02]  /*ccb0*/  @!P0 LDG.E.U16 R15, [R2.64] ;  /* 0x00000006020f8981 */ /* 0x0004e4000c1e1500 */
[----:B--2---:R-:W-:Y:S02]  /*ccc0*/  @!P0 IMAD.MOV.U32 R3, RZ, RZ, R19 ;  /* 0x000000ffff038224 */ /* 0x004fe400078e0013 */
[----:B----4-:R-:W-:-:S05]  /*ccd0*/  @!P0 IMAD.MOV.U32 R2, RZ, RZ, R18 ;  /* 0x000000ffff028224 */ /* 0x010fca00078e0012 */
[----:B------:R-:W2:Y:S04]  /*cce0*/  @!P0 LDG.E.U16 R14, [R2.64] ;  /* 0x00000006020e8981 */ /* 0x000ea8000c1e1500 */
[----:B------:R-:W-:Y:S04]  /*ccf0*/  STS.U16 [R28+0x10000], R13 ;  /* 0x0100000d1c007388 */ /* 0x000fe80000000400 */
[----:B------:R0:W-:Y:S04]  /*cd00*/  STL [R1+0x1ae8], R17 ;  /* 0x001ae81101007387 */ /* 0x0001e80000100800 */
[----:B------:R-:W4:Y:S04]  /*cd10*/  LDL R0, [R1+0x8c4] ;  /* 0x0008c40001007983 */ /* 0x000f280000100800 */
[----:B0-----:R-:W4:Y:S04]  /*cd20*/  LDL R17, [R1+0x888] ;  /* 0x0008880001117983 */ /* 0x001f280000100800 */
[----:B------:R-:W4:Y:S04]  /*cd30*/  LDL.LU R23, [R1+0x3cc] ;  /* 0x0003cc0001177983 */ /* 0x000f280000300800 */
[----:B------:R0:W-:Y:S04]  /*cd40*/  STL [R1+0x1aec], R16 ;  /* 0x001aec1001007387 */ /* 0x0001e80000100800 */
[----:B------:R-:W-:Y:S04]  /*cd50*/  STS.U16 [R28+0x12000], R12 ;  /* 0x0120000c1c007388 */ /* 0x000fe80000000400 */
[----:B------:R-:W-:Y:S04]  /*cd60*/  STS.U16 [R28+0x14000], R11 ;  /* 0x0140000b1c007388 */ /* 0x000fe80000000400 */
[----:B------:R-:W-:Y:S04]  /*cd70*/  STS.U16 [R28+0x16000], R10 ;  /* 0x0160000a1c007388 */ /* 0x000fe80000000400 */
[----:B------:R-:W-:Y:S04]  /*cd80*/  STS.U16 [R28+0x18000], R9 ;  /* 0x018000091c007388 */ /* 0x000fe80000000400 */
[----:B------:R-:W-:Y:S04]  /*cd90*/  STS.U16 [R28+0x1a000], R8 ;  /* 0x01a000081c007388 */ /* 0x000fe80000000400 */
[----:B------:R1:W-:Y:S04]  /*cda0*/  STS.U16 [R28+0x1c000], R6 ;  /* 0x01c000061c007388 */ /* 0x0003e80000000400 */
[----:B---3--:R-:W-:Y:S04]  /*cdb0*/  STL [R1+0x1af0], R15 ;  /* 0x001af00f01007387 */ /* 0x008fe80000100800 */
[----:B------:R-:W3:Y:S04]  /*cdc0*/  LDL R18, [R1+0x890] ;  /* 0x0008900001127983 */ /* 0x000ee80000100800 */
[----:B0-----:R-:W3:Y:S04]  /*cdd0*/  LDL R16, [R1+0x8cc] ;  /* 0x0008cc0001107983 */ /* 0x001ee80000100800 */
[----:B------:R-:W3:Y:S04]  /*cde0*/  LDL.LU R27, [R1+0x3b0] ;  /* 0x0003b000011b7983 */ /* 0x000ee80000300800 */
[----:B--2---:R0:W-:Y:S04]  /*cdf0*/  STL [R1+0x1af4], R14 ;  /* 0x001af40e01007387 */ /* 0x0041e80000100800 */
[----:B-1----:R-:W2:Y:S04]  /*ce00*/  LDL R6, [R1+0x8d4] ;  /* 0x0008d40001067983 */ /* 0x002ea80000100800 */
[----:B0-----:R-:W2:Y:S01]  /*ce10*/  LDL R14, [R1+0x898] ;  /* 0x00089800010e7983 */ /* 0x001ea20000100800 */
[----:B------:R-:W-:-:S02]  /*ce20*/  PRMT R13, RZ, 0x7610, R13 ;  /* 0x00007610ff0d7816 */ /* 0x000fc4000000000d */
[----:B------:R-:W-:Y:S01]  /*ce30*/  PRMT R12, RZ, 0x7610, R12 ;  /* 0x00007610ff0c7816 */ /* 0x000fe2000000000c */
[----:B----4-:R-:W-:Y:S02]  /*ce40*/  @!P0 IMAD.MOV.U32 R2, RZ, RZ, R0 ;  /* 0x000000ffff028224 */ /* 0x010fe400078e0000 */
[----:B------:R-:W-:Y:S01]  /*ce50*/  @!P0 IMAD.MOV.U32 R3, RZ, RZ, R17 ;  /* 0x000000ffff038224 */ /* 0x000fe200078e0011 */
[----:B------:R-:W-:Y:S01]  /*ce60*/  PRMT R11, RZ, 0x7610, R11 ;  /* 0x00007610ff0b7816 */ /* 0x000fe2000000000b */
[----:B------:R-:W0:Y:S04]  /*ce70*/  S2R R29, SR_TID.X ;  /* 0x00000000001d7919 */ /* 0x000e280000002100 */
[----:B------:R3:W4:Y:S04]  /*ce80*/  @!P0 LDG.E.U16 R13, [R2.64] ;  /* 0x00000006020d8981 */ /* 0x000728000c1e1500 */
[----:B------:R-:W4:Y:S04]  /*ce90*/  LDL R17, [R1+0x8a0] ;  /* 0x0008a00001117983 */ /* 0x000f280000100800 */
[----:B------:R-:W4:Y:S04]  /*cea0*/  LDL R0, [R1+0x8f0] ;  /* 0x0008f00001007983 */ /* 0x000f280000100800 */
[----:B------:R-:W4:Y:S04]  /*ceb0*/  LDL.LU R24, [R1+0x388] ;  /* 0x0003880001187983 */ /* 0x000f280000300800 */
[----:B------:R-:W4:Y:S01]  /*cec0*/  LDL.LU R25, [R1+0x370] ;  /* 0x0003700001197983 */ /* 0x000f220000300800 */
[----:B---3--:R-:W-:-:S02]  /*ced0*/  @!P0 IMAD.MOV.U32 R3, RZ, RZ, R18 ;  /* 0x000000ffff038224 */ /* 0x008fc400078e0012 */
[----:B------:R-:W-:-:S05]  /*cee0*/  @!P0 IMAD.MOV.U32 R2, RZ, RZ, R16 ;  /* 0x000000ffff028224 */ /* 0x000fca00078e0010 */
[----:B------:R2:W3:Y:S02]  /*cef0*/  @!P0 LDG.E.U16 R12, [R2.64] ;  /* 0x00000006020c8981 */ /* 0x0004e4000c1e1500 */
[----:B--2---:R-:W-:Y:S02]  /*cf00*/  @!P0 IMAD.MOV.U32 R2, RZ, RZ, R6 ;  /* 0x000000ffff028224 */ /* 0x004fe400078e0006 */
[----:B------:R-:W-:-:S05]  /*cf10*/  @!P0 IMAD.MOV.U32 R3, RZ, RZ, R14 ;  /* 0x000000ffff038224 */ /* 0x000fca00078e000e */
[----:B------:R-:W2:Y:S01]  /*cf20*/  @!P0 LDG.E.U16 R11, [R2.64] ;  /* 0x00000006020b8981 */ /* 0x000ea2000c1e1500 */
[----:B0-----:R-:W-:-:S03]  /*cf30*/  LOP3.LUT R29, R29, 0x1ff, RZ, 0xc0, !PT ;  /* 0x000001ff1d1d7812 */ /* 0x001fc600078ec0ff */
[----:B------:R-:W-:Y:S04]  /*cf40*/  STS.U16 [R28+0x1e000], R7 ;  /* 0x01e000071c007388 */ /* 0x000fe80000000400 */
[----:B----4-:R-:W-:Y:S04]  /*cf50*/  STL [R1+0x1af8], R13 ;  /* 0x001af80d01007387 */ /* 0x010fe80000100800 */
[----:B------:R0:W-:Y:S04]  /*cf60*/  STL [R1+0x1afc], R28 ;  /* 0x001afc1c01007387 */ /* 0x0001e80000100800 */
[----:B------:R-:W4:Y:S01]  /*cf70*/  LDL.LU R26, [R1+0x350] ;  /* 0x00035000011a7983 */ /* 0x000f220000300800 */
[----:B0-----:R-:W-:-:S03]  /*cf80*/  IMAD.SHL.U32 R28, R29, 0x2, RZ ;  /* 0x000000021d1c7824 */ /* 0x001fc600078e00ff */
[----:B------:R-:W4:Y:S02]  /*cf90*/  LDL.LU R29, [R1+0x14c] ;  /* 0x00014c00011d7983 */ /* 0x000f240000300800 */
[----:B------:R-:W-:-:S05]  /*cfa0*/  LOP3.LUT R15, R28, 0x10, RZ, 0x3c, !PT ;  /* 0x000000101c0f7812 */ /* 0x000fca00078e3cff */
[----:B------:R-:W-:Y:S04]  /*cfb0*/  STS.U16 [R15+0x400], R23 ;  /* 0x000400170f007388 */ /* 0x000fe80000000400 */
[----:B------:R0:W-:Y:S04]  /*cfc0*/  STS.U16 [R15+0x2400], R27 ;  /* 0x0024001b0f007388 */ /* 0x0001e80000000400 */
[----:B---3--:R1:W-:Y:S04]  /*cfd0*/  STL [R1+0x1b00], R12 ;  /* 0x001b000c01007387 */ /* 0x0083e80000100800 */
[----:B------:R-:W3:Y:S04]  /*cfe0*/  LDL R16, [R1+0x8a8] ;  /* 0x0008a80001107983 */ /* 0x000ee80000100800 */
[----:B------:R-:W4:Y:S04]  /*cff0*/  LDL R14, [R1+0x8ec] ;  /* 0x0008ec00010e7983 */ /* 0x000f280000100800 */
[----:B------:R-:W4:Y:S04]  /*d000*/  LDL R7, [R1+0x8b0] ;  /* 0x0008b00001077983 */ /* 0x000f280000100800 */
[----:B------:R-:W4:Y:S04]  /*d010*/  LDL R6, [R1+0x8e8] ;  /* 0x0008e80001067983 */ /* 0x000f280000100800 */
[----:B--2---:R2:W-:Y:S04]  /*d020*/  STL [R1+0x1b04], R11 ;  /* 0x001b040b01007387 */ /* 0x0045e80000100800 */
[----:B0-----:R-:W4:Y:S04]  /*d030*/  LDL.LU R27, [R1+0x13c] ;  /* 0x00013c00011b7983 */ /* 0x001f280000300800 */
[----:B------:R-:W4:Y:S04]  /*d040*/  LDL R13, [R1+0x8b8] ;  /* 0x0008b800010d7983 */ /* 0x000f280000100800 */
[----:B-1----:R-:W4:Y:S01]  /*d050*/  LDL R12, [R1+0x8e4] ;  /* 0x0008e400010c7983 */ /* 0x002f220000100800 */
[----:B------:R-:W-:Y:S01]  /*d060*/  PRMT R4, RZ, 0x7610, R4 ;  /* 0x00007610ff047816 */ /* 0x000fe20000000004 */
[----:B------:R-:W-:-:S02]  /*d070*/  @!P0 IMAD.MOV.U32 R2, RZ, RZ, R0 ;  /* 0x000000ffff028224 */ /* 0x000fc400078e0000 */
[----:B------:R-:W-:Y:S01]  /*d080*/  @!P0 IMAD.MOV.U32 R3, RZ, RZ, R17 ;  /* 0x000000ffff038224 */ /* 0x000fe200078e0011 */
[----:B------:R-:W-:Y:S01]  /*d090*/  PRMT R8, RZ, 0x7610, R8 ;  /* 0x00007610ff087816 */ /* 0x000fe20000000008 */
[----:B--2---:R-:W2:Y:S04]  /*d0a0*/  LDL R11, [R1+0x8c0] ;  /* 0x0008c000010b7983 */ /* 0x004ea80000100800 */
[----:B------:R3:W2:Y:S04]  /*d0b0*/  @!P0 LDG.E.U16 R4, [R2.64] ;  /* 0x0000000602048981 */ /* 0x0006a8000c1e1500 */
[----:B------:R-:W2:Y:S01]  /*d0c0*/  LDL R0, [R1+0x8e0] ;  /* 0x0008e00001007983 */ /* 0x000ea20000100800 */
[----:B------:R-:W-:Y:S01]  /*d0d0*/  PRMT R5, RZ, 0x7610, R5 ;  /* 0x00007610ff057816 */ /* 0x000fe20000000005 */
[----:B---3--:R-:W-:-:S02]  /*d0e0*/  @!P0 IMAD.MOV.U32 R3, RZ, RZ, R16 ;  /* 0x000000ffff038224 */ /* 0x008fc400078e0010 */
[----:B----4-:R-:W-:-:S05]  /*d0f0*/  @!P0 IMAD.MOV.U32 R2, RZ, RZ, R14 ;  /* 0x000000ffff028224 */ /* 0x010fca00078e000e */
[----:B------:R0:W3:Y:S02]  /*d100*/  @!P0 LDG.E.U16 R8, [R2.64] ;  /* 0x0000000602088981 */ /* 0x0000e4000c1e1500 */
[----:B0-----:R-:W-:-:S06]  /*d110*/  PRMT R3, RZ, 0x7610, R3 ;  /* 0x00007610ff037816 */ /* 0x001fcc0000000003 */
[----:B------:R0:W4:Y:S02]  /*d120*/  @!P0 LDG.E.U16 R3, [R6.64] ;  /* 0x0000000606038981 */ /* 0x000124000c1e1500 */
[----:B0-----:R-:W-:Y:S02]  /*d130*/  @!P0 IMAD.MOV.U32 R6, RZ, RZ, R12 ;  /* 0x000000ffff068224 */ /* 0x001fe400078e000c */
[----:B------:R-:W-:-:S05]  /*d140*/  @!P0 IMAD.MOV.U32 R7, RZ, RZ, R13 ;  /* 0x000000ffff078224 */ /* 0x000fca00078e000d */
[----:B------:R2:W4:Y:S01]  /*d150*/  @!P0 LDG.E.U16 R5, [R6.64] ;  /* 0x0000000606058981 */ /* 0x000522000c1e1500 */
[----:B------:R-:W-:Y:S01]  /*d160*/  PRMT R2, RZ, 0x7610, R2 ;  /* 0x00007610ff027816 */ /* 0x000fe20000000002 */
[----:B--2---:R-:W-:Y:S02]  /*d170*/  @!P0 IMAD.MOV.U32 R6, RZ, RZ, R0 ;  /* 0x000000ffff068224 */ /* 0x004fe400078e0000 */
[----:B------:R-:W-:-:S05]  /*d180*/  @!P0 IMAD.MOV.U32 R7, RZ, RZ, R11 ;  /* 0x000000ffff078224 */ /* 0x000fca00078e000b */
[----:B------:R-:W2:Y:S04]  /*d190*/  @!P0 LDG.E.U16 R2, [R6.64] ;  /* 0x0000000606028981 */ /* 0x000ea8000c1e1500 */
[----:B------:R-:W-:Y:S04]  /*d1a0*/  STL [R1+0x1b08], R4 ;  /* 0x001b080401007387 */ /* 0x000fe80000100800 */
[----:B------:R-:W-:Y:S04]  /*d1b0*/  STS.U16 [R15+0x4400], R24 ;  /* 0x004400180f007388 */ /* 0x000fe80000000400 */
[----:B------:R-:W-:Y:S04]  /*d1c0*/  STS.U16 [R15+0x6400], R25 ;  /* 0x006400190f007388 */ /* 0x000fe80000000400 */
[----:B------:R-:W-:Y:S04]  /*d1d0*/  STS.U16 [R15+0x8400], R26 ;  /* 0x0084001a0f007388 */ /* 0x000fe80000000400 */
[----:B------:R0:W-:Y:S04]  /*d1e0*/  STS.U16 [R15+0xa400], R29 ;  /* 0x00a4001d0f007388 */ /* 0x0001e80000000400 */
[----:B---3--:R-:W-:Y:S04]  /*d1f0*/  STL [R1+0x1b0c], R8 ;  /* 0x001b0c0801007387 */ /* 0x008fe80000100800 */
[----:B----4-:R1:W-:Y:S04]  /*d200*/  STL [R1+0x1b10], R3 ;  /* 0x001b100301007387 */ /* 0x0103e80000100800 */
[----:B------:R3:W-:Y:S04]  /*d210*/  STL [R1+0x1b14], R5 ;  /* 0x001b140501007387 */ /* 0x0007e80000100800 */
[----:B0-----:R-:W4:Y:S04]  /*d220*/  LDL R29, [R1+0x8c8] ;  /* 0x0008c800011d7983 */ /* 0x001f280000100800 */
[----:B------:R-:W4:Y:S04]  /*d230*/  LDL R0, [R1+0x8dc] ;  /* 0x0008dc0001007983 */ /* 0x000f280000100800 */
[----:B-1----:R-:W4:Y:S04]  /*d240*/  LDL.LU R3, [R1+0x108] ;  /* 0x0001080001037983 */ /* 0x002f280000300800 */
[----:B------:R-:W4:Y:S04]  /*d250*/  LDL.LU R8, [R1+0xec] ;  /* 0x0000ec0001087983 */ /* 0x000f280000300800 */
[----:B------:R-:W4:Y:S04]  /*d260*/  LDL.LU R4, [R1+0xd0] ;  /* 0x0000d00001047983 */ /* 0x000f280000300800 */
[----:B------:R-:W4:Y:S04]  /*d270*/  LDL.LU R11, [R1+0xa4] ;  /* 0x0000a400010b7983 */ /* 0x000f280000300800 */
[----:B------:R-:W4:Y:S04]  /*d280*/  LDL.LU R12, [R1+0x88] ;  /* 0x00008800010c7983 */ /* 0x000f280000300800 */
[----:B--2---:R0:W-:Y:S04]  /*d290*/  STL [R1+0x1b18], R2 ;  /* 0x001b180201007387 */ /* 0x0041e80000100800 */
[----:B---3--:R-:W2:Y:S04]  /*d2a0*/  LDL R5, [R1+0x8d0] ;  /* 0x0008d00001057983 */ /* 0x008ea80000100800 */
[----:B0-----:R-:W3:Y:S04]  /*d2b0*/  LDL R2, [R1+0x8d8] ;  /* 0x0008d80001027983 */ /* 0x001ee80000100800 */
[----:B------:R-:W2:Y:S04]  /*d2c0*/  LDL.LU R13, [R1+0x6c] ;  /* 0x00006c00010d7983 */ /* 0x000ea80000300800 */
[----:B------:R-:W2:Y:S04]  /*d2d0*/  LDL.LU R14, [R1+0x50] ;  /* 0x00005000010e7983 */ /* 0x000ea80000300800 */
[----:B------:R-:W2:Y:S04]  /*d2e0*/  LDL.LU R16, [R1+0x34] ;  /* 0x0000340001107983 */ /* 0x000ea80000300800 */
[----:B------:R-:W2:Y:S04]  /*d2f0*/  LDL.LU R17, [R1+0x3f0] ;  /* 0x0003f00001117983 */ /* 0x000ea80000300800 */
[----:B------:R-:W2:Y:S04]  /*d300*/  LDL.LU R18, [R1+0x3d8] ;  /* 0x0003d80001127983 */ /* 0x000ea80000300800 */
[----:B------:R-:W2:Y:S01]  /*d310*/  LDL.LU R19, [R1+0x3bc] ;  /* 0x0003bc0001137983 */ /* 0x000ea20000300800 */
[----:B------:R-:W-:-:S03]  /*d320*/  PRMT R9, RZ, 0x7610, R9 ;  /* 0x00007610ff097816 */ /* 0x000fc60000000009 */
[----:B------:R-:W2:Y:S04]  /*d330*/  LDL.LU R20, [R1+0x384] ;  /* 0x0003840001147983 */ /* 0x000ea80000300800 */
[----:B------:R-:W2:Y:S04]  /*d340*/  LDL.LU R21, [R1+0x368] ;  /* 0x0003680001157983 */ /* 0x000ea80000300800 */
[----:B------:R-:W2:Y:S04]  /*d350*/  LDL.LU R22, [R1+0x34c] ;  /* 0x00034c0001167983 */ /* 0x000ea80000300800 */
[----:B------:R-:W2:Y:S04]  /*d360*/  LDL.LU R23, [R1+0x140] ;  /* 0x0001400001177983 */ /* 0x000ea80000300800 */
[----:B------:R-:W2:Y:S04]  /*d370*/  LDL.LU R26, [R1+0x120] ;  /* 0x00012000011a7983 */ /* 0x000ea80000300800 */
[----:B------:R-:W2:Y:S04]  /*d380*/  LDL.LU R24, [R1+0x104] ;  /* 0x0001040001187983 */ /* 0x000ea80000300800 */
[----:B------:R0:W-:Y:S04]  /*d390*/  STS.U16 [R15+0xc400], R27 ;  /* 0x00c4001b0f007388 */ /* 0x0001e80000000400 */
[----:B------:R-:W2:Y:S04]  /*d3a0*/  LDL.LU R25, [R1+0xe8] ;  /* 0x0000e80001197983 */ /* 0x000ea80000300800 */
[----:B0-----:R-:W2:Y:S01]  /*d3b0*/  LDL.LU R27, [R1+0xcc] ;  /* 0x0000cc00011b7983 */ /* 0x001ea20000300800 */
[----:B----4-:R-:W-:-:S02]  /*d3c0*/  @!P0 IMAD.MOV.U32 R7, RZ, RZ, R29 ;  /* 0x000000ffff078224 */ /* 0x010fc400078e001d */
[----:B------:R-:W-:Y:S02]  /*d3d0*/  @!P0 IMAD.MOV.U32 R6, RZ, RZ, R0 ;  /* 0x000000ffff068224 */ /* 0x000fe400078e0000 */
[----:B------:R-:W4:Y:S04]  /*d3e0*/  LDL.LU R0, [R1+0xa0] ;  /* 0x0000a00001007983 */ /* 0x000f280000300800 */
[----:B------:R-:W2:Y:S04]  /*d3f0*/  LDL.LU R29, [R1+0x84] ;  /* 0x00008400011d7983 */ /* 0x000ea80000300800 */
[----:B------:R0:W2:Y:S04]  /*d400*/  @!P0 LDG.E.U16 R9, [R6.64] ;  /* 0x0000000606098981 */ /* 0x0000a8000c1e1500 */
[----:B0-----:R-:W2:Y:S01]  /*d410*/  LDL.LU R7, [R1+0x124] ;  /* 0x0001240001077983 */ /* 0x001ea20000300800 */
[----:B------:R-:W-:Y:S01]  /*d420*/  PRMT R10, RZ, 0x7610, R10 ;  /* 0x00007610ff0a7816 */ /* 0x000fe2000000000a */
[----:B---3--:R-:W-:-:S02]  /*d430*/  @!P0 IMAD.MOV.U32 R6, RZ, RZ, R2 ;  /* 0x000000ffff068224 */ /* 0x008fc400078e0002 */
[----:B--2---:R0:W-:Y:S02]  /*d440*/  STS.U16 [R15+0xe400], R7 ;  /* 0x00e400070f007388 */ /* 0x0041e40000000400 */
[----:B0-----:R-:W-:-:S05]  /*d450*/  @!P0 IMAD.MOV.U32 R7, RZ, RZ, R5 ;  /* 0x000000ffff078224 */ /* 0x001fca00078e0005 */
[----:B------:R0:W2:Y:S04]  /*d460*/  @!P0 LDG.E.U16 R10, [R6.64] ;  /* 0x00000006060a8981 */ /* 0x0000a8000c1e1500 */
[----:B------:R-:W-:Y:S04]  /*d470*/  STS.U16 [R15+0x10400], R3 ;  /* 0x010400030f007388 */ /* 0x000fe80000000400 */
[----:B------:R-:W-:Y:S01]  /*d480*/  STS.U16 [R15+0x12400], R8 ;  /* 0x012400080f007388 */ /* 0x000fe20000000400 */
[----:B0-----:R-:W-:-:S03]  /*d490*/  LOP3.LUT R6, R28, 0x20, RZ, 0x3c, !PT ;  /* 0x000000201c067812 */ /* 0x001fc600078e3cff */
[----:B------:R-:W-:Y:S04]  /*d4a0*/  STS.U16 [R15+0x14400], R4 ;  /* 0x014400040f007388 */ /* 0x000fe80000000400 */
        /* <DEDUP_REMOVED lines=11> */
[----:B------:R-:W-:Y:S04]  /*d560*/  STL [R1+0x1b1c], R9 ;  /* 0x001b1c0901007387 */ /* 0x000fe80000100800 */
[----:B------:R-:W-:Y:S04]  /*d570*/  STS.U16 [R6+0xc800], R23 ;  /* 0x00c8001706007388 */ /* 0x000fe80000000400 */
[----:B------:R0:W-:Y:S04]  /*d580*/  STS.U16 [R6+0xe800], R26 ;  /* 0x00e8001a06007388 */ /* 0x0001e80000000400 */
[----:B------:R-:W-:Y:S04]  /*d590*/  STS.U16 [R6+0x10800], R24 ;  /* 0x0108001806007388 */ /* 0x000fe80000000400 */
[----:B------:R-:W-:Y:S04]  /*d5a0*/  STS.U16 [R6+0x12800], R25 ;  /* 0x0128001906007388 */ /* 0x000fe80000000400 */
[----:B------:R-:W-:Y:S04]  /*d5b0*/  STS.U16 [R6+0x14800], R27 ;  /* 0x0148001b06007388 */ /* 0x000fe80000000400 */
[----:B----4-:R-:W-:Y:S04]  /*d5c0*/  STS.U16 [R6+0x16800], R0 ;  /* 0x0168000006007388 */ /* 0x010fe80000000400 */
[----:B--2---:R1:W-:Y:S04]  /*d5d0*/  STL [R1+0x1b20], R10 ;  /* 0x001b200a01007387 */ /* 0x0043e80000100800 */
[----:B0-----:R-:W2:Y:S04]  /*d5e0*/  LDL.LU R26, [R1+0x68] ;  /* 0x00006800011a7983 */ /* 0x001ea80000300800 */
[----:B-1----:R-:W3:Y:S04]  /*d5f0*/  LDL.LU R10, [R1+0x4c] ;  /* 0x00004c00010a7983 */ /* 0x002ee80000300800 */
[----:B------:R-:W4:Y:S04]  /*d600*/  LDL.LU R27, [R1+0x30] ;  /* 0x00003000011b7983 */ /* 0x000f280000300800 */
[----:B------:R-:W3:Y:S04]  /*d610*/  LDL.LU R0, [R1+0x3ec] ;  /* 0x0003ec0001007983 */ /* 0x000ee80000300800 */
[----:B------:R-:W4:Y:S04]  /*d620*/  LDL.LU R7, [R1+0x3d4] ;  /* 0x0003d40001077983 */ /* 0x000f280000300800 */
[----:B------:R-:W4:Y:S04]  /*d630*/  LDL.LU R9, [R1+0x3b8] ;  /* 0x0003b80001097983 */ /* 0x000f280000300800 */
[----:B------:R-:W4:Y:S04]  /*d640*/  LDL.LU R5, [R1+0x380] ;  /* 0x0003800001057983 */ /* 0x000f280000300800 */
[----:B------:R-:W4:Y:S04]  /*d650*/  LDL.LU R3, [R1+0x364] ;  /* 0x0003640001037983 */ /* 0x000f280000300800 */
[----:B------:R-:W4:Y:S04]  /*d660*/  LDL.LU R8, [R1+0x348] ;  /* 0x0003480001087983 */ /* 0x000f280000300800 */
[----:B------:R-:W4:Y:S04]  /*d670*/  LDL.LU R4, [R1+0x138] ;  /* 0x0001380001047983 */ /* 0x000f280000300800 */
[----:B------:R-:W4:Y:S04]  /*d680*/  LDL.LU R11, [R1+0x11c] ;  /* 0x00011c00010b7983 */ /* 0x000f280000300800 */
[----:B------:R0:W-:Y:S04]  /*d690*/  STS.U16 [R6+0x18800], R29 ;  /* 0x0188001d06007388 */ /* 0x0001e80000000400 */
[----:B------:R-:W4:Y:S04]  /*d6a0*/  LDL.LU R12, [R1+0x100] ;  /* 0x00010000010c7983 */ /* 0x000f280000300800 */
[----:B0-----:R-:W4:Y:S04]  /*d6b0*/  LDL.LU R29, [R1+0xe4] ;  /* 0x0000e400011d7983 */ /* 0x001f280000300800 */
[----:B------:R-:W0:Y:S04]  /*d6c0*/  S2R R25, SR_TID.X ;  /* 0x0000000000197919 */ /* 0x000e280000002100 */
[----:B------:R-:W4:Y:S04]  /*d6d0*/  LDL.LU R28, [R1+0xc8] ;  /* 0x0000c800011c7983 */ /* 0x000f280000300800 */
[----:B------:R-:W4:Y:S04]  /*d6e0*/  LDL.LU R13, [R1+0x9c] ;  /* 0x00009c00010d7983 */ /* 0x000f280000300800 */
[----:B------:R-:W4:Y:S04]  /*d6f0*/  LDL.LU R14, [R1+0x80] ;  /* 0x00008000010e7983 */ /* 0x000f280000300800 */
[----:B------:R-:W4:Y:S04]  /*d700*/  LDL.LU R16, [R1+0x64] ;  /* 0x0000640001107983 */ /* 0x000f280000300800 */
[----:B------:R-:W4:Y:S04]  /*d710*/  LDL.LU R17, [R1+0x48] ;  /* 0x0000480001117983 */ /* 0x000f280000300800 */
[----:B------:R-:W4:Y:S04]  /*d720*/  LDL.LU R18, [R1+0x2c] ;  /* 0x00002c0001127983 */ /* 0x000f280000300800 */
[----:B------:R-:W4:Y:S01]  /*d730*/  LDL.LU R19, [R1+0x3e8] ;  /* 0x0003e80001137983 */ /* 0x000f220000300800 */
[----:B0-----:R-:W-:-:S03]  /*d740*/  LOP3.LUT R25, R25, 0x1ff, RZ, 0xc0, !PT ;  /* 0x000001ff19197812 */ /* 0x001fc600078ec0ff */
[----:B------:R-:W4:Y:S04]  /*d750*/  LDL.LU R20, [R1+0x3d0] ;  /* 0x0003d00001147983 */ /* 0x000f280000300800 */
[----:B------:R-:W4:Y:S04]  /*d760*/  LDL.LU R21, [R1+0x3b4] ;  /* 0x0003b40001157983 */ /* 0x000f280000300800 */
[----:B------:R-:W4:Y:S04]  /*d770*/  LDL.LU R22, [R1+0x37c] ;  /* 0x00037c0001167983 */ /* 0x000f280000300800 */
[----:B------:R-:W4:Y:S04]  /*d780*/  LDL.LU R23, [R1+0x360] ;  /* 0x0003600001177983 */ /* 0x000f280000300800 */
[----:B------:R-:W4:Y:S01]  /*d790*/  LDL.LU R24, [R1+0x344] ;  /* 0x0003440001187983 */ /* 0x000f220000300800 */
[----:B------:R-:W-:-:S03]  /*d7a0*/  IMAD.SHL.U32 R15, R25, 0x2, RZ ;  /* 0x00000002190f7824 */ /* 0x000fc600078e00ff */
[----:B------:R-:W4:Y:S02]  /*d7b0*/  LDL.LU R25, [R1+0x134] ;  /* 0x0001340001197983 */ /* 0x000f240000300800 */
[C---:B------:R-:W-:Y:S02]  /*d7c0*/  LOP3.LUT R2, R15.reuse, 0x30, RZ, 0x3c, !PT ;  /* 0x000000300f027812 */ /* 0x040fe400078e3cff */
[----:B--2---:R0:W-:Y:S04]  /*d7d0*/  STS.U16 [R6+0x1a800], R26 ;  /* 0x01a8001a06007388 */ /* 0x0041e80000000400 */
[----:B0-----:R-:W2:Y:S04]  /*d7e0*/  LDL.LU R26, [R1+0x118] ;  /* 0x00011800011a7983 */ /* 0x001ea80000300800 */
[----:B---3--:R0:W-:Y:S04]  /*d7f0*/  STS.U16 [R6+0x1c800], R10 ;  /* 0x01c8000a06007388 */ /* 0x0081e80000000400 */
[----:B----4-:R1:W-:Y:S04]  /*d800*/  STS.U16 [R6+0x1e800], R27 ;  /* 0x01e8001b06007388 */ /* 0x0103e80000000400 */
[----:B------:R3:W-:Y:S04]  /*d810*/  STS.U16 [R2+0xc00], R0 ;  /* 0x000c000002007388 */ /* 0x0007e80000000400 */
[----:B0-----:R-:W4:Y:S04]  /*d820*/  LDL.LU R10, [R1+0x1b20] ;  /* 0x001b2000010a7983 */ /* 0x001f280000300800 */
[----:B-1----:R-:W4:Y:S04]  /*d830*/  LDL.LU R27, [R1+0xfc] ;  /* 0x0000fc00011b7983 */ /* 0x002f280000300800 */
[----:B---3--:R-:W3:Y:S04]  /*d840*/  LDL.LU R0, [R1+0xe0] ;  /* 0x0000e00001007983 */ /* 0x008ee80000300800 */
        /* <DEDUP_REMOVED lines=8> */
[----:B------:R0:W-:Y:S04]  /*d8d0*/  STS.U16 [R2+0x12c00], R29 ;  /* 0x012c001d02007388 */ /* 0x0001e80000000400 */
[----:B0-----:R-:W3:Y:S01]  /*d8e0*/  LDL.LU R29, [R1+0xc4] ;  /* 0x0000c400011d7983 */ /* 0x001ee20000300800 */
[----:B------:R-:W-:-:S03]  /*d8f0*/  LOP3.LUT R6, R15, 0x40, RZ, 0x3c, !PT ;  /* 0x000000400f067812 */ /* 0x000fc600078e3cff */
        /* <DEDUP_REMOVED lines=12> */
[----:B------:R-:W-:Y:S04]  /*d9c0*/  STS.U16 [R6+0xd000], R25 ;  /* 0x00d0001906007388 */ /* 0x000fe80000000400 */
[----:B0-----:R-:W3:Y:S04]  /*d9d0*/  LDL.LU R24, [R1+0x98] ;  /* 0x0000980001187983 */ /* 0x001ee80000300800 */
[----:B------:R-:W3:Y:S04]  /*d9e0*/  LDL.LU R7, [R1+0x7c] ;  /* 0x00007c0001077983 */ /* 0x000ee80000300800 */
[----:B------:R-:W3:Y:S04]  /*d9f0*/  LDL.LU R2, [R1+0x60] ;  /* 0x0000600001027983 */ /* 0x000ee80000300800 */
[----:B--2---:R0:W-:Y:S04]  /*da00*/  STS.U16 [R6+0xf000], R26 ;  /* 0x00f0001a06007388 */ /* 0x0041e80000000400 */
[----:B0-----:R-:W2:Y:S04]  /*da10*/  LDL.LU R26, [R1+0x44] ;  /* 0x00004400011a7983 */ /* 0x001ea80000300800 */
[----:B------:R-:W2:Y:S04]  /*da20*/  LDL.LU R9, [R1+0x28] ;  /* 0x0000280001097983 */ /* 0x000ea80000300800 */
[----:B------:R-:W2:Y:S04]  /*da30*/  LDL.LU R5, [R1+0x3e4] ;  /* 0x0003e40001057983 */ /* 0x000ea80000300800 */
[----:B------:R-:W2:Y:S04]  /*da40*/  LDL.LU R3, [R1+0x3c8] ;  /* 0x0003c80001037983 */ /* 0x000ea80000300800 */
[----:B------:R-:W2:Y:S04]  /*da50*/  LDL.LU R8, [R1+0x3ac] ;  /* 0x0003ac0001087983 */ /* 0x000ea80000300800 */
[----:B------:R-:W2:Y:S04]  /*da60*/  LDL.LU R4, [R1+0x378] ;  /* 0x0003780001047983 */ /* 0x000ea80000300800 */
[----:B------:R-:W2:Y:S04]  /*da70*/  LDL.LU R11, [R1+0x35c] ;  /* 0x00035c00010b7983 */ /* 0x000ea80000300800 */
[----:B----4-:R-:W-:Y:S04]  /*da80*/  STS.U16 [R6+0x11000], R27 ;  /* 0x0110001b06007388 */ /* 0x010fe80000000400 */
[----:B------:R-:W4:Y:S04]  /*da90*/  LDL.LU R12, [R1+0x340] ;  /* 0x00034000010c7983 */ /* 0x000f280000300800 */
[----:B---3--:R0:W-:Y:S04]  /*daa0*/  STS.U16 [R6+0x13000], R0 ;  /* 0x0130000006007388 */ /* 0x0081e80000000400 */
[----:B------:R-:W3:Y:S04]  /*dab0*/  LDL.LU R28, [R1+0x130] ;  /* 0x00013000011c7983 */ /* 0x000ee80000300800 */
[----:B0-----:R-:W3:Y:S04]  /*dac0*/  LDL.LU R0, [R1+0x114] ;  /* 0x0001140001007983 */ /* 0x001ee80000300800 */
[----:B------:R-:W3:Y:S04]  /*dad0*/  LDL.LU R13, [R1+0xf8] ;  /* 0x0000f800010d7983 */ /* 0x000ee80000300800 */
[----:B------:R-:W3:Y:S04]  /*dae0*/  LDL.LU R14, [R1+0xdc] ;  /* 0x0000dc00010e7983 */ /* 0x000ee80000300800 */
[----:B------:R-:W3:Y:S04]  /*daf0*/  LDL.LU R15, [R1+0xc0] ;  /* 0x0000c000010f7983 */ /* 0x000ee80000300800 */
[----:B------:R-:W3:Y:S04]  /*db00*/  LDL.LU R27, [R1+0x94] ;  /* 0x00009400011b7983 */ /* 0x000ee80000300800 */
[----:B------:R0:W-:Y:S04]  /*db10*/  STS.U16 [R6+0x15000], R29 ;  /* 0x0150001d06007388 */ /* 0x0001e80000000400 */
[----:B------:R-:W3:Y:S04]  /*db20*/  LDL.LU R16, [R1+0x78] ;  /* 0x0000780001107983 */ /* 0x000ee80000300800 */
[----:B------:R-:W3:Y:S04]  /*db30*/  LDL.LU R18, [R1+0x5c] ;  /* 0x00005c0001127983 */ /* 0x000ee80000300800 */
[----:B0-----:R-:W0:Y:S04]  /*db40*/  S2R R29, SR_TID.X ;  /* 0x00000000001d7919 */ /* 0x001e280000002100 */
[----:B------:R-:W3:Y:S04]  /*db50*/  LDL.LU R19, [R1+0x40] ;  /* 0x0000400001137983 */ /* 0x000ee80000300800 */
[----:B------:R-:W3:Y:S04]  /*db60*/  LDL.LU R20, [R1+0x24] ;  /* 0x0000240001147983 */ /* 0x000ee80000300800 */
[----:B------:R-:W3:Y:S04]  /*db70*/  LDL.LU R21, [R1+0x3e0] ;  /* 0x0003e00001157983 */ /* 0x000ee80000300800 */
[----:B------:R-:W3:Y:S04]  /*db80*/  LDL.LU R22, [R1+0x3c4] ;  /* 0x0003c40001167983 */ /* 0x000ee80000300800 */
[----:B------:R-:W3:Y:S01]  /*db90*/  LDL.LU R23, [R1+0x3a8] ;  /* 0x0003a80001177983 */ /* 0x000ee20000300800 */
[----:B0-----:R-:W-:-:S03]  /*dba0*/  LOP3.LUT R25, R29, 0x1ff, RZ, 0xc0, !PT ;  /* 0x000001ff1d197812 */ /* 0x001fc600078ec0ff */
[----:B------:R-:W3:Y:S02]  /*dbb0*/  LDL.LU R29, [R1+0x374] ;  /* 0x00037400011d7983 */ /* 0x000ee40000300800 */
[----:B------:R-:W-:Y:S02]  /*dbc0*/  IMAD.SHL.U32 R17, R25, 0x2, RZ ;  /* 0x0000000219117824 */ /* 0x000fe400078e00ff */
[----:B------:R0:W-:Y:S04]  /*dbd0*/  STS.U16 [R6+0x17000], R24 ;  /* 0x0170001806007388 */ /* 0x0001e80000000400 */
[----:B------:R-:W-:Y:S04]  /*dbe0*/  STS.U16 [R6+0x19000], R7 ;  /* 0x0190000706007388 */ /* 0x000fe80000000400 */
[----:B------:R1:W-:Y:S04]  /*dbf0*/  STS.U16 [R6+0x1b000], R2 ;  /* 0x01b0000206007388 */ /* 0x0003e80000000400 */
[----:B0-----:R-:W3:Y:S04]  /*dc00*/  LDL.LU R24, [R1+0x358] ;  /* 0x0003580001187983 */ /* 0x001ee80000300800 */
[----:B------:R-:W3:Y:S01]  /*dc10*/  LDL.LU R25, [R1+0x148] ;  /* 0x0001480001197983 */ /* 0x000ee20000300800 */
[----:B-1----:R-:W-:-:S03]  /*dc20*/  LOP3.LUT R2, R17, 0x50, RZ, 0x3c, !PT ;  /* 0x0000005011027812 */ /* 0x002fc600078e3cff */
[----:B--2---:R0:W-:Y:S04]  /*dc30*/  STS.U16 [R6+0x1d000], R26 ;  /* 0x01d0001a06007388 */ /* 0x0041e80000000400 */
[----:B------:R-:W-:Y:S04]  /*dc40*/  STS.U16 [R6+0x1f000], R9 ;  /* 0x01f0000906007388 */ /* 0x000fe80000000400 */
[----:B------:R-:W-:Y:S04]  /*dc50*/  STS.U16 [R2+0x1400], R5 ;  /* 0x0014000502007388 */ /* 0x000fe80000000400 */
[----:B------:R-:W-:Y:S04]  /*dc60*/  STS.U16 [R2+0x3400], R3 ;  /* 0x0034000302007388 */ /* 0x000fe80000000400 */
[----:B------:R-:W-:Y:S04]  /*dc70*/  STS.U16 [R2+0x5400], R8 ;  /* 0x0054000802007388 */ /* 0x000fe80000000400 */
[----:B------:R-:W-:Y:S04]  /*dc80*/  STS.U16 [R2+0x7400], R4 ;  /* 0x0074000402007388 */ /* 0x000fe80000000400 */
[----:B------:R-:W-:Y:S04]  /*dc90*/  STS.U16 [R2+0x9400], R11 ;  /* 0x0094000b02007388 */ /* 0x000fe80000000400 */
[----:B0-----:R-:W2:Y:S04]  /*dca0*/  LDL.LU R26, [R1+0x12c] ;  /* 0x00012c00011a7983 */ /* 0x001ea80000300800 */
[----:B----4-:R-:W-:Y:S04]  /*dcb0*/  STS.U16 [R2+0xb400], R12 ;  /* 0x00b4000c02007388 */ /* 0x010fe80000000400 */
[----:B---3--:R-:W-:Y:S04]  /*dcc0*/  STS.U16 [R2+0xd400], R28 ;  /* 0x00d4001c02007388 */ /* 0x008fe80000000400 */
[----:B------:R0:W-:Y:S04]  /*dcd0*/  STS.U16 [R2+0xf400], R0 ;  /* 0x00f4000002007388 */ /* 0x0001e80000000400 */
[----:B0-----:R-:W3:Y:S04]  /*dce0*/  LDL.LU R0, [R1+0x110] ;  /* 0x0001100001007983 */ /* 0x001ee80000300800 */
[----:B------:R-:W-:Y:S04]  /*dcf0*/  STS.U16 [R2+0x11400], R13 ;  /* 0x0114000d02007388 */ /* 0x000fe80000000400 */
[----:B------:R-:W-:Y:S04]  /*dd00*/  STS.U16 [R2+0x13400], R14 ;  /* 0x0134000e02007388 */ /* 0x000fe80000000400 */
[----:B------:R-:W-:Y:S04]  /*dd10*/  STS.U16 [R2+0x15400], R15 ;  /* 0x0154000f02007388 */ /* 0x000fe80000000400 */
[----:B------:R0:W-:Y:S04]  /*dd20*/  STS.U16 [R2+0x17400], R27 ;  /* 0x0174001b02007388 */ /* 0x0001e80000000400 */
[----:B0-----:R-:W4:Y:S01]  /*dd30*/  LDL.LU R27, [R1+0xf4] ;  /* 0x0000f400011b7983 */ /* 0x001f220000300800 */
        /* <DEDUP_REMOVED lines=9> */
[----:B0-----:R-:W4:Y:S04]  /*ddd0*/  LDL.LU R29, [R1+0xd8] ;  /* 0x0000d800011d7983 */ /* 0x001f280000300800 */
[----:B------:R-:W4:Y:S04]  /*dde0*/  LDL.LU R9, [R1+0xac] ;  /* 0x0000ac0001097983 */ /* 0x000f280000300800 */
[----:B------:R0:W-:Y:S04]  /*ddf0*/  STS.U16 [R8+0x9800], R24 ;  /* 0x0098001808007388 */ /* 0x0001e80000000400 */
[----:B------:R-:W4:Y:S04]  /*de00*/  LDL.LU R2, [R1+0x90] ;  /* 0x0000900001027983 */ /* 0x000f280000300800 */
[----:B0-----:R-:W4:Y:S04]  /*de10*/  LDL.LU R24, [R1+0x74] ;  /* 0x0000740001187983 */ /* 0x001f280000300800 */
[----:B------:R-:W4:Y:S04]  /*de20*/  LDL.LU R5, [R1+0x58] ;  /* 0x0000580001057983 */ /* 0x000f280000300800 */
        /* <DEDUP_REMOVED lines=8> */
[----:B------:R-:W-:Y:S04]  /*deb0*/  STS.U16 [R8+0xb800], R25 ;  /* 0x00b8001908007388 */ /* 0x000fe80000000400 */
[----:B------:R-:W4:Y:S04]  /*dec0*/  LDL.LU R15, [R1+0x128] ;  /* 0x00012800010f7983 */ /* 0x000f280000300800 */
[----:B------:R-:W4:Y:S04]  /*ded0*/  LDL.LU R16, [R1+0x10c] ;  /* 0x00010c0001107983 */ /* 0x000f280000300800 */
[----:B------:R-:W4:Y:S04]  /*dee0*/  LDL.LU R17, [R1+0xf0] ;  /* 0x0000f00001117983 */ /* 0x000f280000300800 */
[----:B--2---:R-:W-:Y:S04]  /*def0*/  STS.U16 [R8+0xd800], R26 ;  /* 0x00d8001a08007388 */ /* 0x004fe80000000400 */
[----:B---3--:R0:W-:Y:S04]  /*df00*/  STS.U16 [R8+0xf800], R0 ;  /* 0x00f8000008007388 */ /* 0x0081e80000000400 */
[----:B0-----:R-:W2:Y:S04]  /*df10*/  LDL.LU R0, [R1+0xd4] ;  /* 0x0000d40001007983 */ /* 0x001ea80000300800 */
[----:B------:R-:W3:Y:S04]  /*df20*/  LDL.LU R18, [R1+0xa8] ;  /* 0x0000a80001127983 */ /* 0x000ee80000300800 */
[----:B------:R-:W3:Y:S04]  /*df30*/  LDL.LU R19, [R1+0x8c] ;  /* 0x00008c0001137983 */ /* 0x000ee80000300800 */
[----:B------:R-:W3:Y:S04]  /*df40*/  LDL.LU R20, [R1+0x70] ;  /* 0x0000700001147983 */ /* 0x000ee80000300800 */
[----:B----4-:R0:W-:Y:S04]  /*df50*/  STS.U16 [R8+0x11800], R27 ;  /* 0x0118001b08007388 */ /* 0x0101e80000000400 */
[----:B------:R-:W4:Y:S04]  /*df60*/  LDL.LU R22, [R1+0x54] ;  /* 0x0000540001167983 */ /* 0x000f280000300800 */
[----:B------:R-:W4:Y:S04]  /*df70*/  LDL.LU R23, [R1+0x38] ;  /* 0x0000380001177983 */ /* 0x000f280000300800 */
[----:B0-----:R-:W0:Y:S04]  /*df80*/  S2R R27, SR_TID.X ;  /* 0x00000000001b7919 */ /* 0x001e280000002100 */
[----:B------:R-:W4:Y:S04]  /*df90*/  LDL.LU R25, [R1+0x1c] ;  /* 0x00001c0001197983 */ /* 0x000f280000300800 */
[----:B------:R-:W4:Y:S04]  /*dfa0*/  LDL.LU R26, [R1+0x18] ;  /* 0x00001800011a7983 */ /* 0x000f280000300800 */
[----:B------:R-:W4:Y:S01]  /*dfb0*/  LDL.LU R6, [R1+0x10] ;  /* 0x0000100001067983 */ /* 0x000f220000300800 */
[----:B0-----:R-:W-:-:S03]  /*dfc0*/  LOP3.LUT R21, R27, 0x1ff, RZ, 0xc0, !PT ;  /* 0x000001ff1b157812 */ /* 0x001fc600078ec0ff */
[----:B------:R-:W4:Y:S02]  /*dfd0*/  LDL.LU R27, [R1+0x8] ;  /* 0x00000800011b7983 */ /* 0x000f240000300800 */
[----:B------:R-:W-:Y:S02]  /*dfe0*/  IMAD.SHL.U32 R21, R21, 0x2, RZ ;  /* 0x0000000215157824 */ /* 0x000fe400078e00ff */
[----:B------:R0:W-:Y:S04]  /*dff0*/  STS.U16 [R8+0x13800], R29 ;  /* 0x0138001d08007388 */ /* 0x0001e80000000400 */
[----:B------:R1:W-:Y:S04]  /*e000*/  STS.U16 [R8+0x15800], R9 ;  /* 0x0158000908007388 */ /* 0x0003e80000000400 */
[----:B0-----:R-:W4:Y:S04]  /*e010*/  LDL.LU R29, [R1] ;  /* 0x00000000011d7983 */ /* 0x001f280000300800 */
[----:B------:R-:W-:Y:S04]  /*e020*/  STS.U16 [R8+0x17800], R2 ;  /* 0x0178000208007388 */ /* 0x000fe80000000400 */
[----:B------:R0:W-:Y:S04]  /*e030*/  STS.U16 [R8+0x19800], R24 ;  /* 0x0198001808007388 */ /* 0x0001e80000000400 */
[----:B------:R0:W-:Y:S04]  /*e040*/  STS.U16 [R8+0x1b800], R5 ;  /* 0x01b8000508007388 */ /* 0x0001e80000000400 */
[----:B-1----:R-:W4:Y:S01]  /*e050*/  LDL.LU R9, [R1+0x1b1c] ;  /* 0x001b1c0001097983 */ /* 0x002f220000300800 */
[----:B0-----:R-:W-:-:S03]  /*e060*/  LOP3.LUT R24, R21, 0x70, RZ, 0x3c, !PT ;  /* 0x0000007015187812 */ /* 0x001fc600078e3cff */
[----:B------:R0:W-:Y:S04]  /*e070*/  STS.U16 [R8+0x1d800], R3 ;  /* 0x01d8000308007388 */ /* 0x0001e80000000400 */
        /* <DEDUP_REMOVED lines=10> */
[----:B------:R-:W4:Y:S04]  /*e120*/  LDL.LU R2, [R1+0x1b18] ;  /* 0x001b180001027983 */ /* 0x000f280000300800 */
[----:B------:R-:W4:Y:S04]  /*e130*/  LDL.LU R5, [R1+0x1b14] ;  /* 0x001b140001057983 */ /* 0x000f280000300800 */
[----:B0-----:R-:W4:Y:S04]  /*e140*/  LDL.LU R3, [R1+0x1b10] ;  /* 0x001b100001037983 */ /* 0x001f280000300800 */
[----:B-1----:R-:W4:Y:S04]  /*e150*/  LDL.LU R8, [R1+0x1b0c] ;  /* 0x001b0c0001087983 */ /* 0x002f280000300800 */
        /* <DEDUP_REMOVED lines=10> */
[----:B--2---:R0:W-:Y:S04]  /*e200*/  STS.U16 [R24+0x13c00], R0 ;  /* 0x013c000018007388 */ /* 0x0041e80000000400 */
[----:B0-----:R-:W0:Y:S04]  /*e210*/  S2R R0, SR_TID.X ;  /* 0x0000000000007919 */ /* 0x001e280000002100 */
[----:B---3--:R1:W-:Y:S04]  /*e220*/  STS.U16 [R24+0x15c00], R18 ;  /* 0x015c001218007388 */ /* 0x0083e80000000400 */
[----:B------:R2:W-:Y:S04]  /*e230*/  STS.U16 [R24+0x17c00], R19 ;  /* 0x017c001318007388 */ /* 0x0005e80000000400 */
[----:B------:R3:W-:Y:S04]  /*e240*/  STS.U16 [R24+0x19c00], R20 ;  /* 0x019c001418007388 */ /* 0x0007e80000000400 */
[----:B-1----:R-:W4:Y:S04]  /*e250*/  LDL.LU R18, [R1+0x1ae4] ;  /* 0x001ae40001127983 */ /* 0x002f280000300800 */
[----:B--2---:R-:W2:Y:S01]  /*e260*/  LDL.LU R19, [R1+0x1ae0] ;  /* 0x001ae00001137983 */ /* 0x004ea20000300800 */
[----:B0-----:R-:W-:-:S03]  /*e270*/  LOP3.LUT R0, R0, 0x180, RZ, 0xc0, !PT ;  /* 0x0000018000007812 */ /* 0x001fc600078ec0ff */
[----:B---3--:R-:W3:Y:S01]  /*e280*/  LDL.LU R20, [R1+0x1adc] ;  /* 0x001adc0001147983 */ /* 0x008ee20000300800 */
[----:B------:R-:W-:-:S03]  /*e290*/  SHF.R.U32.HI R0, RZ, 0x3, R0 ;  /* 0x00000003ff007819 */ /* 0x000fc60000011600 */
[----:B----4-:R0:W-:Y:S01]  /*e2a0*/  STS.U16 [R24+0x1bc00], R22 ;  /* 0x01bc001618007388 */ /* 0x0101e20000000400 */
[----:B------:R-:W-:-:S03]  /*e2b0*/  LOP3.LUT R0, R21, R0, RZ, 0x3c, !PT ;  /* 0x0000000015007212 */ /* 0x000fc600078e3cff */
[----:B------:R1:W-:Y:S04]  /*e2c0*/  STS.U16 [R24+0x1dc00], R23 ;  /* 0x01dc001718007388 */ /* 0x0003e80000000400 */
[----:B------:R-:W4:Y:S04]  /*e2d0*/  LDL.LU R21, [R1+0x1ad8] ;  /* 0x001ad80001157983 */ /* 0x000f280000300800 */
[----:B0-----:R-:W2:Y:S04]  /*e2e0*/  LDL.LU R22, [R1+0x1ad4] ;  /* 0x001ad40001167983 */ /* 0x001ea80000300800 */
[----:B-1----:R-:W2:Y:S04]  /*e2f0*/  LDL.LU R23, [R1+0x1ad0] ;  /* 0x001ad00001177983 */ /* 0x002ea80000300800 */
[----:B------:R0:W-:Y:S04]  /*e300*/  STS.U16 [R24+0x1fc00], R25 ;  /* 0x01fc001918007388 */ /* 0x0001e80000000400 */
[----:B------:R1:W-:Y:S04]  /*e310*/  STS.U16 [R0+0x20000], R26 ;  /* 0x0200001a00007388 */ /* 0x0003e80000000400 */
[----:B------:R-:W-:Y:S04]  /*e320*/  STS.U16 [R0+0x20800], R6 ;  /* 0x0208000600007388 */ /* 0x000fe80000000400 */
[----:B0-----:R-:W2:Y:S04]  /*e330*/  LDL.LU R24, [R1+0x1acc] ;  /* 0x001acc0001187983 */ /* 0x001ea80000300800 */
[----:B------:R-:W2:Y:S04]  /*e340*/  LDL.LU R25, [R1+0x1ac8] ;  /* 0x001ac80001197983 */ /* 0x000ea80000300800 */
[----:B-1----:R-:W2:Y:S04]  /*e350*/  LDL.LU R26, [R1+0x1ac4] ;  /* 0x001ac400011a7983 */ /* 0x002ea80000300800 */
[----:B------:R0:W-:Y:S04]  /*e360*/  STS.U16 [R0+0x21000], R27 ;  /* 0x0210001b00007388 */ /* 0x0001e80000000400 */
[----:B0-----:R-:W2:Y:S04]  /*e370*/  LDL.LU R27, [R1+0x1ac0] ;  /* 0x001ac000011b7983 */ /* 0x001ea80000300800 */
[----:B------:R-:W0:Y:S04]  /*e380*/  S2R R6, SR_TID.X ;  /* 0x0000000000067919 */ /* 0x000e280000002100 */
[----:B------:R1:W-:Y:S04]  /*e390*/  STS.U16 [R0+0x21800], R29 ;  /* 0x0218001d00007388 */ /* 0x0003e80000000400 */
[----:B-1----:R-:W3:Y:S04]  /*e3a0*/  LDL.LU R29, [R1+0x1abc] ;  /* 0x001abc00011d7983 */ /* 0x002ee80000300800 */
[----:B--2---:R0:W-:Y:S02]  /*e3b0*/  STS.U16 [R0+0x22000], R27 ;  /* 0x0220001b00007388 */ /* 0x0041e40000000400 */
[----:B0-----:R-:W-:-:S02]  /*e3c0*/  LOP3.LUT R27, R6, 0x180, RZ, 0xc0, !PT ;  /* 0x00000180061b7812 */ /* 0x001fc400078ec0ff */
[----:B------:R-:W2:Y:S02]  /*e3d0*/  LDL.LU R0, [R1+0x1ab8] ;  /* 0x001ab80001007983 */ /* 0x000ea40000300800 */
[----:B------:R-:W-:-:S04]  /*e3e0*/  SHF.R.U32.HI R27, RZ, 0x3, R27 ;  /* 0x00000003ff1b7819 */ /* 0x000fc8000001161b */
[----:B------:R-:W-:Y:S02]  /*e3f0*/  LOP3.LUT R27, R28, R27, RZ, 0x3c, !PT ;  /* 0x0000001b1c1b7212 */ /* 0x000fe400078e3cff */
[----:B------:R-:W2:Y:S04]  /*e400*/  LDL.LU R28, [R1+0x1ab4] ;  /* 0x001ab400011c7983 */ /* 0x000ea80000300800 */
[----:B------:R0:W-:Y:S04]  /*e410*/  STS.U16 [R27+0x22800], R25 ;  /* 0x022800191b007388 */ /* 0x0001e80000000400 */
[----:B0-----:R-:W0:Y:S01]  /*e420*/  S2R R25, SR_TID.X ;  /* 0x0000000000197919 */ /* 0x001e220000002100 */
[----:B------:R-:W-:-:S04]  /*e430*/  LOP3.LUT R6, R6, 0x180, RZ, 0xc0, !PT ;  /* 0x0000018006067812 */ /* 0x000fc800078ec0ff */
[----:B------:R-:W-:Y:S01]  /*e440*/  SHF.R.U32.HI R6, RZ, 0x3, R6 ;  /* 0x00000003ff067819 */ /* 0x000fe20000011606 */
[----:B------:R-:W-:Y:S04]  /*e450*/  STS.U16 [R27+0x23000], R23 ;  /* 0x023000171b007388 */ /* 0x000fe80000000400 */
[----:B----4-:R-:W-:Y:S01]  /*e460*/  STS.U16 [R27+0x23800], R21 ;  /* 0x023800151b007388 */ /* 0x010fe20000000400 */
[----:B0-----:R-:W-:-:S05]  /*e470*/  LOP3.LUT R25, R25, 0x1ff, RZ, 0xc0, !PT ;  /* 0x000001ff19197812 */ /* 0x001fca00078ec0ff */
[----:B------:R-:W-:Y:S01]  /*e480*/  IMAD.SHL.U32 R25, R25, 0x2, RZ ;  /* 0x0000000219197824 */ /* 0x000fe200078e00ff */
[----:B------:R-:W-:Y:S04]  /*e490*/  STS.U16 [R27+0x24000], R19 ;  /* 0x024000131b007388 */ /* 0x000fe80000000400 */
[----:B------:R-:W-:Y:S01]  /*e4a0*/  LOP3.LUT R6, R25, R6, RZ, 0x3c, !PT ;  /* 0x0000000619067212 */ /* 0x000fe200078e3cff */
[----:B------:R-:W-:Y:S03]  /*e4b0*/  STS.U16 [R27+0x24800], R17 ;  /* 0x024800111b007388 */ /* 0x000fe60000000400 */
[----:B------:R-:W-:Y:S01]  /*e4c0*/  LOP3.LUT R6, R6, 0x40, RZ, 0x3c, !PT ;  /* 0x0000004006067812 */ /* 0x000fe200078e3cff */
[----:B------:R-:W-:Y:S04]  /*e4d0*/  STS.U16 [R27+0x25000], R15 ;  /* 0x0250000f1b007388 */ /* 0x000fe80000000400 */
[----:B------:R-:W-:Y:S04]  /*e4e0*/  STS.U16 [R27+0x25800], R13 ;  /* 0x0258000d1b007388 */ /* 0x000fe80000000400 */
[----:B------:R-:W-:Y:S04]  /*e4f0*/  STS.U16 [R27+0x26000], R11 ;  /* 0x0260000b1b007388 */ /* 0x000fe80000000400 */
[----:B------:R-:W-:Y:S04]  /*e500*/  STS.U16 [R27+0x26800], R8 ;  /* 0x026800081b007388 */ /* 0x000fe80000000400 */
[----:B------:R-:W-:Y:S04]  /*e510*/  STS.U16 [R27+0x27000], R5 ;  /* 0x027000051b007388 */ /* 0x000fe80000000400 */
[----:B------:R-:W-:Y:S04]  /*e520*/  STS.U16 [R27+0x27800], R9 ;  /* 0x027800091b007388 */ /* 0x000fe80000000400 */
[----:B------:R-:W-:Y:S04]  /*e530*/  STS.U16 [R6+0x20400], R7 ;  /* 0x0204000706007388 */ /* 0x000fe80000000400 */
[----:B--2---:R0:W-:Y:S04]  /*e540*/  STS.U16 [R6+0x20c00], R28 ;  /* 0x020c001c06007388 */ /* 0x0041e80000000400 */
[----:B------:R1:W-:Y:S04]  /*e550*/  STS.U16 [R6+0x21400], R0 ;  /* 0x0214000006007388 */ /* 0x0003e80000000400 */
[----:B0-----:R-:W2:Y:S04]  /*e560*/  LDL.LU R28, [R1+0x1ab0] ;  /* 0x001ab000011c7983 */ /* 0x001ea80000300800 */
[----:B-1----:R-:W4:Y:S04]  /*e570*/  LDL R0, [R1+0x390] ;  /* 0x0003900001007983 */ /* 0x002f280000100800 */
[----:B---3--:R-:W-:Y:S04]  /*e580*/  STS.U16 [R6+0x21c00], R29 ;  /* 0x021c001d06007388 */ /* 0x008fe80000000400 */
[----:B------:R-:W-:Y:S04]  /*e590*/  STS.U16 [R6+0x22400], R26 ;  /* 0x0224001a06007388 */ /* 0x000fe80000000400 */
[----:B------:R-:W-:Y:S04]  /*e5a0*/  STS.U16 [R6+0x22c00], R24 ;  /* 0x022c001806007388 */ /* 0x000fe80000000400 */
[----:B------:R-:W-:Y:S04]  /*e5b0*/  STS.U16 [R6+0x23400], R22 ;  /* 0x0234001606007388 */ /* 0x000fe80000000400 */
[----:B------:R0:W-:Y:S04]  /*e5c0*/  STS.U16 [R6+0x23c00], R20 ;  /* 0x023c001406007388 */ /* 0x0001e80000000400 */
[----:B0-----:R-:W3:Y:S04]  /*e5d0*/  LDL.LU.64 R20, [R1+0x2c0] ;  /* 0x0002c00001147983 */ /* 0x001ee80000300a00 */
[----:B------:R-:W3:Y:S04]  /*e5e0*/  LDL.LU.64 R22, [R1+0x2c8] ;  /* 0x0002c80001167983 */ /* 0x000ee80000300a00 */
        /* <DEDUP_REMOVED lines=8> */
[----:B------:R-:W-:Y:S06]  /*e670*/  BAR.SYNC.DEFER_BLOCKING 0x0 ;  /* 0x0000000000007b1d */ /* 0x000fec0000010000 */
[----:B--2---:R-:W-:Y:S04]  /*e680*/  LDSM.16.MT88.4 R8, [R28] ;  /* 0x000000001c08783b */ /* 0x004fe80000004200 */
[----:B----4-:R-:W3:Y:S04]  /*e690*/  LDSM.16.M88.4 R4, [R0+0x20000] ;  /* 0x020000000004783b */ /* 0x010ee80000000200 */
[----:B------:R-:W0:Y:S04]  /*e6a0*/  LDSM.16.M88.4 R16, [R0+0x21000] ;  /* 0x021000000010783b */ /* 0x000e280000000200 */
[----:B------:R-:W1:Y:S04]  /*e6b0*/  LDSM.16.M88.4 R12, [R0+0x22000] ;  /* 0x02200000000c783b */ /* 0x000e680000000200 */
[----:B------:R-:W-:Y:S01]  /*e6c0*/  LDSM.16.M88.4 R24, [R0+0x23000] ;  /* 0x023000000018783b */ /* 0x000fe20000000200 */
[----:B---3--:R-:W-:Y:S03]  /*e6d0*/  HMMA.16816.F32 R20, R8, R4, R20 ;  /* 0x000000040814723c */ /* 0x008fe60000001814 */
[----:B0-----:R-:W-:Y:S04]  /*e6e0*/  STL.64 [R1+0x90], R16 ;  /* 0x0000901001007387 */ /* 0x001fe80000100a00 */
[----:B------:R-:W-:Y:S01]  /*e6f0*/  STL.64 [R1+0x98], R18 ;  /* 0x0000981201007387 */ /* 0x000fe20000100a00 */
[----:B-1----:R-:W-:-:S03]  /*e700*/  IMAD.MOV.U32 R29, RZ, RZ, R15 ;  /* 0x000000ffff1d7224 */ /* 0x002fc600078e000f */
[----:B------:R-:W-:Y:S04]  /*e710*/  STL.64 [R1+0x80], R12 ;  /* 0x0000800c01007387 */ /* 0x000fe80000100a00 */
[----:B------:R-:W-:Y:S04]  /*e720*/  STL.64 [R1+0x88], R14 ;  /* 0x0000880e01007387 */ /* 0x000fe80000100a00 */
[----:B------:R-:W-:Y:S04]  /*e730*/  STL.64 [R1+0xa0], R4 ;  /* 0x0000a00401007387 */ /* 0x000fe80000100a00 */
[----:B------:R-:W-:Y:S04]  /*e740*/  STL.64 [R1+0xa8], R6 ;  /* 0x0000a80601007387 */ /* 0x000fe80000100a00 */
[----:B------:R-:W-:Y:S04]  /*e750*/  STL [R1+0x1a50], R29 ;  /* 0x001a501d01007387 */ /* 0x000fe80000100800 */
[----:B------:R0:W-:Y:S04]  /*e760*/  STL.64 [R1+0x140], R20 ;  /* 0x0001401401007387 */ /* 0x0001e80000100a00 */
[----:B------:R-:W-:Y:S04]  /*e770*/  STL.64 [R1+0x148], R22 ;  /* 0x0001481601007387 */ /* 0x000fe80000100a00 */
[----:B------:R-:W-:Y:S01]  /*e780*/  STL.64 [R1+0x1aa8], R10 ;  /* 0x001aa80a01007387 */ /* 0x000fe20000100a00 */
[----:B0-----:R-:W-:-:S03]  /*e790*/  IMAD.MOV.U32 R21, RZ, RZ, R4 ;  /* 0x000000ffff157224 */ /* 0x001fc600078e0004 */
[----:B------:R-:W-:Y:S01]  /*e7a0*/  STL.64 [R1+0x1aa0], R8 ;  /* 0x001aa00801007387 */ /* 0x000fe20000100a00 */
[----:B------:R-:W-:-:S03]  /*e7b0*/  IMAD.MOV.U32 R20, RZ, RZ, R5 ;  /* 0x000000ffff147224 */ /* 0x000fc600078e0005 */
[----:B------:R-:W2:Y:S04]  /*e7c0*/  LDL.LU.64 R4, [R1+0x2e0] ;  /* 0x0002e00001047983 */ /* 0x000ea80000300a00 */
[----:B------:R-:W3:Y:S01]  /*e7d0*/  LDL.LU.64 R6, [R1+0x2e8] ;  /* 0x0002e80001067983 */ /* 0x000ee20000300a00 */
[----:B------:R-:W-:Y:S02]  /*e7e0*/  IMAD.MOV.U32 R3, RZ, RZ, R12 ;  /* 0x000000ffff037224 */ /* 0x000fe400078e000c */
[----:B------:R-:W-:Y:S01]  /*e7f0*/  IMAD.MOV.U32 R2, RZ, RZ, R13 ;  /* 0x000000ffff027224 */ /* 0x000fe200078e000d */
[----:B------:R-:W-:Y:S04]  /*e800*/  LDSM.16.M88.4 R16, [R0+0x25000] ;  /* 0x025000000010783b */ /* 0x000fe80000000200 */
[----:B------:R-:W0:Y:S04]  /*e810*/  LDSM.16.M88.4 R12, [R0+0x24000] ;  /* 0x02400000000c783b */ /* 0x000e280000000200 */
[----:B------:R-:W1:Y:S04]  /*e820*/  LDSM.16.M88.4 R8, [R0+0x26000] ;  /* 0x026000000008783b */ /* 0x000e680000000200 */
[----:B---3--:R-:W-:Y:S04]  /*e830*/  STL.64 [R1+0x1a88], R6 ;  /* 0x001a880601007387 */ /* 0x008fe80000100a00 */
[----:B--2---:R2:W-:Y:S04]  /*e840*/  STL.64 [R1+0x1a80], R4 ;  /* 0x001a800401007387 */ /* 0x0045e80000100a00 */
[----:B--2---:R-:W2:Y:S04]  /*e850*/  LDL.LU.64 R4, [R1+0x2f0] ;  /* 0x0002f00001047983 */ /* 0x004ea80000300a00 */
[----:B------:R-:W3:Y:S04]  /*e860*/  LDL.LU.64 R6, [R1+0x2f8] ;  /* 0x0002f80001067983 */ /* 0x000ee80000300a00 */
[----:B---3--:R-:W-:Y:S04]  /*e870*/  STL.64 [R1+0x1a98], R6 ;  /* 0x001a980601007387 */ /* 0x008fe80000100a00 */
[----:B--2---:R2:W-:Y:S04]  /*e880*/  STL.64 [R1+0x1a90], R4 ;  /* 0x001a900401007387 */ /* 0x0045e80000100a00 */
[----:B--2---:R-:W2:Y:S04]  /*e890*/  LDL.64 R4, [R1+0x90] ;  /* 0x0000900001047983 */ /* 0x004ea80000100a00 */
[----:B0-----:R-:W-:Y:S04]  /*e8a0*/  STL.64 [R1+0x60], R12 ;  /* 0x0000600c01007387 */ /* 0x001fe80000100a00 */
[----:B------:R-:W-:Y:S04]  /*e8b0*/  STL.64 [R1+0x68], R14 ;  /* 0x0000680e01007387 */ /* 0x000fe80000100a00 */
[----:B------:R-:W-:Y:S04]  /*e8c0*/  STL.64 [R1+0x50], R16 ;  /* 0x0000501001007387 */ /* 0x000fe80000100a00 */
[----:B------:R-:W-:Y:S04]  /*e8d0*/  STL.64 [R1+0x58], R18 ;  /* 0x0000581201007387 */ /* 0x000fe80000100a00 */
[----:B------:R0:W-:Y:S04]  /*e8e0*/  STL.64 [R1+0x1a78], R16 ;  /* 0x001a781001007387 */ /* 0x0001e80000100a00 */
[----:B0-----:R-:W3:Y:S04]  /*e8f0*/  LDL.LU.64 R16, [R1+0x2a0] ;  /* 0x0002a00001107983 */ /* 0x001ee80000300a00 */
[----:B------:R-:W3:Y:S04]  /*e900*/  LDL.LU.64 R18, [R1+0x2a8] ;  /* 0x0002a80001127983 */ /* 0x000ee80000300a00 */
[----:B------:R-:W-:Y:S04]  /*e910*/  STL.64 [R1+0x70], R24 ;  /* 0x0000701801007387 */ /* 0x000fe80000100a00 */
[----:B------:R-:W-:Y:S04]  /*e920*/  STL.64 [R1+0x78], R26 ;  /* 0x0000781a01007387 */ /* 0x000fe80000100a00 */
[----:B-1----:R-:W-:Y:S04]  /*e930*/  STL.64 [R1+0x40], R8 ;  /* 0x0000400801007387 */ /* 0x002fe80000100a00 */
[----:B------:R0:W-:Y:S04]  /*e940*/  STL.64 [R1+0x48], R10 ;  /* 0x0000480a01007387 */ /* 0x0001e80000100a00 */
[----:B0-----:R-:W3:Y:S04]  /*e950*/  LDL.LU.64 R10, [R1+0x1aa8] ;  /* 0x001aa800010a7983 */ /* 0x001ee80000300a00 */
[----:B------:R-:W3:Y:S01]  /*e960*/  LDL.LU.64 R8, [R1+0x1aa0] ;  /* 0x001aa00001087983 */ /* 0x000ee20000300a00 */
[----:B--2---:R-:W-:-:S02]  /*e970*/  IMAD.MOV.U32 R23, RZ, RZ, R4 ;  /* 0x000000ffff177224 */ /* 0x004fc400078e0004 */
[----:B------:R-:W-:Y:S01]  /*e980*/  IMAD.MOV.U32 R22, RZ, RZ, R5 ;  /* 0x000000ffff167224 */ /* 0x000fe200078e0005 */
[----:B---3--:R-:W-:Y:S01]  /*e990*/  HMMA.16816.F32 R16, R8, R4, R16 ;  /* 0x000000040810723c */ /* 0x008fe20000001810 */
[----:B------:R-:W0:Y:S11]  /*e9a0*/  LDSM.16.M88.4 R4, [R0+0x27000] ;  /* 0x027000000004783b */ /* 0x000e360000000200 */
[----:B------:R-:W-:Y:S11]  /*e9b0*/  @!UPT UIADD3 URZ, URZ, URZ, URZ ;  /* 0x0000003f3f3ff290 */ /* 0x000ff6000fffe03f */
[----:B------:R1:W-:Y:S04]  /*e9c0*/  STL.64 [R1+0x130], R16 ;  /* 0x0001301001007387 */ /* 0x0003e80000100a00 */
[----:B------:R2:W-:Y:S04]  /*e9d0*/  STL.64 [R1+0x138], R18 ;  /* 0x0001381201007387 */ /* 0x0005e80000100a00 */
[----:B-1----:R-:W3:Y:S04]  /*e9e0*/  LDL.LU.64 R16, [R1+0x220] ;  /* 0x0002200001107983 */ /* 0x002ee80000300a00 */
[----:B--2---:R-:W3:Y:S04]  /*e9f0*/  LDL.LU.64 R18, [R1+0x228] ;  /* 0x0002280001127983 */ /* 0x004ee80000300a00 */
[----:B------:R-:W-:Y:S01]  /*ea00*/  STL.64 [R1+0x1a60], R22 ;  /* 0x001a601601007387 */ /* 0x000fe20000100a00 */
[----:B0-----:R-:W-:-:S03]  /*ea10*/  IMAD.MOV.U32 R29, RZ, RZ, R6 ;  /* 0x000000ffff1d7224 */ /* 0x001fc600078e0006 */
[----:B------:R-:W-:Y:S01]  /*ea20*/  STL.64 [R1+0x1a58], R20 ;  /* 0x001a581401007387 */ /* 0x000fe20000100a00 */
[----:B------:R-:W-:-:S03]  /*ea30*/  IMAD.MOV.U32 R27, RZ, RZ, R7 ;  /* 0x000000ffff1b7224 */ /* 0x000fc600078e0007 */
[----:B------:R-:W-:Y:S04]  /*ea40*/  STL.64 [R1+0x30], R4 ;  /* 0x0000300401007387 */ /* 0x000fe80000100a00 */
[----:B------:R0:W-:Y:S04]  /*ea50*/  STL.64 [R1+0x38], R6 ;  /* 0x0000380601007387 */ /* 0x0001e80000100a00 */
[----:B0-----:R-:W2:Y:S04]  /*ea60*/  LDL.LU.64 R6, [R1+0x1a98] ;  /* 0x001a980001067983 */ /* 0x001ea80000300a00 */
[----:B------:R-:W2:Y:S01]  /*ea70*/  LDL.LU.64 R4, [R1+0x1a90] ;  /* 0x001a900001047983 */ /* 0x000ea20000300a00 */
[----:B------:R-:W-:-:S02]  /*ea80*/  IMAD.MOV.U32 R20, RZ, RZ, R3 ;  /* 0x000000ffff147224 */ /* 0x000fc400078e0003 */
[----:B------:R-:W-:-:S07]  /*ea90*/  IMAD.MOV.U32 R21, RZ, RZ, R2 ;  /* 0x000000ffff157224 */ /* 0x000fce00078e0002 */
[C---:B--2---:R-:W-:Y:S01]  /*eaa0*/  HMMA.16816.F32 R20, R8.reuse, R20, R4 ;  /* 0x000000140814723c */ /* 0x044fe20000001804 */
[----:B------:R-:W2:Y:S04]  /*eab0*/  LDL.LU.64 R6, [R1+0x1a88] ;  /* 0x001a880001067983 */ /* 0x000ea80000300a00 */
[----:B------:R-:W2:Y:S11]  /*eac0*/  LDL.LU.64 R4, [R1+0x1a80] ;  /* 0x001a800001047983 */ /* 0x000eb60000300a00 */
[----:B------:R-:W-:Y:S07]  /*ead0*/  @!UPT UIADD3 URZ, URZ, URZ, URZ ;  /* 0x0000003f3f3ff290 */ /* 0x000fee000fffe03f */
[----:B------:R0:W-:Y:S04]  /*eae0*/  STL.64 [R1+0x120], R20 ;  /* 0x0001201401007387 */ /* 0x0001e80000100a00 */
[----:B------:R1:W-:Y:S04]  /*eaf0*/  STL.64 [R1+0x128], R22 ;  /* 0x0001281601007387 */ /* 0x0003e80000100a00 */
[----:B0-----:R-:W4:Y:S04]  /*eb00*/  LDL.LU.64 R20, [R1+0x240] ;  /* 0x0002400001147983 */ /* 0x001f280000300a00 */
[----:B-1----:R-:W4:Y:S01]  /*eb10*/  LDL.LU.64 R22, [R1+0x248] ;  /* 0x0002480001167983 */ /* 0x002f220000300a00 */
[C---:B---3--:R-:W-:Y:S08]  /*eb20*/  HMMA.16816.F32 R16, R8.reuse, R12, R16 ;  /* 0x0000000c0810723c */ /* 0x048ff00000001810 */
[C---:B--2---:R-:W-:Y:S11]  /*eb30*/  HMMA.16816.F32 R4, R8.reuse, R24, R4 ;  /* 0x000000180804723c */ /* 0x044ff60000001804 */
[----:B------:R-:W-:Y:S11]  /*eb40*/  @!UPT UIADD3 URZ, URZ, URZ, URZ ;  /* 0x0000003f3f3ff290 */ /* 0x000ff6000fffe03f */
[----:B------:R-:W-:Y:S01]  /*eb50*/  @!UPT UIADD3 URZ, URZ, URZ, URZ ;  /* 0x0000003f3f3ff290 */ /* 0x000fe2000fffe03f */
[----:B------:R-:W-:Y:S04]  /*eb60*/  STL.64 [R1+0x110], R4 ;  /* 0x0001100401007387 */ /* 0x000fe80000100a00 */
[----:B------:R-:W-:Y:S01]  /*eb70*/  STL.64 [R1+0x118], R6 ;  /* 0x0001180601007387 */ /* 0x000fe20000100a00 */
[----:B------:R-:W-:Y:S02]  /*eb80*/  IMAD.MOV.U32 R26, RZ, RZ, R12 ;  /* 0x000000ffff1a7224 */ /* 0x000fe400078e000c */
[----:B------:R-:W-:Y:S01]  /*eb90*/  IMAD.MOV.U32 R0, RZ, RZ, R13 ;  /* 0x000000ffff007224 */ /* 0x000fe200078e000d */
[----:B------:R-:W-:Y:S04]  /*eba0*/  LDSM.16.MT88.4 R4, [R28+0x100] ;  /* 0x000100001c04783b */ /* 0x000fe80000004200 */
[----:B----4-:R-:W-:Y:S04]  /*ebb0*/  STL.64 [R1+0x1a70], R22 ;  /* 0x001a701601007387 */ /* 0x010fe80000100a00 */
[----:B------:R0:W-:Y:S04]  /*ebc0*/  STL.64 [R1+0x1a68], R20 ;  /* 0x001a681401007387 */ /* 0x0001e80000100a00 */
[----:B------:R-:W1:Y:S04]  /*ebd0*/  LDSM.16.MT88.4 R12, [R28+0x200] ;  /* 0x000200001c0c783b */ /* 0x000e680000004200 */
[----:B0-----:R-:W2:Y:S04]  /*ebe0*/  LDL.LU.64 R20, [R1+0x210] ;  /* 0x0002100001147983 */ /* 0x001ea80000300a00 */
[----:B------:R-:W2:Y:S04]  /*ebf0*/  LDL.LU.64 R22, [R1+0x218] ;  /* 0x0002180001167983 */ /* 0x000ea80000300a00 */
[----:B------:R-:W-:Y:S04]  /*ec00*/  STL.64 [R1+0x1a28], R24 ;  /* 0x001a281801007387 */ /* 0x000fe80000100a00 */
[----:B------:R0:W-:Y:S04]  /*ec10*/  STL.64 [R1+0x100], R16 ;  /* 0x0001001001007387 */ /* 0x0001e80000100a00 */
[----:B------:R-:W-:Y:S04]  /*ec20*/  STL.64 [R1+0x108], R18 ;  /* 0x0001081201007387 */ /* 0x000fe80000100a00 */
[----:B0-----:R-:W2:Y:S04]  /*ec30*/  LDL.LU.64 R16, [R1+0x1a78] ;  /* 0x001a780001107983 */ /* 0x001ea80000300a00 */
[----:B-1----:R-:W-:Y:S04]  /*ec40*/  STL.64 [R1+0x1a00], R14 ;  /* 0x001a000e01007387 */ /* 0x002fe80000100a00 */
[----:B------:R0:W-:Y:S04]  /*ec50*/  STL.64 [R1+0x19f8], R12 ;  /* 0x0019f80c01007387 */ /* 0x0001e80000100a00 */
[----:B0-----:R-:W3:Y:S01]  /*ec60*/  LDL.LU.64 R12, [R1+0x40] ;  /* 0x00004000010c7983 */ /* 0x001ee20000300a00 */
[C---:B--2---:R-:W-:Y:S03]  /*ec70*/  HMMA.16816.F32 R16, R8.reuse, R16, R20 ;  /* 0x000000100810723c */ /* 0x044fe60000001814 */
[----:B------:R-:W3:Y:S04]  /*ec80*/  LDL.LU.64 R22, [R1+0x1a70] ;  /* 0x001a700001167983 */ /* 0x000ee80000300a00 */
[----:B------:R-:W3:Y:S11]  /*ec90*/  LDL.LU.64 R20, [R1+0x1a68] ;  /* 0x001a680001147983 */ /* 0x000ef60000300a00 */
[----:B------:R-:W-:Y:S05]  /*eca0*/  @!UPT UIADD3 URZ, URZ, URZ, URZ ;  /* 0x0000003f3f3ff290 */ /* 0x000fea000fffe03f */
[----:B------:R-:W-:Y:S01]  /*ecb0*/  STL.64 [R1+0xf0], R16 ;  /* 0x0000f01001007387 */ /* 0x000fe20000100a00 */
[----:B------:R-:W-:Y:S02]  /*ecc0*/  IMAD.MOV.U32 R3, RZ, RZ, R18 ;  /* 0x000000ffff037224 */ /* 0x000fe400078e0012 */
[----:B------:R-:W-:Y:S02]  /*ecd0*/  IMAD.MOV.U32 R2, RZ, RZ, R19 ;  /* 0x000000ffff027224 */ /* 0x000fe400078e0013 */
[----:B------:R-:W0:Y:S04]  /*ece0*/  LDSM.16.MT88.4 R16, [R28+0x300] ;  /* 0x000300001c10783b */ /* 0x000e280000004200 */
[----:B------:R-:W-:Y:S04]  /*ecf0*/  STL [R1+0x18d4], R2 ;  /* 0x0018d40201007387 */ /* 0x000fe80000100800 */
[----:B------:R-:W-:Y:S04]  /*ed00*/  STL [R1+0x18d0], R3 ;  /* 0x0018d00301007387 */ /* 0x000fe80000100800 */
[----:B0-----:R-:W-:Y:S04]  /*ed10*/  STL.64 [R1+0x19a8], R18 ;  /* 0x0019a81201007387 */ /* 0x001fe80000100a00 */
[----:B------:R0:W-:Y:S04]  /*ed20*/  STL.64 [R1+0x19a0], R16 ;  /* 0x0019a01001007387 */ /* 0x0001e80000100a00 */
[----:B0-----:R-:W2:Y:S01]  /*ed30*/  LDL.LU.64 R16, [R1+0x30] ;  /* 0x0000300001107983 */ /* 0x001ea20000300a00 */
[----:B---3--:R-:W-:Y:S11]  /*ed40*/  HMMA.16816.F32 R20, R8, R12, R20 ;  /* 0x0000000c0814723c */ /* 0x008ff60000001814 */
[----:B------:R-:W-:Y:S11]  /*ed50*/  @!UPT UIADD3 URZ, URZ, URZ, URZ ;  /* 0x0000003f3f3ff290 */ /* 0x000ff6000fffe03f */
[----:B------:R-:W-:Y:S01]  /*ed60*/  @!UPT UIADD3 URZ, URZ, URZ, URZ ;  /* 0x0000003f3f3ff290 */ /* 0x000fe2000fffe03f */
[----:B------:R-:W-:Y:S04]  /*ed70*/  STL.64 [R1+0xe0], R20 ;  /* 0x0000e01401007387 */ /* 0x000fe80000100a00 */
[----:B------:R0:W-:Y:S04]  /*ed80*/  STL.64 [R1+0xe8], R22 ;  /* 0x0000e81601007387 */ /* 0x0001e80000100a00 */
[----:B0-----:R-:W3:Y:S04]  /*ed90*/  LDL.LU.64 R22, [R1+0x1a60] ;  /* 0x001a600001167983 */ /* 0x001ee80000300a00 */
[----:B------:R-:W4:Y:S01]  /*eda0*/  LDL.LU.64 R20, [R1+0x1a58] ;  /* 0x001a580001147983 */ /* 0x000f220000300a00 */
[----:B---3--:R-:W-:-:S02]  /*edb0*/  IMAD.MOV.U32 R24, RZ, RZ, R23 ;  /* 0x000000ffff187224 */ /* 0x008fc400078e0017 */
[----:B------:R-:W-:-:S05]  /*edc0*/  IMAD.MOV.U32 R25, RZ, RZ, R22 ;  /* 0x000000ffff197224 */ /* 0x000fca00078e0016 */
[----:B------:R4:W-:Y:S02]  /*edd0*/  STL.64 [R1+0x1a38], R24 ;  /* 0x001a381801007387 */ /* 0x0009e40000100a00 */
[----:B----4-:R-:W-:Y:S02]  /*ede0*/  IMAD.MOV.U32 R24, RZ, RZ, R21 ;  /* 0x000000ffff187224 */ /* 0x010fe400078e0015 */
[----:B------:R-:W-:Y:S02]  /*edf0*/  IMAD.MOV.U32 R25, RZ, RZ, R20 ;  /* 0x000000ffff197224 */ /* 0x000fe400078e0014 */
[----:B------:R-:W0:Y:S04]  /*ee00*/  LDSM.16.MT88.4 R20, [R28+0x4000] ;  /* 0x004000001c14783b */ /* 0x000e280000004200 */
[----:B------:R1:W-:Y:S04]  /*ee10*/  STL.64 [R1+0x1a08], R12 ;  /* 0x001a080c01007387 */ /* 0x0003e80000100a00 */
[----:B-1----:R-:W2:Y:S04]  /*ee20*/  LDL.LU.64 R12, [R1+0x230] ;  /* 0x00023000010c7983 */ /* 0x002ea80000300a00 */
[----:B------:R-:W2:Y:S04]  /*ee30*/  LDL.LU.64 R14, [R1+0x238] ;  /* 0x00023800010e7983 */ /* 0x000ea80000300a00 */
[----:B0-----:R-:W-:Y:S04]  /*ee40*/  STL.64 [R1+0x18f8], R22 ;  /* 0x0018f81601007387 */ /* 0x001fe80000100a00 */
[----:B------:R0:W-:Y:S04]  /*ee50*/  STL.64 [R1+0x18f0], R20 ;  /* 0x0018f01401007387 */ /* 0x0001e80000100a00 */
[----:B0-----:R-:W3:Y:S01]  /*ee60*/  LDL.LU.64 R20, [R1+0x80] ;  /* 0x0000800001147983 */ /* 0x001ee20000300a00 */
[----:B--2---:R-:W-:Y:S03]  /*ee70*/  HMMA.16816.F32 R8, R8, R16, R12 ;  /* 0x000000100808723c */ /* 0x004fe6000000180c */
[----:B---3--:R0:W-:Y:S11]  /*ee80*/  STL.64 [R1+0x1a30], R20 ;  /* 0x001a301401007387 */ /* 0x0081f60000100a00 */
[----:B------:R-:W-:Y:S09]  /*ee90*/  @!UPT UIADD3 URZ, URZ, URZ, URZ ;  /* 0x0000003f3f3ff290 */ /* 0x000ff2000fffe03f */
[----:B------:R-:W-:Y:S04]  /*eea0*/  STL.64 [R1+0xc0], R8 ;  /* 0x0000c00801007387 */ /* 0x000fe80000100a00 */
[----:B0-----:R-:W2:Y:S04]  /*eeb0*/  LDL.LU.64 R20, [R1+0x320] ;  /* 0x0003200001147983 */ /* 0x001ea80000300a00 */
[----:B------:R-:W3:Y:S01]  /*eec0*/  LDL.LU.64 R22, [R1+0x328] ;  /* 0x0003280001167983 */ /* 0x000ee20000300a00 */
[----:B------:R-:W-:Y:S02]  /*eed0*/  IMAD.MOV.U32 R2, RZ, RZ, R10 ;  /* 0x000000ffff027224 */ /* 0x000fe400078e000a */
[----:B------:R-:W-:-:S02]  /*eee0*/  IMAD.MOV.U32 R3, RZ, RZ, R11 ;  /* 0x000000ffff037224 */ /* 0x000fc400078e000b */
[----:B------:R-:W0:Y:S01]  /*eef0*/  LDSM.16.MT88.4 R8, [R28+0x4100] ;  /* 0x004100001c08783b */ /* 0x000e220000004200 */
[----:B------:R-:W-:Y:S02]  /*ef00*/  IMAD.MOV.U32 R13, RZ, RZ, R16 ;  /* 0x000000ffff0d7224 */ /* 0x000fe400078e0010 */
[----:B------:R-:W-:Y:S01]  /*ef10*/  IMAD.MOV.U32 R12, RZ, RZ, R17 ;  /* 0x000000ffff0c7224 */ /* 0x000fe200078e0011 */
[----:B---3--:R-:W-:Y:S04]  /*ef20*/  STL.64 [R1+0x1a48], R22 ;  /* 0x001a481601007387 */ /* 0x008fe80000100a00 */
[----:B--2---:R1:W-:Y:S04]  /*ef30*/  STL.64 [R1+0x1a40], R20 ;  /* 0x001a401401007387 */ /* 0x0043e80000100a00 */
[----:B-1----:R-:W2:Y:S04]  /*ef40*/  LDL.LU.64 R20, [R1+0x330] ;  /* 0x0003300001147983 */ /* 0x002ea80000300a00 */
[----:B------:R-:W2:Y:S04]  /*ef50*/  LDL.LU.64 R22, [R1+0x338] ;  /* 0x0003380001167983 */ /* 0x000ea80000300a00 */
[----:B------:R-:W-:Y:S04]  /*ef60*/  STL [R1+0x18dc], R3 ;  /* 0x0018dc0301007387 */ /* 0x000fe80000100800 */
[----:B------:R-:W-:Y:S04]  /*ef70*/  STL [R1+0x18d8], R2 ;  /* 0x0018d80201007387 */ /* 0x000fe80000100800 */
[----:B0-----:R0:W-:Y:S04]  /*ef80*/  STL.64 [R1+0x1870], R10 ;  /* 0x0018700a01007387 */ /* 0x0011e80000100a00 */
[----:B------:R1:W-:Y:S01]  /*ef90*/  STL.64 [R1+0x1868], R8 ;  /* 0x0018680801007387 */ /* 0x0003e20000100a00 */
[----:B0-----:R-:W-:-:S02]  /*efa0*/  IMAD.MOV.U32 R10, RZ, RZ, R29 ;  /* 0x000000ffff0a7224 */ /* 0x001fc400078e001d */
[----:B------:R-:W-:Y:S01]  /*efb0*/  IMAD.MOV.U32 R11, RZ, RZ, R27 ;  /* 0x000000ffff0b7224 */ /* 0x000fe200078e001b */
[----:B------:R-:W3:Y:S01]  /*efc0*/  LDL.LU R29, [R1+0x1a50] ;  /* 0x001a5000011d7983 */ /* 0x000ee20000300800 */
[----:B-1----:R-:W-:Y:S02]  /*efd0*/  IMAD.MOV.U32 R8, RZ, RZ, R13 ;  /* 0x000000ffff087224 */ /* 0x002fe400078e000d */
[----:B------:R-:W-:Y:S01]  /*efe0*/  IMAD.MOV.U32 R9, RZ, RZ, R12 ;  /* 0x000000ffff097224 */ /* 0x000fe200078e000c */
[----:B------:R-:W-:Y:S04]  /*eff0*/  STL.64 [R1+0x1a18], R10 ;  /* 0x001a180a01007387 */ /* 0x000fe80000100a00 */
[----:B------:R0:W-:Y:S04]  /*f000*/  STL.64 [R1+0x1a10], R8 ;  /* 0x001a100801007387 */ /* 0x0001e80000100a00 */
[----:B------:R-:W4:Y:S04]  /*f010*/  LDL.LU.64 R16, [R1+0x300] ;  /* 0x0003000001107983 */ /* 0x000f280000300a00 */
[----:B------:R-:W4:Y:S04]  /*f020*/  LDL.LU.64 R18, [R1+0x308] ;  /* 0x0003080001127983 */ /* 0x000f280000300a00 */
[----:B------:R-:W3:Y:S01]  /*f030*/  LDL.LU.64 R12, [R1+0x50] ;  /* 0x00005000010c7983 */ /* 0x000ee20000300a00 */
[----:B0-----:R-:W-:-:S02]  /*f040*/  IMAD.MOV.U32 R8, RZ, RZ, R26 ;  /* 0x000000ffff087224 */ /* 0x001fc400078e001a */
[----:B--2---:R-:W-:Y:S01]  /*f050*/  HMMA.16816.F32 R24, R4, R24, R20 ;  /* 0x000000180418723c */ /* 0x004fe20000001814 */
[----:B---3--:R0:W-:Y:S04]  /*f060*/  STL.64 [R1+0x1a20], R12 ;  /* 0x001a200c01007387 */ /* 0x0081e80000100a00 */
[----:B0-----:R-:W2:Y:S04]  /*f070*/  LDL.LU.64 R12, [R1+0x310] ;  /* 0x00031000010c7983 */ /* 0x001ea80000300a00 */
[----:B------:R-:W2:Y:S04]  /*f080*/  LDL.LU.64 R14, [R1+0x318] ;  /* 0x00031800010e7983 */ /* 0x000ea80000300a00 */
[----:B------:R-:W-:Y:S04]  /*f090*/  STL [R1+0x1810], R28 ;  /* 0x0018101c01007387 */ /* 0x000fe80000100800 */
[----:B------:R-:W3:Y:S04]  /*f0a0*/  LDL.LU.64 R22, [R1+0x1a48] ;  /* 0x001a480001167983 */ /* 0x000ee80000300a00 */
[----:B------:R-:W3:Y:S04]  /*f0b0*/  LDL.LU.64 R20, [R1+0x1a40] ;  /* 0x001a400001147983 */ /* 0x000ee80000300a00 */
[----:B------:R0:W-:Y:S04]  /*f0c0*/  STL.64 [R1+0x20], R24 ;  /* 0x0000201801007387 */ /* 0x0001e80000100a00 */
[----:B------:R3:W-:Y:S04]  /*f0d0*/  STL [R1+0x28], R26 ;  /* 0x0000281a01007387 */ /* 0x0007e80000100800 */
[----:B0-----:R-:W3:Y:S01]  /*f0e0*/  LDL.LU.64 R24, [R1+0x1a38] ;  /* 0x001a380001187983 */ /* 0x001ee20000300a00 */
[----:B------:R-:W-:-:S02]  /*f0f0*/  IMAD.MOV.U32 R9, RZ, RZ, R0 ;  /* 0x000000ffff097224 */ /* 0x000fc400078e0000 */
[----:B------:R-:W-:-:S05]  /*f100*/  IMAD.MOV.U32 R0, RZ, RZ, R27 ;  /* 0x000000ffff007224 */ /* 0x000fca00078e001b */
[----:B------:R-:W-:Y:S01]  /*f110*/  STL [R1+0x18e0], R0 ;  /* 0x0018e00001007387 */ /* 0x000fe20000100800 */
[C---:B---3--:R-:W-:Y:S03]  /*f120*/  HMMA.16816.F32 R24, R4.reuse, R24, R20 ;  /* 0x000000180418723c */ /* 0x048fe60000001814 */
[----:B------:R-:W2:Y:S11]  /*f130*/  LDL.LU.64 R20, [R1+0x1a30] ;  /* 0x001a300001147983 */ /* 0x000eb60000300a00 */
[----:B------:R-:W-:Y:S09]  /*f140*/  @!UPT UIADD3 URZ, URZ, URZ, URZ ;  /* 0x0000003f3f3ff290 */ /* 0x000ff2000fffe03f */
[----:B------:R0:W-:Y:S04]  /*f150*/  STL.64 [R1+0x10], R24 ;  /* 0x0000101801007387 */ /* 0x0001e80000100a00 */
[----:B------:R4:W-:Y:S04]  /*f160*/  STL.64 [R1+0x18], R26 ;  /* 0x0000181a01007387 */ /* 0x0009e80000100a00 */
[----:B0-----:R-:W4:Y:S01]  /*f170*/  LDL.LU.64 R24, [R1+0x1a28] ;  /* 0x001a280001187983 */ /* 0x001f220000300a00 */
[C---:B--2---:R-:W-:Y:S08]  /*f180*/  HMMA.16816.F32 R12, R4.reuse, R20, R12 ;  /* 0x00000014040c723c */ /* 0x044ff0000000180c */
[----:B----4-:R-:W-:Y:S11]  /*f190*/  HMMA.16816.F32 R24, R4, R24, R16 ;  /* 0x000000180418723c */ /* 0x010ff60000001810 */
[----:B------:R-:W-:Y:S05]  /*f1a0*/  @!UPT UIADD3 URZ, URZ, URZ, URZ ;  /* 0x0000003f3f3ff290 */ /* 0x000fea000fffe03f */
[----:B------:R-:W-:Y:S01]  /*f1b0*/  IMAD.MOV.U32 R0, RZ, RZ, R13 ;  /* 0x000000ffff007224 */ /* 0x000fe200078e000d */
[----:B------:R0:W-:Y:S01]  /*f1c0*/  STL [R1], R12 ;  /* 0x0000000c01007387 */ /* 0x0001e20000100800 */
[----:B------:R-:W-:Y:S02]  /*f1d0*/  IMAD.MOV.U32 R3, RZ, RZ, R14 ;  /* 0x000000ffff037224 */ /* 0x000fe400078e000e */
[----:B------:R-:W-:Y:S01]  /*f1e0*/  IMAD.MOV.U32 R2, RZ, RZ, R15 ;  /* 0x000000ffff027224 */ /* 0x000fe200078e000f */
[----:B0-----:R-:W2:Y:S04]  /*f1f0*/  LDL.LU.64 R12, [R1+0x260] ;  /* 0x00026000010c7983 */ /* 0x001ea80000300a00 */
[----:B------:R-:W2:Y:S04]  /*f200*/  LDL.LU.64 R14, [R1+0x268] ;  /* 0x00026800010e7983 */ /* 0x000ea80000300a00 */
[----:B------:R-:W-:Y:S04]  /*f210*/  STL [R1+0x18ec], R0 ;  /* 0x0018ec0001007387 */ /* 0x000fe80000100800 */
[----:B------:R-:W-:Y:S04]  /*f220*/  STL [R1+0x18e8], R3 ;  /* 0x0018e80301007387 */ /* 0x000fe80000100800 */
[----:B------:R-:W-:Y:S04]  /*f230*/  STL [R1+0x18e4], R2 ;  /* 0x0018e40201007387 */ /* 0x000fe80000100800 */
[----:B------:R-:W3:Y:S04]  /*f240*/  LDL.LU.64 R16, [R1+0x190] ;  /* 0x0001900001107983 */ /* 0x000ee80000300a00 */
[----:B------:R-:W3:Y:S04]  /*f250*/  LDL.LU.64 R18, [R1+0x198] ;  /* 0x0001980001127983 */ /* 0x000ee80000300a00 */
[----:B------:R0:W-:Y:S04]  /*f260*/  STL.64 [R1+0x1820], R26 ;  /* 0x0018201a01007387 */ /* 0x0001e80000100a00 */
[----:B------:R1:W-:Y:S04]  /*f270*/  STL.64 [R1+0x1818], R24 ;  /* 0x0018181801007387 */ /* 0x0003e80000100a00 */
[----:B0-----:R-:W4:Y:S01]  /*f280*/  LDL R26, [R1+0x88] ;  /* 0x00008800011a7983 */ /* 0x001f220000100800 */
[----:B------:R-:W-:-:S02]  /*f290*/  IMAD.MOV.U32 R11, RZ, RZ, R20 ;  /* 0x000000ffff0b7224 */ /* 0x000fc400078e0014 */
[----:B------:R-:W-:Y:S02]  /*f2a0*/  IMAD.MOV.U32 R10, RZ, RZ, R21 ;  /* 0x000000ffff0a7224 */ /* 0x000fe400078e0015 */
[----:B------:R-:W-:Y:S01]  /*f2b0*/  IMAD.MOV.U32 R27, RZ, RZ, R29 ;  /* 0x000000ffff1b7224 */ /* 0x000fe200078e001d */
[----:B------:R-:W2:Y:S01]  /*f2c0*/  LDL.LU.64 R20, [R1+0x200] ;  /* 0x0002000001147983 */ /* 0x000ea20000300a00 */
[----:B-1----:R-:W-:Y:S02]  /*f2d0*/  IMAD.MOV.U32 R24, RZ, RZ, R11 ;  /* 0x000000ffff187224 */ /* 0x002fe400078e000b */
[----:B------:R-:W-:Y:S01]  /*f2e0*/  IMAD.MOV.U32 R25, RZ, RZ, R10 ;  /* 0x000000ffff197224 */ /* 0x000fe200078e000a */
[----:B------:R-:W2:Y:S04]  /*f2f0*/  LDL.LU.64 R22, [R1+0x208] ;  /* 0x0002080001167983 */ /* 0x000ea80000300a00 */
[----:B----4-:R-:W-:Y:S04]  /*f300*/  STL.64 [R1+0x19e0], R26 ;  /* 0x0019e01a01007387 */ /* 0x010fe80000100a00 */
[----:B------:R0:W-:Y:S04]  /*f310*/  STL.64 [R1+0x19d8], R24 ;  /* 0x0019d81801007387 */ /* 0x0001e80000100a00 */
[----:B0-----:R-:W4:Y:S01]  /*f320*/  LDL.LU.64 R24, [R1+0x90] ;  /* 0x0000900001187983 */ /* 0x001f220000300a00 */
[----:B--2---:R-:W-:Y:S03]  /*f330*/  HMMA.16816.F32 R8, R4, R8, R12 ;  /* 0x000000080408723c */ /* 0x004fe6000000180c */
[----:B----4-:R0:W-:Y:S04]  /*f340*/  STL.64 [R1+0x19e8], R24 ;  /* 0x0019e81801007387 */ /* 0x0101e80000100a00 */
[----:B0-----:R-:W2:Y:S04]  /*f350*/  LDL.LU.64 R24, [R1+0xa0] ;  /* 0x0000a00001187983 */ /* 0x001ea80000300a00 */
[----:B------:R-:W3:Y:S11]  /*f360*/  LDL.LU.64 R12, [R1+0x1a20] ;  /* 0x001a2000010c7983 */ /* 0x000ef60000300a00 */
[----:B------:R-:W-:Y:S02]  /*f370*/  @!UPT UIADD3 URZ, URZ, URZ, URZ ;  /* 0x0000003f3f3ff290 */ /* 0x000fe4000fffe03f */
[----:B------:R-:W-:Y:S02]  /*f380*/  IMAD.MOV.U32 R2, RZ, RZ, R10 ;  /* 0x000000ffff027224 */ /* 0x000fe400078e000a */
[----:B------:R-:W-:Y:S01]  /*f390*/  IMAD.MOV.U32 R0, RZ, RZ, R8 ;  /* 0x000000ffff007224 */ /* 0x000fe200078e0008 */
[----:B------:R0:W-:Y:S01]  /*f3a0*/  STL [R1+0xdc], R11 ;  /* 0x0000dc0b01007387 */ /* 0x0001e20000100800 */
[----:B------:R-:W-:-:S03]  /*f3b0*/  IMAD.MOV.U32 R3, RZ, RZ, R9 ;  /* 0x000000ffff037224 */ /* 0x000fc600078e0009 */
[----:B0-----:R-:W4:Y:S04]  /*f3c0*/  LDL.LU.64 R10, [R1+0x1a18] ;  /* 0x001a1800010a7983 */ /* 0x001f280000300a00 */
[----:B------:R-:W2:Y:S01]  /*f3d0*/  LDL.LU.64 R8, [R1+0x1a10] ;  /* 0x001a100001087983 */ /* 0x000ea20000300a00 */
[C---:B---3--:R-:W-:Y:S11]  /*f3e0*/  HMMA.16816.F32 R16, R4.reuse, R12, R16 ;  /* 0x0000000c0410723c */ /* 0x048ff60000001810 */
[----:B------:R-:W-:Y:S11]  /*f3f0*/  @!UPT UIADD3 URZ, URZ, URZ, URZ ;  /* 0x0000003f3f3ff290 */ /* 0x000ff6000fffe03f */
[----:B------:R-:W-:Y:S01]  /*f400*/  @!UPT UIADD3 URZ, URZ, URZ, URZ ;  /* 0x0000003f3f3ff290 */ /* 0x000fe2000fffe03f */
[----:B------:R0:W-:Y:S04]  /*f410*/  STL.64 [R1+0x190], R16 ;  /* 0x0001901001007387 */ /* 0x0001e80000100a00 */
[----:B------:R-:W-:Y:S01]  /*f420*/  STL.64 [R1+0x198], R18 ;  /* 0x0001981201007387 */ /* 0x000fe20000100a00 */
[----:B0-----:R-:W-:Y:S02]  /*f430*/  IMAD.MOV.U32 R17, RZ, RZ, R12 ;  /* 0x000000ffff117224 */ /* 0x001fe400078e000c */
[----:B------:R-:W-:Y:S02]  /*f440*/  IMAD.MOV.U32 R16, RZ, RZ, R13 ;  /* 0x000000ffff107224 */ /* 0x000fe400078e000d */
[----:B------:R-:W3:Y:S04]  /*f450*/  LDL.LU.64 R12, [R1+0x1a08] ;  /* 0x001a0800010c7983 */ /* 0x000ee80000300a00 */
[----:B------:R0:W-:Y:S04]  /*f460*/  STL.64 [R1+0x19f0], R16 ;  /* 0x0019f01001007387 */ /* 0x0001e80000100a00 */
[----:B0-----:R-:W3:Y:S04]  /*f470*/  LDL.LU.64 R16, [R1+0x250] ;  /* 0x0002500001107983 */ /* 0x001ee80000300a00 */
[----:B------:R-:W3:Y:S04]  /*f480*/  LDL.LU.64 R18, [R1+0x258] ;  /* 0x0002580001127983 */ /* 0x000ee80000300a00 */
[----:B------:R-:W2:Y:S01]  /*f490*/  LDL.LU.64 R14, [R1+0x1a00] ;  /* 0x001a0000010e7983 */ /* 0x000ea20000300a00 */
[C---:B---3--:R-:W-:Y:S08]  /*f4a0*/  HMMA.16816.F32 R16, R4.reuse, R12, R16 ;  /* 0x0000000c0410723c */ /* 0x048ff00000001810 */
[----:B--2---:R-:W-:Y:S01]  /*f4b0*/  HMMA.16816.F32 R4, R4, R8, R20 ;  /* 0x000000080404723c */ /* 0x004fe20000001814 */
[----:B------:R-:W-:-:S02]  /*f4c0*/  IMAD.MOV.U32 R27, RZ, RZ, R12 ;  /* 0x000000ffff1b7224 */ /* 0x000fc400078e000c */
[----:B------:R-:W-:Y:S02]  /*f4d0*/  IMAD.MOV.U32 R26, RZ, RZ, R13 ;  /* 0x000000ffff1a7224 */ /* 0x000fe400078e000d */
[----:B------:R-:W2:Y:S10]  /*f4e0*/  LDL.LU.64 R12, [R1+0x19f8] ;  /* 0x0019f800010c7983 */ /* 0x000eb40000300a00 */
[----:B------:R0:W-:Y:S01]  /*f4f0*/  STL.64 [R1+0x220], R16 ;  /* 0x0002201001007387 */ /* 0x0001e20000100a00 */
[----:B------:R-:W-:-:S03]  /*f500*/  IMAD.MOV.U32 R28, RZ, RZ, R19 ;  /* 0x000000ffff1c7224 */ /* 0x000fc600078e0013 */
[----:B------:R1:W-:Y:S04]  /*f510*/  STL [R1+0x228], R18 ;  /* 0x0002281201007387 */ /* 0x0003e80000100800 */
[----:B------:R-:W-:Y:S04]  /*f520*/  STL.64 [R1+0x250], R4 ;  /* 0x0002500401007387 */ /* 0x000fe80000100a00 */
[----:B------:R-:W-:Y:S04]  /*f530*/  STL [R1+0x258], R6 ;  /* 0x0002580601007387 */ /* 0x000fe80000100800 */
[----:B0-----:R-:W2:Y:S04]  /*f540*/  LDL.LU.64 R16, [R1+0x2d0] ;  /* 0x0002d00001107983 */ /* 0x001ea80000300a00 */
[----:B-1----:R-:W2:Y:S04]  /*f550*/  LDL.LU.64 R18, [R1+0x2d8] ;  /* 0x0002d80001127983 */ /* 0x002ea80000300a00 */
[----:B------:R-:W3:Y:S04]  /*f560*/  LDL.LU.64 R20, [R1+0x270] ;  /* 0x0002700001147983 */ /* 0x000ee80000300a00 */
[----:B------:R-:W3:Y:S04]  /*f570*/  LDL.LU.64 R22, [R1+0x278] ;  /* 0x0002780001167983 */ /* 0x000ee80000300a00 */
[----:B----4-:R-:W-:Y:S04]  /*f580*/  STL.64 [R1+0x19b8], R10 ;  /* 0x0019b80a01007387 */ /* 0x010fe80000100a00 */
[----:B------:R0:W-:Y:S04]  /*f590*/  STL.64 [R1+0x19b0], R8 ;  /* 0x0019b00801007387 */ /* 0x0001e80000100a00 */
[----:B0-----:R-:W4:Y:S04]  /*f5a0*/  LDL.LU.64 R8, [R1+0x60] ;  /* 0x0000600001087983 */ /* 0x001f280000300a00 */
[----:B----4-:R0:W-:Y:S04]  /*f5b0*/  STL.64 [R1+0x19c0], R8 ;  /* 0x0019c00801007387 */ /* 0x0101e80000100a00 */
[----:B0-----:R-:W4:Y:S01]  /*f5c0*/  LDL.LU.64 R8, [R1+0x70] ;  /* 0x0000700001087983 */ /* 0x001f220000300a00 */
[----:B------:R-:W-:Y:S01]  /*f5d0*/  IMAD.MOV.U32 R29, RZ, RZ, R7 ;  /* 0x000000ffff1d7224 */ /* 0x000fe200078e0007 */
[----:B--2---:R-:W-:Y:S02]  /*f5e0*/  HMMA.16816.F32 R16, R12, R24, R16 ;  /* 0x000000180c10723c */ /* 0x004fe40000001810 */
[----:B----4-:R0:W-:Y:S04]  /*f5f0*/  STL.64 [R1+0x19d0], R8 ;  /* 0x0019d00801007387 */ /* 0x0101e80000100a00 */
[----:B0-----:R-:W2:Y:S04]  /*f600*/  LDL.LU.64 R8, [R1+0x280] ;  /* 0x0002800001087983 */ /* 0x001ea80000300a00 */
[----:B------:R-:W2:Y:S04]  /*f610*/  LDL.LU.64 R10, [R1+0x288] ;  /* 0x00028800010a7983 */ /* 0x000ea80000300a00 */
[----:B------:R-:W4:Y:S04]  /*f620*/  LDL.LU R4, [R1+0x140] ;  /* 0x0001400001047983 */ /* 0x000f280000300800 */
[----:B------:R-:W4:Y:S04]  /*f630*/  LDL.LU R5, [R1+0x144] ;  /* 0x0001440001057983 */ /* 0x000f280000300800 */
[----:B------:R-:W2:Y:S04]  /*f640*/  LDL.LU R6, [R1+0x148] ;  /* 0x0001480001067983 */ /* 0x000ea80000300800 */
[----:B------:R-:W2:Y:S04]  /*f650*/  LDL.LU R7, [R1+0x14c] ;  /* 0x00014c0001077983 */ /* 0x000ea80000300800 */
[----:B--2---:R-:W-:Y:S04]  /*f660*/  STL.64 [R1+0x1908], R6 ;  /* 0x0019080601007387 */ /* 0x004fe80000100a00 */
[----:B----4-:R0:W-:Y:S02]  /*f670*/  STL.64 [R1+0x1900], R4 ;  /* 0x0019000401007387 */ /* 0x0101e40000100a00 */
[----:B0-----:R-:W-:-:S02]  /*f680*/  IMAD.MOV.U32 R4, RZ, RZ, R27 ;  /* 0x000000ffff047224 */ /* 0x001fc400078e001b */
[----:B------:R-:W-:-:S05]  /*f690*/  IMAD.MOV.U32 R5, RZ, RZ, R26 ;  /* 0x000000ffff057224 */ /* 0x000fca00078e001a */
[----:B------:R0:W-:Y:S04]  /*f6a0*/  STL.64 [R1+0x19c8], R4 ;  /* 0x0019c80401007387 */ /* 0x0001e80000100a00 */
[----:B0-----:R-:W2:Y:S04]  /*f6b0*/  LDL.LU.64 R4, [R1+0x290] ;  /* 0x0002900001047983 */ /* 0x001ea80000300a00 */
[----:B------:R-:W2:Y:S04]  /*f6c0*/  LDL.LU.64 R6, [R1+0x298] ;  /* 0x0002980001067983 */ /* 0x000ea80000300a00 */
[----:B------:R0:W-:Y:S04]  /*f6d0*/  STL.64 [R1+0x260], R16 ;  /* 0x0002601001007387 */ /* 0x0001e80000100a00 */
[----:B------:R1:W-:Y:S04]  /*f6e0*/  STL.64 [R1+0x268], R18 ;  /* 0x0002681201007387 */ /* 0x0003e80000100a00 */
[----:B0-----:R-:W4:Y:S01]  /*f6f0*/  LDL.LU.64 R16, [R1+0x19f0] ;  /* 0x0019f00001107983 */ /* 0x001f220000300a00 */
[----:B-1----:R-:W-:-:S02]  /*f700*/  IMAD.MOV.U32 R19, RZ, RZ, R24 ;  /* 0x000000ffff137224 */ /* 0x002fc400078e0018 */
[----:B------:R-:W-:Y:S02]  /*f710*/  IMAD.MOV.U32 R18, RZ, RZ, R25 ;  /* 0x000000ffff127224 */ /* 0x000fe400078e0019 */
[----:B------:R-:W3:Y:S02]  /*f720*/  LDL.LU.64 R24, [R1+0x19e8] ;  /* 0x0019e80001187983 */ /* 0x000ee40000300a00 */
[----:B---3--:R-:W-:Y:S11]  /*f730*/  HMMA.16816.F32 R20, R12, R24, R20 ;  /* 0x000000180c14723c */ /* 0x008ff60000001814 */
[----:B------:R-:W-:Y:S11]  /*f740*/  @!UPT UIADD3 URZ, URZ, URZ, URZ ;  /* 0x0000003f3f3ff290 */ /* 0x000ff6000fffe03f */
[----:B------:R-:W-:Y:S01]  /*f750*/  @!UPT UIADD3 URZ, URZ, URZ, URZ ;  /* 0x0000003f3f3ff290 */ /* 0x000fe2000fffe03f */
[----:B------:R0:W-:Y:S04]  /*f760*/  STL.64 [R1+0x270], R20 ;  /* 0x0002701401007387 */ /* 0x0001e80000100a00 */
[----:B------:R-:W-:Y:S04]  /*f770*/  STL.64 [R1+0x278], R22 ;  /* 0x0002781601007387 */ /* 0x000fe80000100a00 */
[----:B------:R-:W3:Y:S01]  /*f780*/  LDL.LU.64 R26, [R1+0x19e0] ;  /* 0x0019e000011a7983 */ /* 0x000ee20000300a00 */
[----:B0-----:R-:W-:Y:S02]  /*f790*/  IMAD.MOV.U32 R21, RZ, RZ, R24 ;  /* 0x000000ffff157224 */ /* 0x001fe400078e0018 */
[----:B------:R-:W-:-:S02]  /*f7a0*/  IMAD.MOV.U32 R20, RZ, RZ, R25 ;  /* 0x000000ffff147224 */ /* 0x000fc400078e0019 */
[----:B------:R-:W2:Y:S02]  /*f7b0*/  LDL.LU.64 R24, [R1+0x19d8] ;  /* 0x0019d80001187983 */ /* 0x000ea40000300a00 */
[C---:B--2---:R-:W-:Y:S11]  /*f7c0*/  HMMA.16816.F32 R8, R12.reuse, R24, R8 ;  /* 0x000000180c08723c */ /* 0x044ff60000001808 */
[----:B------:R-:W-:Y:S11]  /*f7d0*/  @!UPT UIADD3 URZ, URZ, URZ, URZ ;  /* 0x0000003f3f3ff290 */ /* 0x000ff6000fffe03f */
[----:B------:R-:W-:Y:S01]  /*f7e0*/  @!UPT UIADD3 URZ, URZ, URZ, URZ ;  /* 0x0000003f3f3ff290 */ /* 0x000fe2000fffe03f */
[----:B------:R0:W-:Y:S04]  /*f7f0*/  STL.64 [R1+0x280], R8 ;  /* 0x0002800801007387 */ /* 0x0001e80000100a00 */
[----:B------:R-:W-:Y:S04]  /*f800*/  STL.64 [R1+0x288], R10 ;  /* 0x0002880a01007387 */ /* 0x000fe80000100a00 */
[----:B0-----:R-:W2:Y:S04]  /*f810*/  LDL.LU.64 R8, [R1+0x19d0] ;  /* 0x0019d00001087983 */ /* 0x001ea80000300a00 */
[----:B---3--:R-:W-:Y:S04]  /*f820*/  STL.64 [R1+0x1970], R26 ;  /* 0x0019701a01007387 */ /* 0x008fe80000100a00 */
[----:B------:R0:W-:Y:S04]  /*f830*/  STL.64 [R1+0x1968], R24 ;  /* 0x0019681801007387 */ /* 0x0001e80000100a00 */
[----:B0-----:R-:W3:Y:S04]  /*f840*/  LDL.LU.64 R24, [R1+0x1f0] ;  /* 0x0001f00001187983 */ /* 0x001ee80000300a00 */
[----:B------:R-:W3:Y:S01]  /*f850*/  LDL.LU.64 R26, [R1+0x1f8] ;  /* 0x0001f800011a7983 */ /* 0x000ee20000300a00 */
[----:B--2---:R-:W-:Y:S11]  /*f860*/  HMMA.16816.F32 R4, R12, R8, R4 ;  /* 0x000000080c04723c */ /* 0x004ff60000001804 */
[----:B------:R-:W-:Y:S11]  /*f870*/  @!UPT UIADD3 URZ, URZ, URZ, URZ ;  /* 0x0000003f3f3ff290 */ /* 0x000ff6000fffe03f */
[----:B------:R-:W-:Y:S01]  /*f880*/  @!UPT UIADD3 URZ, URZ, URZ, URZ ;  /* 0x0000003f3f3ff290 */ /* 0x000fe2000fffe03f */
[----:B------:R0:W-:Y:S04]  /*f890*/  STL.64 [R1+0x290], R4 ;  /* 0x0002900401007387 */ /* 0x0001e80000100a00 */
[----:B------:R1:W-:Y:S04]  /*f8a0*/  STL.64 [R1+0x298], R6 ;  /* 0x0002980601007387 */ /* 0x0003e80000100a00 */
[----:B0-----:R-:W2:Y:S01]  /*f8b0*/  LDL.LU.64 R4, [R1+0x19c8] ;  /* 0x0019c80001047983 */ /* 0x001ea20000300a00 */
[----:B-1----:R-:W-:Y:S02]  /*f8c0*/  IMAD.MOV.U32 R7, RZ, RZ, R8 ;  /* 0x000000ffff077224 */ /* 0x002fe400078e0008 */
[----:B------:R-:W-:-:S02]  /*f8d0*/  IMAD.MOV.U32 R6, RZ, RZ, R9 ;  /* 0x000000ffff067224 */ /* 0x000fc400078e0009 */
[----:B------:R-:W3:Y:S02]  /*f8e0*/  LDL.LU.64 R8, [R1+0x19c0] ;  /* 0x0019c00001087983 */ /* 0x000ee40000300a00 */
[----:B---3--:R-:W-:Y:S11]  /*f8f0*/  HMMA.16816.F32 R24, R12, R8, R24 ;  /* 0x000000080c18723c */ /* 0x008ff60000001818 */
[----:B------:R-:W-:Y:S11]  /*f900*/  @!UPT UIADD3 URZ, URZ, URZ, URZ ;  /* 0x0000003f3f3ff290 */ /* 0x000ff6000fffe03f */
[----:B------:R-:W-:Y:S01]  /*f910*/  @!UPT UIADD3 URZ, URZ, URZ, URZ ;  /* 0x0000003f3f3ff290 */ /* 0x000fe2000fffe03f */
[----:B------:R0:W-:Y:S04]  /*f920*/  STL.64 [R1+0x2a0], R24 ;  /* 0x0002a01801007387 */ /* 0x0001e80000100a00 */
[----:B------:R1:W-:Y:S01]  /*f930*/  STL.64 [R1+0x2a8], R26 ;  /* 0x0002a81a01007387 */ /* 0x0003e20000100a00 */
[----:B0-----:R-:W-:Y:S02]  /*f940*/  IMAD.MOV.U32 R24, RZ, RZ, R21 ;  /* 0x000000ffff187224 */ /* 0x001fe400078e0015 */
[----:B------:R-:W-:Y:S02]  /*f950*/  IMAD.MOV.U32 R25, RZ, RZ, R20 ;  /* 0x000000ffff197224 */ /* 0x000fe400078e0014 */
[----:B-1----:R-:W-:Y:S02]  /*f960*/  IMAD.MOV.U32 R27, RZ, RZ, R8 ;  /* 0x000000ffff1b7224 */ /* 0x002fe400078e0008 */
[----:B------:R-:W-:-:S02]  /*f970*/  IMAD.MOV.U32 R26, RZ, RZ, R9 ;  /* 0x000000ffff1a7224 */ /* 0x000fc400078e0009 */
[----:B------:R-:W3:Y:S04]  /*f980*/  LDL.LU.64 R8, [R1+0x1e0] ;  /* 0x0001e00001087983 */ /* 0x000ee80000300a00 */
[----:B------:R-:W3:Y:S04]  /*f990*/  LDL.LU.64 R10, [R1+0x1e8] ;  /* 0x0001e800010a7983 */ /* 0x000ee80000300a00 */
[----:B------:R-:W-:Y:S04]  /*f9a0*/  STL.64 [R1+0x1988], R24 ;  /* 0x0019881801007387 */ /* 0x000fe80000100a00 */
[----:B------:R-:W2:Y:S04]  /*f9b0*/  LDL.LU.64 R20, [R1+0xb0] ;  /* 0x0000b00001147983 */ /* 0x000ea80000300a00 */
[----:B------:R-:W2:Y:S04]  /*f9c0*/  LDL.LU.64 R22, [R1+0xb8] ;  /* 0x0000b80001167983 */ /* 0x000ea80000300a00 */
[----:B--2---:R-:W-:Y:S04]  /*f9d0*/  STL.64 [R1+0x1918], R22 ;  /* 0x0019181601007387 */ /* 0x004fe80000100a00 */
[----:B------:R0:W-:Y:S04]  /*f9e0*/  STL.64 [R1+0x1910], R20 ;  /* 0x0019101401007387 */ /* 0x0001e80000100a00 */
[----:B0-----:R-:W2:Y:S04]  /*f9f0*/  LDL.LU.64 R20, [R1+0x150] ;  /* 0x0001500001147983 */ /* 0x001ea80000300a00 */
[----:B------:R-:W2:Y:S01]  /*fa00*/  LDL.LU.64 R22, [R1+0x158] ;  /* 0x0001580001167983 */ /* 0x000ea20000300a00 */
[----:B------:R-:W-:-:S02]  /*fa10*/  IMAD.MOV.U32 R24, RZ, RZ, R19 ;  /* 0x000000ffff187224 */ /* 0x000fc400078e0013 */
[----:B------:R-:W-:Y:S01]  /*fa20*/  IMAD.MOV.U32 R25, RZ, RZ, R18 ;  /* 0x000000ffff197224 */ /* 0x000fe200078e0012 */
[----:B--2---:R-:W-:Y:S04]  /*fa30*/  STL.64 [R1+0x1928], R22 ;  /* 0x0019281601007387 */ /* 0x004fe80000100a00 */
[----:B------:R4:W-:Y:S02]  /*fa40*/  STL.64 [R1+0x1920], R20 ;  /* 0x0019201401007387 */ /* 0x0009e40000100a00 */
[----:B----4-:R-:W-:Y:S02]  /*fa50*/  IMAD.MOV.U32 R20, RZ, RZ, R17 ;  /* 0x000000ffff147224 */ /* 0x010fe400078e0011 */
[----:B------:R-:W-:-:S07]  /*fa60*/  IMAD.MOV.U32 R21, RZ, RZ, R16 ;  /* 0x000000ffff157224 */ /* 0x000fce00078e0010 */
[----:B---3--:R-:W-:Y:S01]  /*fa70*/  HMMA.16816.F32 R16, R12, R20, R8 ;  /* 0x000000140c10723c */ /* 0x008fe20000001808 */
[----:B------:R-:W2:Y:S04]  /*fa80*/  LDL.LU.64 R8, [R1+0x1d0] ;  /* 0x0001d00001087983 */ /* 0x000ea80000300a00 */
[----:B------:R-:W2:Y:S11]  /*fa90*/  LDL.LU.64 R10, [R1+0x1d8] ;  /* 0x0001d800010a7983 */ /* 0x000eb60000300a00 */
[----:B------:R-:W-:Y:S07]  /*faa0*/  @!UPT UIADD3 URZ, URZ, URZ, URZ ;  /* 0x0000003f3f3ff290 */ /* 0x000fee000fffe03f */
[----:B------:R-:W-:Y:S04]  /*fab0*/  STL.64 [R1+0x2e0], R16 ;  /* 0x0002e01001007387 */ /* 0x000fe80000100a00 */
[----:B------:R-:W-:Y:S04]  /*fac0*/  STL.64 [R1+0x2e8], R18 ;  /* 0x0002e81201007387 */ /* 0x000fe80000100a00 */
[----:B------:R0:W-:Y:S04]  /*fad0*/  STL.64 [R1+0x1938], R20 ;  /* 0x0019381401007387 */ /* 0x0001e80000100a00 */
[----:B0-----:R-:W3:Y:S04]  /*fae0*/  LDL.LU.64 R20, [R1+0x170] ;  /* 0x0001700001147983 */ /* 0x001ee80000300a00 */
[----:B------:R-:W4:Y:S04]  /*faf0*/  LDL.LU.64 R22, [R1+0x178] ;  /* 0x0001780001167983 */ /* 0x000f280000300a00 */
[----:B----4-:R-:W-:Y:S04]  /*fb00*/  STL.64 [R1+0x1948], R22 ;  /* 0x0019481601007387 */ /* 0x010fe80000100a00 */
[----:B---3--:R0:W-:Y:S04]  /*fb10*/  STL.64 [R1+0x1940], R20 ;  /* 0x0019401401007387 */ /* 0x0081e80000100a00 */
[----:B------:R-:W3:Y:S04]  /*fb20*/  LDL.LU.64 R16, [R1+0x1c0] ;  /* 0x0001c00001107983 */ /* 0x000ee80000300a00 */
[----:B------:R-:W3:Y:S01]  /*fb30*/  LDL.LU.64 R18, [R1+0x1c8] ;  /* 0x0001c80001127983 */ /* 0x000ee20000300a00 */
[----:B0-----:R-:W-:-:S02]  /*fb40*/  IMAD.MOV.U32 R20, RZ, RZ, R7 ;  /* 0x000000ffff147224 */ /* 0x001fc400078e0007 */
[----:B------:R-:W-:-:S05]  /*fb50*/  IMAD.MOV.U32 R21, RZ, RZ, R6 ;  /* 0x000000ffff157224 */ /* 0x000fca00078e0006 */
[----:B------:R0:W-:Y:S04]  /*fb60*/  STL.64 [R1+0x1960], R20 ;  /* 0x0019601401007387 */ /* 0x0001e80000100a00 */
[----:B0-----:R-:W4:Y:S04]  /*fb70*/  LDL.LU.64 R20, [R1+0x1a0] ;  /* 0x0001a00001147983 */ /* 0x001f280000300a00 */
[----:B------:R-:W3:Y:S01]  /*fb80*/  LDL.LU.64 R22, [R1+0x1a8] ;  /* 0x0001a80001167983 */ /* 0x000ee20000300a00 */
[C---:B--2---:R-:W-:Y:S03]  /*fb90*/  HMMA.16816.F32 R8, R12.reuse, R4, R8 ;  /* 0x000000040c08723c */ /* 0x044fe60000001808 */
[----:B---3--:R-:W-:Y:S04]  /*fba0*/  STL.64 [R1+0x1980], R22 ;  /* 0x0019801601007387 */ /* 0x008fe80000100a00 */
[----:B----4-:R0:W-:Y:S04]  /*fbb0*/  STL.64 [R1+0x1978], R20 ;  /* 0x0019781401007387 */ /* 0x0101e80000100a00 */
[----:B0-----:R-:W2:Y:S04]  /*fbc0*/  LDL.LU.64 R20, [R1+0x1b0] ;  /* 0x0001b00001147983 */ /* 0x001ea80000300a00 */
[----:B------:R-:W3:Y:S04]  /*fbd0*/  LDL.LU.64 R22, [R1+0x1b8] ;  /* 0x0001b80001167983 */ /* 0x000ee80000300a00 */
[----:B---3--:R-:W-:Y:S04]  /*fbe0*/  STL.64 [R1+0x1998], R22 ;  /* 0x0019981601007387 */ /* 0x008fe80000100a00 */
[----:B--2---:R0:W-:Y:S04]  /*fbf0*/  STL.64 [R1+0x1990], R20 ;  /* 0x0019901401007387 */ /* 0x0041e80000100a00 */
[----:B0-----:R-:W2:Y:S04]  /*fc00*/  LDL.LU.64 R20, [R1+0x2b0] ;  /* 0x0002b00001147983 */ /* 0x001ea80000300a00 */
[----:B------:R-:W2:Y:S04]  /*fc10*/  LDL.LU.64 R22, [R1+0x2b8] ;  /* 0x0002b80001167983 */ /* 0x000ea80000300a00 */
[----:B------:R-:W-:Y:S04]  /*fc20*/  STL.64 [R1+0x2f0], R8 ;  /* 0x0002f00801007387 */ /* 0x000fe80000100a00 */
[----:B------:R0:W-:Y:S04]  /*fc30*/  STL.64 [R1+0x2f8], R10 ;  /* 0x0002f80a01007387 */ /* 0x0001e80000100a00 */
[----:B0-----:R-:W3:Y:S04]  /*fc40*/  LDL.LU.64 R10, [R1+0x19b8] ;  /* 0x0019b800010a7983 */ /* 0x001ee80000300a00 */
[----:B------:R-:W4:Y:S04]  /*fc50*/  LDL.LU.64 R8, [R1+0x19b0] ;  /* 0x0019b00001087983 */ /* 0x000f280000300a00 */
[----:B------:R0:W-:Y:S04]  /*fc60*/  STL.64 [R1+0x1930], R4 ;  /* 0x0019300401007387 */ /* 0x0001e80000100a00 */
[----:B0-----:R-:W2:Y:S04]  /*fc70*/  LDL.LU.64 R4, [R1+0x160] ;  /* 0x0001600001047983 */ /* 0x001ea80000300a00 */
[----:B------:R-:W2:Y:S01]  /*fc80*/  LDL.LU.64 R6, [R1+0x168] ;  /* 0x0001680001067983 */ /* 0x000ea20000300a00 */
[----:B----4-:R-:W-:Y:S03]  /*fc90*/  HMMA.16816.F32 R12, R12, R8, R16 ;  /* 0x000000080c0c723c */ /* 0x010fe60000001810 */
[----:B--2---:R-:W-:Y:S04]  /*fca0*/  STL.64 [R1+0x1958], R6 ;  /* 0x0019580601007387 */ /* 0x004fe80000100a00 */
[----:B------:R0:W-:Y:S04]  /*fcb0*/  STL.64 [R1+0x1950], R4 ;  /* 0x0019500401007387 */ /* 0x0001e80000100a00 */
[----:B0-----:R-:W2:Y:S04]  /*fcc0*/  LDL.LU.64 R4, [R1+0x180] ;  /* 0x0001800001047983 */ /* 0x001ea80000300a00 */
[----:B------:R-:W2:Y:S04]  /*fcd0*/  LDL.LU.64 R6, [R1+0x188] ;  /* 0x0001880001067983 */ /* 0x000ea80000300a00 */
[----:B------:R-:W4:Y:S04]  /*fce0*/  LDL.LU.64 R18, [R1+0x19a8] ;  /* 0x0019a80001127983 */ /* 0x000f280000300a00 */
[----:B------:R-:W4:Y:S04]  /*fcf0*/  LDL.LU.64 R16, [R1+0x19a0] ;  /* 0x0019a00001107983 */ /* 0x000f280000300a00 */
[----:B------:R0:W-:Y:S02]  /*fd00*/  STL.64 [R1+0x2d0], R12 ;  /* 0x0002d00c01007387 */ /* 0x0001e40000100a00 */
[----:B0-----:R-:W-:-:S02]  /*fd10*/  IMAD.MOV.U32 R12, RZ, RZ, R27 ;  /* 0x000000ffff0c7224 */ /* 0x001fc400078e001b */
[----:B------:R-:W-:Y:S01]  /*fd20*/  IMAD.MOV.U32 R13, RZ, RZ, R26 ;  /* 0x000000ffff0d7224 */ /* 0x000fe200078e001a */
[----:B------:R0:W-:Y:S04]  /*fd30*/  STL.64 [R1+0x2d8], R14 ;  /* 0x0002d80e01007387 */ /* 0x0001e80000100a00 */
[----:B0-----:R-:W2:Y:S04]  /*fd40*/  LDL R14, [R1+0x68] ;  /* 0x00006800010e7983 */ /* 0x001ea80000100800 */
[----:B------:R-:W2:Y:S01]  /*fd50*/  LDL R15, [R1+0x6c] ;  /* 0x00006c00010f7983 */ /* 0x000ea20000100800 */
[C---:B----4-:R-:W-:Y:S03]  /*fd60*/  HMMA.16816.F32 R24, R16.reuse, R24, R20 ;  /* 0x000000181018723c */ /* 0x050fe60000001814 */
[----:B------:R-:W4:Y:S04]  /*fd70*/  LDL.LU.64 R22, [R1+0x1998] ;  /* 0x0019980001167983 */ /* 0x000f280000300a00 */
[----:B------:R-:W4:Y:S11]  /*fd80*/  LDL.LU.64 R20, [R1+0x1990] ;  /* 0x0019900001147983 */ /* 0x000f360000300a00 */
[----:B------:R-:W-:Y:S05]  /*fd90*/  @!UPT UIADD3 URZ, URZ, URZ, URZ ;  /* 0x0000003f3f3ff290 */ /* 0x000fea000fffe03f */
[----:B------:R0:W-:Y:S04]  /*fda0*/  STL.64 [R1+0x2c0], R24 ;  /* 0x0002c01801007387 */ /* 0x0001e80000100a00 */
[----:B------:R4:W-:Y:S04]  /*fdb0*/  STL.64 [R1+0x2c8], R26 ;  /* 0x0002c81a01007387 */ /* 0x0009e80000100a00 */
[----:B0-----:R-:W4:Y:S02]  /*fdc0*/  LDL.LU.64 R24, [R1+0x1988] ;  /* 0x0019880001187983 */ /* 0x001f240000300a00 */
[C---:B----4-:R-:W-:Y:S02]  /*fdd0*/  HMMA.16816.F32 R24, R16.reuse, R24, R20 ;  /* 0x000000181018723c */ /* 0x050fe40000001814 */
[----:B------:R-:W4:Y:S04]  /*fde0*/  LDL.LU.64 R22, [R1+0x1980] ;  /* 0x0019800001167983 */ /* 0x000f280000300a00 */
[----:B------:R-:W4:Y:S11]  /*fdf0*/  LDL.LU.64 R20, [R1+0x1978] ;  /* 0x0019780001147983 */ /* 0x000f360000300a00 */
[----:B------:R-:W-:Y:S06]  /*fe00*/  @!UPT UIADD3 URZ, URZ, URZ, URZ ;  /* 0x0000003f3f3ff290 */ /* 0x000fec000fffe03f */
[----:B------:R-:W-:Y:S04]  /*fe10*/  STL.64 [R1+0x2b0], R24 ;  /* 0x0002b01801007387 */ /* 0x000fe80000100a00 */
[----:B------:R0:W-:Y:S04]  /*fe20*/  STL.64 [R1+0x2b8], R26 ;  /* 0x0002b81a01007387 */ /* 0x0001e80000100a00 */
[----:B0-----:R-:W2:Y:S04]  /*fe30*/  LDL.LU.64 R26, [R1+0x1970] ;  /* 0x00197000011a7983 */ /* 0x001ea80000300a00 */
[----:B------:R-:W4:Y:S02]  /*fe40*/  LDL.LU.64 R24, [R1+0x1968] ;  /* 0x0019680001187983 */ /* 0x000f240000300a00 */
[C---:B----4-:R-:W-:Y:S11]  /*fe50*/  HMMA.16816.F32 R20, R16.reuse, R24, R20 ;  /* 0x000000181014723c */ /* 0x050ff60000001814 */
[----:B------:R-:W-:Y:S11]  /*fe60*/  @!UPT UIADD3 URZ, URZ, URZ, URZ ;  /* 0x0000003f3f3ff290 */ /* 0x000ff6000fffe03f */
[----:B------:R-:W-:Y:S01]  /*fe70*/  @!UPT UIADD3 URZ, URZ, URZ, URZ ;  /* 0x0000003f3f3ff290 */ /* 0x000fe2000fffe03f */
[----:B------:R0:W-:Y:S04]  /*fe80*/  STL.64 [R1+0x300], R20 ;  /* 0x0003001401007387 */ /* 0x0001e80000100a00 */
[----:B------:R2:W-:Y:S04]  /*fe90*/  STL.64 [R1+0x308], R22 ;  /* 0x0003081601007387 */ /* 0x0005e80000100a00 */
[----:B0-----:R-:W2:Y:S02]  /*fea0*/  LDL.LU.64 R20, [R1+0x1960] ;  /* 0x0019600001147983 */ /* 0x001ea40000300a00 */
[C---:B--2---:R-:W-:Y:S02]  /*feb0*/  HMMA.16816.F32 R20, R16.reuse, R20, R4 ;  /* 0x000000141014723c */ /* 0x044fe40000001804 */
[----:B------:R-:W2:Y:S04]  /*fec0*/  LDL.LU.64 R6, [R1+0x1958] ;  /* 0x0019580001067983 */ /* 0x000ea80000300a00 */
[----:B------:R-:W2:Y:S11]  /*fed0*/  LDL.LU.64 R4, [R1+0x1950] ;  /* 0x0019500001047983 */ /* 0x000eb60000300a00 */
[----:B------:R-:W-:Y:S06]  /*fee0*/  @!UPT UIADD3 URZ, URZ, URZ, URZ ;  /* 0x0000003f3f3ff290 */ /* 0x000fec000fffe03f */
[----:B------:R-:W-:Y:S04]  /*fef0*/  STL.64 [R1+0x380], R20 ;  /* 0x0003801401007387 */ /* 0x000fe80000100a00 */
[----:B------:R0:W-:Y:S04]  /*ff00*/  STL.64 [R1+0x388], R22 ;  /* 0x0003881601007387 */ /* 0x0001e80000100a00 */
[----:B0-----:R-:W4:Y:S04]  /*ff10*/  LDL.LU.64 R22, [R1+0x1948] ;  /* 0x0019480001167983 */ /* 0x001f280000300a00 */
[----:B------:R-:W4:Y:S02]  /*ff20*/  LDL.LU.64 R20, [R1+0x1940] ;  /* 0x0019400001147983 */ /* 0x000f240000300a00 */
[C---:B----4-:R-:W-:Y:S11]  /*ff30*/  HMMA.16816.F32 R20, R16.reuse, R12, R20 ;  /* 0x0000000c1014723c */ /* 0x050ff60000001814 */
[----:B------:R-:W-:Y:S11]  /*ff40*/  @!UPT UIADD3 URZ, URZ, URZ, URZ ;  /* 0x0000003f3f3ff290 */ /* 0x000ff6000fffe03f */
[----:B------:R-:W-:Y:S01]  /*ff50*/  @!UPT UIADD3 URZ, URZ, URZ, URZ ;  /* 0x0000003f3f3ff290 */ /* 0x000fe2000fffe03f */
[----:B------:R0:W-:Y:S01]  /*ff60*/  STL.64 [R1+0x370], R20 ;  /* 0x0003701401007387 */ /* 0x0001e20000100a00 */
[----:B------:R-:W-:Y:S03]  /*ff70*/  STL.64 [R1+0x378], R22 ;  /* 0x0003781601007387 */ /* 0x000fe60000100a00 */
[----:B0-----:R-:W2:Y:S01]  /*ff80*/  LDL.LU.64 R20, [R1+0x1938] ;  /* 0x0019380001147983 */ /* 0x001ea20000300a00 */
[----:B------:R0:W-:Y:S03]  /*ff90*/  STL.64 [R1+0x18b8], R14 ;  /* 0x0018b80e01007387 */ /* 0x0001e60000100a00 */
[----:B0-----:R-:W4:Y:S01]  /*ffa0*/  LDL.64 R14, [R1+0x98] ;  /* 0x00009800010e7983 */ /* 0x001f220000100a00 */
[C---:B--2---:R-:W-:Y:S03]  /*ffb0*/  HMMA.16816.F32 R20, R16.reuse, R20, R4 ;  /* 0x000000141014723c */ /* 0x044fe60000001804 */
[----:B------:R-:W2:Y:S11]  /*ffc0*/  LDL.LU.64 R4, [R1+0x1930] ;  /* 0x0019300001047983 */ /* 0x000eb60000300a00 */
[----:B------:R-:W-:Y:S09]  /*ffd0*/  @!UPT UIADD3 URZ, URZ, URZ, URZ ;  /* 0x0000003f3f3ff290 */ /* 0x000ff2000fffe03f */
[----:B------:R-:W-:Y:S01]  /*ffe0*/  STL.64 [R1+0x360], R20 ;  /* 0x0003601401007387 */ /* 0x000fe20000100a00 */
[----:B------:R0:W-:Y:S03]  /*fff0*/  STL.64 [R1+0x368], R22 ;  /* 0x0003681601007387 */ /* 0x0001e60000100a00 */
[----:B0-----:R-:W2:Y:S01]  /*10000*/  LDL.LU.64 R22, [R1+0x1928] ;  /* 0x0019280001167983 */ /* 0x001ea20000300a00 */
[----:B------:R-:W2:Y:S02]  /*10010*/  LDL.LU.64 R20, [R1+0x1920] ;  /* 0x0019200001147983 */ /* 0x000ea40000300a00 */
[C---:B--2---:R-:W-:Y:S01]  /*10020*/  HMMA.16816.F32 R4, R16.reuse, R4, R20 ;  /* 0x000000041004723c */ /* 0x044fe20000001814 */
[----:B------:R-:W2:Y:S01]  /*10030*/  LDL.LU.64 R22, [R1+0x1918] ;  /* 0x0019180001167983 */ /* 0x000ea20000300a00 */
[----:B------:R-:W2:Y:S11]  /*10040*/  LDL.LU.64 R20, [R1+0x1910] ;  /* 0x0019100001147983 */ /* 0x000eb60000300a00 */
[----:B------:R-:W-:Y:S10]  /*10050*/  @!UPT UIADD3 URZ, URZ, URZ, URZ ;  /* 0x0000003f3f3ff290 */ /* 0x000ff4000fffe03f */
[----:B------:R-:W-:Y:S01]  /*10060*/  STL.64 [R1+0x350], R4 ;  /* 0x0003500401007387 */ /* 0x000fe20000100a00 */
[----:B------:R0:W-:Y:S03]  /*10070*/  STL.64 [R1+0x358], R6 ;  /* 0x0003580601007387 */ /* 0x0001e60000100a00 */
[----:B0-----:R-:W3:Y:S01]  /*10080*/  LDL.LU.64 R6, [R1+0x1908] ;  /* 0x0019080001067983 */ /* 0x001ee20000300a00 */
[----:B------:R-:W3:Y:S01]  /*10090*/  LDL.LU.64 R4, [R1+0x1900] ;  /* 0x0019000001047983 */ /* 0x000ee20000300a00 */
[----:B--2---:R-:W-:Y:S02]  /*100a0*/  HMMA.16816.F32 R16, R16, R8, R20 ;  /* 0x000000081010723c */ /* 0x004fe40000001814 */
[----:B------:R-:W2:Y:S01]  /*100b0*/  LDL.LU.64 R22, [R1+0x18f8] ;  /* 0x0018f80001167983 */ /* 0x000ea20000300a00 */
[----:B------:R-:W2:Y:S11]  /*100c0*/  LDL.LU.64 R20, [R1+0x18f0] ;  /* 0x0018f00001147983 */ /* 0x000eb60000300a00 */
[----:B------:R-:W-:Y:S09]  /*100d0*/  @!UPT UIADD3 URZ, URZ, URZ, URZ ;  /* 0x0000003f3f3ff290 */ /* 0x000ff2000fffe03f */
[----:B------:R0:W-:Y:S01]  /*100e0*/  STL.64 [R1+0x240], R16 ;  /* 0x0002401001007387 */ /* 0x0001e20000100a00 */
[----:B------:R1:W-:Y:S03]  /*100f0*/  STL.64 [R1+0x248], R18 ;  /* 0x0002481201007387 */ /* 0x0003e60000100a00 */
[----:B0-----:R-:W4:Y:S01]  /*10100*/  LDL.LU R16, [R1+0x130] ;  /* 0x0001300001107983 */ /* 0x001f220000300800 */
[----:B------:R-:W4:Y:S02]  /*10110*/  LDL.LU R17, [R1+0x134] ;  /* 0x0001340001117983 */ /* 0x000f240000300800 */
[----:B-1----:R-:W4:Y:S02]  /*10120*/  LDL.LU R18, [R1+0x138] ;  /* 0x0001380001127983 */ /* 0x002f240000300800 */
[----:B------:R-:W4:Y:S01]  /*10130*/  LDL.LU R19, [R1+0x13c] ;  /* 0x00013c0001137983 */ /* 0x000f220000300800 */
[----:B---3--:R0:W-:Y:S04]  /*10140*/  STL.64 [R1+0x1880], R10 ;  /* 0x0018800a01007387 */ /* 0x0081e80000100a00 */
[----:B0-----:R-:W2:Y:S02]  /*10150*/  LDL.64 R10, [R1+0xa8] ;  /* 0x0000a800010a7983 */ /* 0x001ea40000100a00 */
[C---:B--2---:R-:W-:Y:S11]  /*10160*/  HMMA.16816.F32 R4, R20.reuse, R10, R4 ;  /* 0x0000000a1404723c */ /* 0x044ff60000001804 */
[----:B------:R-:W-:Y:S11]  /*10170*/  @!UPT UIADD3 URZ, URZ, URZ, URZ ;  /* 0x0000003f3f3ff290 */ /* 0x000ff6000fffe03f */
[----:B------:R-:W-:Y:S01]  /*10180*/  @!UPT UIADD3 URZ, URZ, URZ, URZ ;  /* 0x0000003f3f3ff290 */ /* 0x000fe2000fffe03f */
[----:B------:R0:W-:Y:S02]  /*10190*/  STL.64 [R1+0x230], R4 ;  /* 0x0002300401007387 */ /* 0x0001e40000100a00 */
[----:B0-----:R-:W-:Y:S02]  /*101a0*/  IMAD.MOV.U32 R5, RZ, RZ, R10 ;  /* 0x000000ffff057224 */ /* 0x001fe400078e000a */
[----:B------:R-:W-:Y:S02]  /*101b0*/  IMAD.MOV.U32 R4, RZ, RZ, R11 ;  /* 0x000000ffff047224 */ /* 0x000fe400078e000b */
[----:B----4-:R-:W-:Y:S01]  /*101c0*/  HMMA.16816.F32 R8, R20, R14, R16 ;  /* 0x0000000e1408723c */ /* 0x010fe20000001810 */
[----:B------:R-:W-:Y:S06]  /*101d0*/  STL.64 [R1+0x238], R6 ;  /* 0x0002380601007387 */ /* 0x000fec0000100a00 */
[----:B------:R-:W-:-:S02]  /*101e0*/  IMAD.MOV.U32 R16, RZ, RZ, R0 ;  /* 0x000000ffff107224 */ /* 0x000fc400078e0000 */
[----:B------:R-:W-:Y:S02]  /*101f0*/  IMAD.MOV.U32 R17, RZ, RZ, R3 ;  /* 0x000000ffff117224 */ /* 0x000fe400078e0003 */
[----:B------:R-:W-:Y:S11]  /*10200*/  IMAD.MOV.U32 R18, RZ, RZ, R2 ;  /* 0x000000ffff127224 */ /* 0x000ff600078e0002 */
[----:B------:R-:W-:Y:S01]  /*10210*/  @!UPT UIADD3 URZ, URZ, URZ, URZ ;  /* 0x0000003f3f3ff290 */ /* 0x000fe2000fffe03f */
[----:B------:R-:W-:Y:S01]  /*10220*/  STL.64 [R1+0x210], R8 ;  /* 0x0002100801007387 */ /* 0x000fe20000100a00 */
[----:B------:R-:W-:Y:S02]  /*10230*/  STL.64 [R1+0x218], R10 ;  /* 0x0002180a01007387 */ /* 0x000fe40000100a00 */
[----:B------:R-:W2:Y:S02]  /*10240*/  LDL.LU R0, [R1+0x18ec] ;  /* 0x0018ec0001007983 */ /* 0x000ea40000300800 */
[----:B------:R-:W3:Y:S01]  /*10250*/  LDL.LU R3, [R1+0x18e8] ;  /* 0x0018e80001037983 */ /* 0x000ee20000300800 */
[----:B------:R-:W4:Y:S01]  /*10260*/  LDL.LU R2, [R1+0x18e4] ;  /* 0x0018e40001027983 */ /* 0x000f220000300800 */
[----:B------:R-:W2:Y:S03]  /*10270*/  LDL.LU R19, [R1+0xdc] ;  /* 0x0000dc0001137983 */ /* 0x000ea60000300800 */
[----:B--2---:R-:W-:Y:S01]  /*10280*/  STL.64 [R1+0x1830], R18 ;  /* 0x0018301201007387 */ /* 0x004fe20000100a00 */
[----:B------:R0:W-:Y:S03]  /*10290*/  STL.64 [R1+0x1828], R16 ;  /* 0x0018281001007387 */ /* 0x0001e60000100a00 */
[----:B0-----:R-:W2:Y:S01]  /*102a0*/  LDL.LU R16, [R1] ;  /* 0x0000000001107983 */ /* 0x001ea20000300800 */
[----:B---3--:R-:W-:-:S02]  /*102b0*/  IMAD.MOV.U32 R18, RZ, RZ, R3 ;  /* 0x000000ffff127224 */ /* 0x008fc400078e0003 */
[----:B----4-:R-:W-:Y:S02]  /*102c0*/  IMAD.MOV.U32 R19, RZ, RZ, R2 ;  /* 0x000000ffff137224 */ /* 0x010fe400078e0002 */
[----:B------:R-:W-:Y:S02]  /*102d0*/  IMAD.MOV.U32 R17, RZ, RZ, R0 ;  /* 0x000000ffff117224 */ /* 0x000fe400078e0000 */
[----:B------:R-:W3:Y:S01]  /*102e0*/  LDL.LU R0, [R1+0x18e0] ;  /* 0x0018e00001007983 */ /* 0x000ee20000300800 */
[----:B------:R-:W4:Y:S02]  /*102f0*/  LDL.LU R3, [R1+0x18dc] ;  /* 0x0018dc0001037983 */ /* 0x000f240000300800 */
[----:B------:R-:W3:Y:S02]  /*10300*/  LDL.LU R2, [R1+0x18d8] ;  /* 0x0018d80001027983 */ /* 0x000ee40000300800 */
[----:B------:R0:W-:Y:S01]  /*10310*/  STL.64 [R1+0x1840], R18 ;  /* 0x0018401201007387 */ /* 0x0001e20000100a00 */
[----:B--2---:R-:W-:Y:S01]  /*10320*/  STL.64 [R1+0x1838], R16 ;  /* 0x0018381001007387 */ /* 0x004fe20000100a00 */
[----:B------:R-:W2:Y:S02]  /*10330*/  LDL.LU.64 R10, [R1+0x48] ;  /* 0x00004800010a7983 */ /* 0x000ea40000300a00 */
[----:B------:R-:W-:-:S02]  /*10340*/  IMAD.MOV.U32 R7, RZ, RZ, R14 ;  /* 0x000000ffff077224 */ /* 0x000fc400078e000e */
[----:B------:R-:W-:Y:S02]  /*10350*/  IMAD.MOV.U32 R6, RZ, RZ, R15 ;  /* 0x000000ffff067224 */ /* 0x000fe400078e000f */
[----:B0-----:R-:W-:Y:S02]  /*10360*/  IMAD.MOV.U32 R18, RZ, RZ, R7 ;  /* 0x000000ffff127224 */ /* 0x001fe400078e0007 */
[----:B------:R-:W-:Y:S01]  /*10370*/  IMAD.MOV.U32 R19, RZ, RZ, R6 ;  /* 0x000000ffff137224 */ /* 0x000fe200078e0006 */
[----:B--2---:R0:W-:Y:S04]  /*10380*/  STL.64 [R1+0x1898], R10 ;  /* 0x0018980a01007387 */ /* 0x0041e80000100a00 */
[----:B------:R1:W-:Y:S01]  /*10390*/  STL.64 [R1+0x1850], R18 ;  /* 0x0018501201007387 */ /* 0x0003e20000100a00 */
[----:B0-----:R-:W2:Y:S01]  /*103a0*/  LDL.64 R10, [R1+0x58] ;  /* 0x00005800010a7983 */ /* 0x001ea20000100a00 */
[----:B-1----:R-:W-:-:S02]  /*103b0*/  IMAD.MOV.U32 R18, RZ, RZ, R5 ;  /* 0x000000ffff127224 */ /* 0x002fc400078e0005 */
[----:B------:R-:W-:Y:S01]  /*103c0*/  IMAD.MOV.U32 R19, RZ, RZ, R4 ;  /* 0x000000ffff137224 */ /* 0x000fe200078e0004 */
[----:B--2---:R-:W-:Y:S04]  /*103d0*/  STL.64 [R1+0x18b0], R10 ;  /* 0x0018b00a01007387 */ /* 0x004fe80000100a00 */
[----:B------:R3:W-:Y:S02]  /*103e0*/  STL.64 [R1+0x1878], R18 ;  /* 0x0018781201007387 */ /* 0x0007e40000100a00 */
[----:B------:R-:W2:Y:S02]  /*103f0*/  LDL.LU R16, [R1+0xc0] ;  /* 0x0000c00001107983 */ /* 0x000ea40000300800 */
[----:B------:R-:W2:Y:S02]  /*10400*/  LDL.LU R17, [R1+0xc4] ;  /* 0x0000c40001117983 */ /* 0x000ea40000300800 */
[----:B---3--:R-:W-:-:S02]  /*10410*/  IMAD.MOV.U32 R18, RZ, RZ, R2 ;  /* 0x000000ffff127224 */ /* 0x008fc400078e0002 */
[----:B----4-:R-:W-:Y:S01]  /*10420*/  IMAD.MOV.U32 R19, RZ, RZ, R3 ;  /* 0x000000ffff137224 */ /* 0x010fe200078e0003 */
[----:B------:R-:W3:Y:S01]  /*10430*/  LDL.LU R2, [R1+0x18d4] ;  /* 0x0018d40001027983 */ /* 0x000ee20000300800 */
[----:B------:R-:W4:Y:S02]  /*10440*/  LDL.LU R3, [R1+0x18d0] ;  /* 0x0018d00001037983 */ /* 0x000f240000300800 */
[----:B------:R-:W2:Y:S02]  /*10450*/  LDL.LU R4, [R1+0x110] ;  /* 0x0001100001047983 */ /* 0x000ea40000300800 */
[----:B------:R-:W2:Y:S01]  /*10460*/  LDL.LU R5, [R1+0x114] ;  /* 0x0001140001057983 */ /* 0x000ea20000300800 */
[----:B------:R-:W2:Y:S01]  /*10470*/  LDL.LU R6, [R1+0x118] ;  /* 0x0001180001067983 */ /* 0x000ea20000300800 */
[----:B------:R-:W2:Y:S03]  /*10480*/  LDL.LU R7, [R1+0x11c] ;  /* 0x00011c0001077983 */ /* 0x000ea60000300800 */
[----:B--2---:R-:W-:Y:S01]  /*10490*/  STL.64 [R1+0x18c8], R6 ;  /* 0x0018c80601007387 */ /* 0x004fe20000100a00 */
[----:B------:R0:W-:Y:S03]  /*104a0*/  STL.64 [R1+0x18c0], R4 ;  /* 0x0018c00401007387 */ /* 0x0001e60000100a00 */
[----:B0-----:R-:W2:Y:S01]  /*104b0*/  LDL.LU R4, [R1+0x120] ;  /* 0x0001200001047983 */ /* 0x001ea20000300800 */
[----:B------:R-:W2:Y:S02]  /*104c0*/  LDL.LU R5, [R1+0x124] ;  /* 0x0001240001057983 */ /* 0x000ea40000300800 */
[----:B------:R-:W2:Y:S02]  /*104d0*/  LDL.LU R6, [R1+0x128] ;  /* 0x0001280001067983 */ /* 0x000ea40000300800 */
[----:B------:R-:W2:Y:S01]  /*104e0*/  LDL.LU R7, [R1+0x12c] ;  /* 0x00012c0001077983 */ /* 0x000ea20000300800 */
[----:B------:R-:W3:Y:S01]  /*104f0*/  LDL.64 R14, [R1+0x78] ;  /* 0x00007800010e7983 */ /* 0x000ee20000100a00 */
[----:B------:R-:W3:Y:S02]  /*10500*/  LDL.LU R8, [R1+0x100] ;  /* 0x0001000001087983 */ /* 0x000ee40000300800 */
[----:B------:R-:W3:Y:S02]  /*10510*/  LDL.LU R9, [R1+0x104] ;  /* 0x0001040001097983 */ /* 0x000ee40000300800 */
[----:B------:R-:W3:Y:S01]  /*10520*/  LDL.LU R10, [R1+0x108] ;  /* 0x00010800010a7983 */ /* 0x000ee20000300800 */
[----:B------:R-:W3:Y:S01]  /*10530*/  LDL.LU R11, [R1+0x10c] ;  /* 0x00010c00010b7983 */ /* 0x000ee20000300800 */
[----:B------:R-:W-:Y:S02]  /*10540*/  STL.64 [R1+0x1890], R18 ;  /* 0x0018901201007387 */ /* 0x000fe40000100a00 */
[----:B------:R0:W-:Y:S02]  /*10550*/  STL.64 [R1+0x1888], R16 ;  /* 0x0018881001007387 */ /* 0x0001e40000100a00 */
[----:B0-----:R-:W3:Y:S01]  /*10560*/  LDL.LU R16, [R1+0xe0] ;  /* 0x0000e00001107983 */ /* 0x001ee20000300800 */
[----:B------:R-:W3:Y:S02]  /*10570*/  LDL.LU R17, [R1+0xe4] ;  /* 0x0000e40001117983 */ /* 0x000ee40000300800 */
[----:B------:R-:W3:Y:S02]  /*10580*/  LDL.LU R18, [R1+0xe8] ;  /* 0x0000e80001127983 */ /* 0x000ee40000300800 */
[----:B------:R-:W3:Y:S01]  /*10590*/  LDL.LU R19, [R1+0xec] ;  /* 0x0000ec0001137983 */ /* 0x000ee20000300800 */
[C---:B--2---:R-:W-:Y:S01]  /*105a0*/  HMMA.16816.F32 R4, R20.reuse, R26, R4 ;  /* 0x0000001a1404723c */ /* 0x044fe20000001804 */
[----:B---3--:R4:W-:Y:S01]  /*105b0*/  STL.64 [R1+0x18a8], R18 ;  /* 0x0018a81201007387 */ /* 0x0089e20000100a00 */
[----:B------:R0:W-:Y:S02]  /*105c0*/  STL.64 [R1+0x18a0], R16 ;  /* 0x0018a01001007387 */ /* 0x0001e40000100a00 */
[----:B----4-:R-:W-:Y:S01]  /*105d0*/  IMAD.MOV.U32 R18, RZ, RZ, R3 ;  /* 0x000000ffff127224 */ /* 0x010fe200078e0003 */
[----:B0-----:R-:W2:Y:S01]  /*105e0*/  LDL.LU R16, [R1+0xf0] ;  /* 0x0000f00001107983 */ /* 0x001ea20000300800 */
[----:B------:R-:W2:Y:S02]  /*105f0*/  LDL.LU R17, [R1+0xf4] ;  /* 0x0000f40001117983 */ /* 0x000ea40000300800 */
[----:B------:R-:W-:Y:S11]  /*10600*/  IMAD.MOV.U32 R19, RZ, RZ, R2 ;  /* 0x000000ffff137224 */ /* 0x000ff600078e0002 */
[----:B------:R-:W-:Y:S05]  /*10610*/  @!UPT UIADD3 URZ, URZ, URZ, URZ ;  /* 0x0000003f3f3ff290 */ /* 0x000fea000fffe03f */
[----:B------:R-:W-:Y:S01]  /*10620*/  IMAD.MOV.U32 R3, RZ, RZ, R6 ;  /* 0x000000ffff037224 */ /* 0x000fe200078e0006 */
[----:B------:R0:W-:Y:S01]  /*10630*/  STL.64 [R1+0x200], R4 ;  /* 0x0002000401007387 */ /* 0x0001e20000100a00 */
[----:B------:R-:W-:Y:S02]  /*10640*/  IMAD.MOV.U32 R2, RZ, RZ, R7 ;  /* 0x000000ffff027224 */ /* 0x000fe400078e0007 */
[----:B------:R-:W3:Y:S01]  /*10650*/  LDL.LU.64 R6, [R1+0x18c8] ;  /* 0x0018c80001067983 */ /* 0x000ee20000300a00 */
[----:B0-----:R-:W3:Y:S01]  /*10660*/  LDL.LU.64 R4, [R1+0x18c0] ;  /* 0x0018c00001047983 */ /* 0x001ee20000300a00 */
[----:B------:R0:W-:Y:S02]  /*10670*/  STL.64 [R1+0x1848], R26 ;  /* 0x0018481a01007387 */ /* 0x0001e40000100a00 */
[----:B------:R-:W4:Y:S02]  /*10680*/  LDL.LU R24, [R1+0x10] ;  /* 0x0000100001187983 */ /* 0x000f240000300800 */
[----:B------:R-:W4:Y:S01]  /*10690*/  LDL.LU R25, [R1+0x14] ;  /* 0x0000140001197983 */ /* 0x000f220000300800 */
[----:B0-----:R-:W2:Y:S01]  /*106a0*/  LDL.LU R26, [R1+0x18] ;  /* 0x00001800011a7983 */ /* 0x001ea20000300800 */
[----:B------:R-:W2:Y:S01]  /*106b0*/  LDL.LU R27, [R1+0x1c] ;  /* 0x00001c00011b7983 */ /* 0x000ea20000300800 */
[----:B---3--:R-:W-:Y:S02]  /*106c0*/  HMMA.16816.F32 R4, R20, R14, R4 ;  /* 0x0000000e1404723c */ /* 0x008fe40000001804 */
[----:B--2---:R-:W-:Y:S01]  /*106d0*/  STL.64 [R1+0x1860], R26 ;  /* 0x0018601a01007387 */ /* 0x004fe20000100a00 */
[----:B----4-:R0:W-:Y:S03]  /*106e0*/  STL.64 [R1+0x1858], R24 ;  /* 0x0018581801007387 */ /* 0x0101e60000100a00 */
[----:B0-----:R-:W2:Y:S01]  /*106f0*/  LDL.LU R24, [R1+0x20] ;  /* 0x0000200001187983 */ /* 0x001ea20000300800 */
[----:B------:R-:W2:Y:S02]  /*10700*/  LDL.LU R25, [R1+0x24] ;  /* 0x0000240001197983 */ /* 0x000ea40000300800 */
[----:B------:R-:W2:Y:S02]  /*10710*/  LDL.LU R26, [R1+0x28] ;  /* 0x00002800011a7983 */ /* 0x000ea40000300800 */
[----:B------:R-:W-:Y:S01]  /*10720*/  STL [R1+0x1784], R2 ;  /* 0x0017840201007387 */ /* 0x000fe20000100800 */
[----:B------:R-:W-:Y:S11]  /*10730*/  STL [R1+0x1780], R3 ;  /* 0x0017800301007387 */ /* 0x000ff60000100800 */
[----:B------:R0:W-:Y:S02]  /*10740*/  STL.64 [R1+0x1f0], R4 ;  /* 0x0001f00401007387 */ /* 0x0001e40000100a00 */
[----:B------:R1:W-:Y:S02]  /*10750*/  STL.64 [R1+0x1f8], R6 ;  /* 0x0001f80601007387 */ /* 0x0003e40000100a00 */
[----:B0-----:R-:W-:-:S02]  /*10760*/  IMAD.MOV.U32 R5, RZ, RZ, R15 ;  /* 0x000000ffff057224 */ /* 0x001fc400078e000f */
[----:B-1----:R-:W-:Y:S02]  /*10770*/  IMAD.MOV.U32 R6, RZ, RZ, R14 ;  /* 0x000000ffff067224 */ /* 0x002fe400078e000e */
[----:B------:R-:W3:Y:S02]  /*10780*/  LDL.LU.64 R14, [R1+0x18b8] ;  /* 0x0018b800010e7983 */ /* 0x000ee40000300a00 */
[C---:B---3--:R-:W-:Y:S11]  /*10790*/  HMMA.16816.F32 R8, R20.reuse, R14, R8 ;  /* 0x0000000e1408723c */ /* 0x048ff60000001808 */
[----:B------:R-:W-:Y:S11]  /*107a0*/  @!UPT UIADD3 URZ, URZ, URZ, URZ ;  /* 0x0000003f3f3ff290 */ /* 0x000ff6000fffe03f */
[----:B------:R-:W-:Y:S01]  /*107b0*/  @!UPT UIADD3 URZ, URZ, URZ, URZ ;  /* 0x0000003f3f3ff290 */ /* 0x000fe2000fffe03f */
[----:B------:R-:W-:Y:S01]  /*107c0*/  STL.64 [R1+0x1e0], R8 ;  /* 0x0001e00801007387 */ /* 0x000fe20000100a00 */
[----:B------:R0:W-:Y:S03]  /*107d0*/  STL.64 [R1+0x1e8], R10 ;  /* 0x0001e80a01007387 */ /* 0x0001e60000100a00 */
[----:B0-----:R-:W3:Y:S01]  /*107e0*/  LDL.LU.64 R10, [R1+0x18b0] ;  /* 0x0018b000010a7983 */ /* 0x001ee20000300a00 */
[----:B------:R-:W-:Y:S01]  /*107f0*/  IMAD.MOV.U32 R27, RZ, RZ, R0 ;  /* 0x000000ffff1b7224 */ /* 0x000fe200078e0000 */
[C---:B---3--:R-:W-:Y:S01]  /*10800*/  HMMA.16816.F32 R16, R20.reuse, R10, R16 ;  /* 0x0000000a1410723c */ /* 0x048fe20000001810 */
[----:B------:R-:W-:Y:S02]  /*10810*/  IMAD.MOV.U32 R4, RZ, RZ, R10 ;  /* 0x000000ffff047224 */ /* 0x000fe400078e000a */
[----:B------:R-:W-:Y:S11]  /*10820*/  IMAD.MOV.U32 R0, RZ, RZ, R11 ;  /* 0x000000ffff007224 */ /* 0x000ff600078e000b */
[----:B------:R-:W-:Y:S09]  /*10830*/  @!UPT UIADD3 URZ, URZ, URZ, URZ ;  /* 0x0000003f3f3ff290 */ /* 0x000ff2000fffe03f */
[----:B------:R-:W-:Y:S01]  /*10840*/  STL.64 [R1+0x1d0], R16 ;  /* 0x0001d01001007387 */ /* 0x000fe20000100a00 */
[----:B------:R0:W-:Y:S03]  /*10850*/  STL.64 [R1+0x1d8], R18 ;  /* 0x0001d81201007387 */ /* 0x0001e60000100a00 */
[----:B0-----:R-:W3:Y:S01]  /*10860*/  LDL.LU.64 R18, [R1+0x18a8] ;  /* 0x0018a80001127983 */ /* 0x001ee20000300a00 */
[----:B------:R-:W3:Y:S02]  /*10870*/  LDL.LU.64 R16, [R1+0x18a0] ;  /* 0x0018a00001107983 */ /* 0x000ee40000300a00 */
[----:B------:R-:W3:Y:S02]  /*10880*/  LDL.LU.64 R10, [R1+0x1898] ;  /* 0x00189800010a7983 */ /* 0x000ee40000300a00 */
[----:B---3--:R-:W-:Y:S01]  /*10890*/  HMMA.16816.F32 R16, R20, R10, R16 ;  /* 0x0000000a1410723c */ /* 0x008fe20000001810 */
[----:B------:R-:W-:-:S02]  /*108a0*/  IMAD.MOV.U32 R3, RZ, RZ, R10 ;  /* 0x000000ffff037224 */ /* 0x000fc400078e000a */
        /* <DEDUP_REMOVED lines=8> */
[----:B------:R-:W2:Y:S01]  /*10930*/  LDL.LU.64 R18, [R1+0x1878] ;  /* 0x0018780001127983 */ /* 0x000ea20000300a00 */
[----:B------:R-:W2:Y:S02]  /*10940*/  LDL.LU.64 R10, [R1+0x1870] ;  /* 0x00187000010a7983 */ /* 0x000ea40000300a00 */
[----:B------:R-:W2:Y:S11]  /*10950*/  LDL.LU.64 R8, [R1+0x1868] ;  /* 0x0018680001087983 */ /* 0x000eb60000300a00 */
[----:B------:R-:W-:Y:S08]  /*10960*/  @!UPT UIADD3 URZ, URZ, URZ, URZ ;  /* 0x0000003f3f3ff290 */ /* 0x000ff0000fffe03f */
[----:B------:R-:W-:Y:S01]  /*10970*/  STL.64 [R1+0x1b0], R20 ;  /* 0x0001b01401007387 */ /* 0x000fe20000100a00 */
[----:B------:R-:W-:Y:S01]  /*10980*/  STL.64 [R1+0x1b8], R22 ;  /* 0x0001b81601007387 */ /* 0x000fe20000100a00 */
[C---:B--2---:R-:W-:Y:S02]  /*10990*/  HMMA.16816.F32 R16, R8.reuse, R18, R24 ;  /* 0x000000120810723c */ /* 0x044fe40000001818 */
[----:B------:R-:W2:Y:S01]  /*109a0*/  LDL.LU.64 R26, [R1+0x1860] ;  /* 0x00186000011a7983 */ /* 0x000ea20000300a00 */
[----:B------:R-:W2:Y:S11]  /*109b0*/  LDL.LU.64 R24, [R1+0x1858] ;  /* 0x0018580001187983 */ /* 0x000eb60000300a00 */
[----:B------:R-:W-:Y:S09]  /*109c0*/  @!UPT UIADD3 URZ, URZ, URZ, URZ ;  /* 0x0000003f3f3ff290 */ /* 0x000ff2000fffe03f */
[----:B------:R-:W-:Y:S01]  /*109d0*/  STL.64 [R1+0x1a0], R16 ;  /* 0x0001a01001007387 */ /* 0x000fe20000100a00 */
[----:B------:R0:W-:Y:S03]  /*109e0*/  STL.64 [R1+0x1a8], R18 ;  /* 0x0001a81201007387 */ /* 0x0001e60000100a00 */
[----:B0-----:R-:W2:Y:S02]  /*109f0*/  LDL.LU.64 R18, [R1+0x1850] ;  /* 0x0018500001127983 */ /* 0x001ea40000300a00 */
[C---:B--2---:R-:W-:Y:S02]  /*10a00*/  HMMA.16816.F32 R16, R8.reuse, R18, R24 ;  /* 0x000000120810723c */ /* 0x044fe40000001818 */
[----:B------:R-:W2:Y:S11]  /*10a10*/  LDL.LU.64 R26, [R1+0x1848] ;  /* 0x00184800011a7983 */ /* 0x000eb60000300a00 */
[----:B------:R-:W-:Y:S10]  /*10a20*/  @!UPT UIADD3 URZ, URZ, URZ, URZ ;  /* 0x0000003f3f3ff290 */ /* 0x000ff4000fffe03f */
[----:B------:R-:W-:Y:S01]  /*10a30*/  STL.64 [R1+0x180], R16 ;  /* 0x0001801001007387 */ /* 0x000fe20000100a00 */
[----:B------:R0:W-:Y:S03]  /*10a40*/  STL.64 [R1+0x188], R18 ;  /* 0x0001881201007387 */ /* 0x0001e60000100a00 */
[----:B0-----:R-:W2:Y:S01]  /*10a50*/  LDL.LU.64 R18, [R1+0x1840] ;  /* 0x0018400001127983 */ /* 0x001ea20000300a00 */
[----:B------:R-:W2:Y:S02]  /*10a60*/  LDL.LU.64 R16, [R1+0x1838] ;  /* 0x0018380001107983 */ /* 0x000ea40000300a00 */
[----:B--2---:R-:W-:Y:S01]  /*10a70*/  HMMA.16816.F32 R24, R8, R26, R16 ;  /* 0x0000001a0818723c */ /* 0x004fe20000001810 */
[----:B------:R-:W2:Y:S01]  /*10a80*/  LDL.LU.64 R18, [R1+0x1830] ;  /* 0x0018300001127983 */ /* 0x000ea20000300a00 */
[----:B------:R-:W2:Y:S11]  /*10a90*/  LDL.LU.64 R16, [R1+0x1828] ;  /* 0x0018280001107983 */ /* 0x000eb60000300a00 */
[----:B------:R-:W-:Y:S10]  /*10aa0*/  @!UPT UIADD3 URZ, URZ, URZ, URZ ;  /* 0x0000003f3f3ff290 */ /* 0x000ff4000fffe03f */
[----:B------:R-:W-:Y:S01]  /*10ab0*/  STL.64 [R1+0x170], R24 ;  /* 0x0001701801007387 */ /* 0x000fe20000100a00 */
[----:B------:R0:W-:Y:S03]  /*10ac0*/  STL.64 [R1+0x178], R26 ;  /* 0x0001781a01007387 */ /* 0x0001e60000100a00 */
[----:B0-----:R-:W3:Y:S01]  /*10ad0*/  LDL.LU.64 R26, [R1+0x1820] ;  /* 0x00182000011a7983 */ /* 0x001ee20000300a00 */
[----:B------:R-:W3:Y:S02]  /*10ae0*/  LDL.LU.64 R24, [R1+0x1818] ;  /* 0x0018180001187983 */ /* 0x000ee40000300a00 */
[----:B------:R-:W-:Y:S02]  /*10af0*/  IMAD.MOV.U32 R22, RZ, RZ, R6 ;  /* 0x000000ffff167224 */ /* 0x000fe400078e0006 */
[----:B------:R-:W-:-:S07]  /*10b00*/  IMAD.MOV.U32 R23, RZ, RZ, R5 ;  /* 0x000000ffff177224 */ /* 0x000fce00078e0005 */
[----:B---3--:R-:W-:Y:S07]  /*10b10*/  HMMA.16816.F32 R20, R8, R22, R24 ;  /* 0x000000160814723c */ /* 0x008fee0000001818 */
[----:B------:R-:W-:Y:S02]  /*10b20*/  IMAD.MOV.U32 R26, RZ, RZ, R4 ;  /* 0x000000ffff1a7224 */ /* 0x000fe400078e0004 */
[----:B------:R-:W-:Y:S11]  /*10b30*/  IMAD.MOV.U32 R27, RZ, RZ, R0 ;  /* 0x000000ffff1b7224 */ /* 0x000ff600078e0000 */
[----:B------:R-:W-:Y:S03]  /*10b40*/  @!UPT UIADD3 URZ, URZ, URZ, URZ ;  /* 0x0000003f3f3ff290 */ /* 0x000fe6000fffe03f */
[----:B------:R0:W-:Y:S01]  /*10b50*/  STL.64 [R1+0x150], R20 ;  /* 0x0001501401007387 */ /* 0x0001e20000100a00 */
[----:B------:R1:W-:Y:S02]  /*10b60*/  STL.64 [R1+0x158], R22 ;  /* 0x0001581601007387 */ /* 0x0003e40000100a00 */
[----:B------:R-:W-:Y:S02]  /*10b70*/  STL.64 [R1+0x1808], R26 ;  /* 0x0018081a01007387 */ /* 0x000fe40000100a00 */
[----:B------:R-:W3:Y:S01]  /*10b80*/  LDL R0, [R1+0x8f8] ;  /* 0x0008f80001007983 */ /* 0x000ee20000100800 */
[----:B0-----:R-:W4:Y:S01]  /*10b90*/  LDL.LU R20, [R1+0x220] ;  /* 0x0002200001147983 */ /* 0x001f220000300800 */
[----:B------:R-:W4:Y:S02]  /*10ba0*/  LDL.LU R21, [R1+0x224] ;  /* 0x0002240001157983 */ /* 0x000f240000300800 */
[----:B-1----:R-:W4:Y:S02]  /*10bb0*/  LDL.LU R22, [R1+0x228] ;  /* 0x0002280001167983 */ /* 0x002f240000300800 */
[----:B------:R-:W-:-:S02]  /*10bc0*/  IMAD.MOV.U32 R23, RZ, RZ, R28 ;  /* 0x000000ffff177224 */ /* 0x000fc400078e001c */
[----:B------:R-:W4:Y:S01]  /*10bd0*/  LDL.LU R28, [R1+0x1810] ;  /* 0x00181000011c7983 */ /* 0x000f220000300800 */
[----:B--2---:R-:W-:Y:S03]  /*10be0*/  HMMA.16816.F32 R16, R8, R14, R16 ;  /* 0x0000000e0810723c */ /* 0x004fe60000001810 */
[----:B---3--:R-:W-:Y:S04]  /*10bf0*/  LDSM.16.M88.4 R24, [R0+0x20000] ;  /* 0x020000000018783b */ /* 0x008fe80000000200 */
[----:B----4-:R-:W0:Y:S04]  /*10c00*/  LDSM.16.MT88.4 R12, [R28+0x4300] ;  /* 0x004300001c0c783b */ /* 0x010e280000004200 */
[----:B------:R-:W-:Y:S01]  /*10c10*/  STL.64 [R1+0x1800], R22 ;  /* 0x0018001601007387 */ /* 0x000fe20000100a00 */
[----:B------:R1:W-:Y:S03]  /*10c20*/  STL.64 [R1+0x17f8], R20 ;  /* 0x0017f81401007387 */ /* 0x0003e60000100a00 */
[----:B------:R-:W-:Y:S04]  /*10c30*/  LDSM.16.MT88.4 R4, [R28+0x4200] ;  /* 0x004200001c04783b */ /* 0x000fe80000004200 */
[----:B-1----:R-:W2:Y:S01]  /*10c40*/  LDL.LU R20, [R1+0x190] ;  /* 0x0001900001147983 */ /* 0x002ea20000300800 */
[----:B------:R-:W2:Y:S02]  /*10c50*/  LDL.LU R21, [R1+0x194] ;  /* 0x0001940001157983 */ /* 0x000ea40000300800 */
[----:B------:R-:W2:Y:S02]  /*10c60*/  LDL.LU R22, [R1+0x198] ;  /* 0x0001980001167983 */ /* 0x000ea40000300800 */
[----:B------:R-:W2:Y:S01]  /*10c70*/  LDL.LU R23, [R1+0x19c] ;  /* 0x00019c0001177983 */ /* 0x000ea20000300800 */
[----:B0-----:R0:W-:Y:S01]  /*10c80*/  STL.64 [R1+0x1768], R14 ;  /* 0x0017680e01007387 */ /* 0x0011e20000100a00 */
[----:B------:R-:W-:Y:S02]  /*10c90*/  STL.64 [R1+0x140], R16 ;  /* 0x0001401001007387 */ /* 0x000fe40000100a00 */
[----:B------:R-:W-:Y:S02]  /*10ca0*/  STL.64 [R1+0x148], R18 ;  /* 0x0001481201007387 */ /* 0x000fe40000100a00 */
[----:B------:R-:W1:Y:S04]  /*10cb0*/  LDSM.16.MT88.4 R16, [R28+0x8000] ;  /* 0x008000001c10783b */ /* 0x000e680000004200 */
[----:B------:R-:W-:Y:S04]  /*10cc0*/  STL.64 [R1+0x1760], R12 ;  /* 0x0017600c01007387 */ /* 0x000fe80000100a00 */
[----:B0-----:R-:W3:Y:S04]  /*10cd0*/  LDL.LU.64 R14, [R1+0x38] ;  /* 0x00003800010e7983 */ /* 0x001ee80000300a00 */
[----:B-1----:R-:W-:Y:S01]  /*10ce0*/  STL.64 [R1+0x16c8], R18 ;  /* 0x0016c81201007387 */ /* 0x002fe20000100a00 */
[----:B------:R-:W-:Y:S02]  /*10cf0*/  STL.64 [R1+0x16c0], R16 ;  /* 0x0016c01001007387 */ /* 0x000fe40000100a00 */
[----:B------:R-:W-:Y:S02]  /*10d00*/  STL.64 [R1+0x20], R24 ;  /* 0x0000201801007387 */ /* 0x000fe40000100a00 */
[----:B------:R0:W-:Y:S02]  /*10d10*/  STL.64 [R1+0x28], R26 ;  /* 0x0000281a01007387 */ /* 0x0001e40000100a00 */
[----:B0-----:R-:W2:Y:S01]  /*10d20*/  LDL.LU.64 R26, [R1+0x1808] ;  /* 0x00180800011a7983 */ /* 0x001ea20000300a00 */
[----:B------:R-:W-:-:S02]  /*10d30*/  IMAD.MOV.U32 R17, RZ, RZ, R24 ;  /* 0x000000ffff117224 */ /* 0x000fc400078e0018 */
[----:B------:R-:W-:Y:S02]  /*10d40*/  IMAD.MOV.U32 R16, RZ, RZ, R25 ;  /* 0x000000ffff107224 */ /* 0x000fe400078e0019 */
[----:B------:R-:W-:Y:S02]  /*10d50*/  IMAD.MOV.U32 R18, RZ, RZ, R3 ;  /* 0x000000ffff127224 */ /* 0x000fe400078e0003 */
[----:B------:R-:W-:Y:S01]  /*10d60*/  IMAD.MOV.U32 R19, RZ, RZ, R2 ;  /* 0x000000ffff137224 */ /* 0x000fe200078e0002 */
[----:B--2---:R-:W-:Y:S01]  /*10d70*/  HMMA.16816.F32 R20, R8, R26, R20 ;  /* 0x0000001a0814723c */ /* 0x004fe20000001814 */
[----:B------:R-:W0:Y:S11]  /*10d80*/  LDSM.16.M88.4 R24, [R0+0x21000] ;  /* 0x021000000018783b */ /* 0x000e360000000200 */
[----:B------:R-:W-:Y:S11]  /*10d90*/  @!UPT UIADD3 URZ, URZ, URZ, URZ ;  /* 0x0000003f3f3ff290 */ /* 0x000ff6000fffe03f */
[----:B------:R-:W-:Y:S01]  /*10da0*/  STL.64 [R1+0x130], R20 ;  /* 0x0001301401007387 */ /* 0x000fe20000100a00 */
[----:B------:R-:W-:Y:S02]  /*10db0*/  STL.64 [R1+0x138], R22 ;  /* 0x0001381601007387 */ /* 0x000fe40000100a00 */
[----:B------:R-:W-:Y:S01]  /*10dc0*/  LDSM.16.M88.4 R20, [R0+0x22000] ;  /* 0x022000000014783b */ /* 0x000fe20000000200 */
[----:B0-----:R-:W-:Y:S03]  /*10dd0*/  STL.64 [R1+0x10], R24 ;  /* 0x0000101801007387 */ /* 0x001fe60000100a00 */
[----:B------:R-:W-:Y:S02]  /*10de0*/  STL.64 [R1+0x18], R26 ;  /* 0x0000181a01007387 */ /* 0x000fe40000100a00 */
[----:B------:R-:W0:Y:S02]  /*10df0*/  LDSM.16.M88.4 R24, [R0+0x23000] ;  /* 0x023000000018783b */ /* 0x000e240000000200 */
[----:B0-----:R-:W-:Y:S02]  /*10e00*/  STL [R1+0x1484], R26 ;  /* 0x0014841a01007387 */ /* 0x001fe40000100800 */
[----:B------:R-:W-:Y:S02]  /*10e10*/  STL.64 [R1], R20 ;  /* 0x0000001401007387 */ /* 0x000fe40000100a00 */
[----:B------:R-:W-:Y:S02]  /*10e20*/  STL.64 [R1+0x8], R22 ;  /* 0x0000081601007387 */ /* 0x000fe40000100a00 */
[----:B------:R-:W0:Y:S04]  /*10e30*/  LDSM.16.M88.4 R20, [R0+0x24000] ;  /* 0x024000000014783b */ /* 0x000e280000000200 */
[----:B------:R-:W-:Y:S01]  /*10e40*/  STL [R1+0x1480], R27 ;  /* 0x0014801b01007387 */ /* 0x000fe20000100800 */
[----:B------:R1:W-:Y:S03]  /*10e50*/  STL.64 [R1+0x17f0], R24 ;  /* 0x0017f01801007387 */ /* 0x0003e60000100a00 */
[----:B-1----:R-:W3:Y:S01]  /*10e60*/  LDL.LU R24, [R1+0x250] ;  /* 0x0002500001187983 */ /* 0x002ee20000300800 */
[----:B------:R-:W3:Y:S02]  /*10e70*/  LDL.LU R25, [R1+0x254] ;  /* 0x0002540001197983 */ /* 0x000ee40000300800 */
[----:B------:R-:W3:Y:S01]  /*10e80*/  LDL.LU R26, [R1+0x258] ;  /* 0x00025800011a7983 */ /* 0x000ee20000300800 */
[----:B0-----:R-:W-:Y:S01]  /*10e90*/  STL.64 [R1+0xc0], R20 ;  /* 0x0000c01401007387 */ /* 0x001fe20000100a00 */
[----:B------:R-:W-:Y:S02]  /*10ea0*/  STL.64 [R1+0xc8], R22 ;  /* 0x0000c81601007387 */ /* 0x000fe40000100a00 */
[----:B------:R-:W0:Y:S02]  /*10eb0*/  LDSM.16.M88.4 R20, [R0+0x25000] ;  /* 0x025000000014783b */ /* 0x000e240000000200 */
[----:B0-----:R-:W-:Y:S02]  /*10ec0*/  STL.64 [R1+0xb0], R20 ;  /* 0x0000b01401007387 */ /* 0x001fe40000100a00 */
[----:B------:R-:W-:Y:S02]  /*10ed0*/  STL.64 [R1+0xb8], R22 ;  /* 0x0000b81601007387 */ /* 0x000fe40000100a00 */
[----:B------:R-:W0:Y:S02]  /*10ee0*/  LDSM.16.M88.4 R20, [R0+0x26000] ;  /* 0x026000000014783b */ /* 0x000e240000000200 */
[----:B0-----:R-:W-:Y:S02]  /*10ef0*/  STL.64 [R1+0xe0], R20 ;  /* 0x0000e01401007387 */ /* 0x001fe40000100a00 */
[----:B------:R-:W-:Y:S02]  /*10f00*/  STL.64 [R1+0xe8], R22 ;  /* 0x0000e81601007387 */ /* 0x000fe40000100a00 */
[----:B------:R-:W0:Y:S02]  /*10f10*/  LDSM.16.M88.4 R20, [R0+0x27000] ;  /* 0x027000000014783b */ /* 0x000e240000000200 */
[----:B0-----:R-:W-:Y:S02]  /*10f20*/  STL.64 [R1+0x100], R20 ;  /* 0x0001001401007387 */ /* 0x001fe40000100a00 */
[----:B------:R0:W-:Y:S02]  /*10f30*/  STL.64 [R1+0x108], R22 ;  /* 0x0001081601007387 */ /* 0x0001e40000100a00 */
[----:B------:R-:W-:-:S02]  /*10f40*/  IMAD.MOV.U32 R2, RZ, RZ, R20 ;  /* 0x000000ffff027224 */ /* 0x000fc400078e0014 */
[----:B------:R-:W-:Y:S01]  /*10f50*/  IMAD.MOV.U32 R3, RZ, RZ, R21 ;  /* 0x000000ffff037224 */ /* 0x000fe200078e0015 */
[----:B0-----:R-:W2:Y:S01]  /*10f60*/  LDL.LU.64 R22, [R1+0x1800] ;  /* 0x0018000001167983 */ /* 0x001ea20000300a00 */
[----:B------:R-:W2:Y:S02]  /*10f70*/  LDL.LU.64 R20, [R1+0x17f8] ;  /* 0x0017f80001147983 */ /* 0x000ea40000300a00 */
[----:B------:R-:W-:Y:S01]  /*10f80*/  IMAD.MOV.U32 R27, RZ, RZ, R29 ;  /* 0x000000ffff1b7224 */ /* 0x000fe200078e001d */
[C---:B--2---:R-:W-:Y:S08]  /*10f90*/  HMMA.16816.F32 R20, R8.reuse, R18, R20 ;  /* 0x000000120814723c */ /* 0x044ff00000001814 */
[----:B---3--:R-:W-:Y:S11]  /*10fa0*/  HMMA.16816.F32 R8, R8, R14, R24 ;  /* 0x0000000e0808723c */ /* 0x008ff60000001818 */
[----:B------:R-:W-:Y:S04]  /*10fb0*/  @!UPT UIADD3 URZ, URZ, URZ, URZ ;  /* 0x0000003f3f3ff290 */ /* 0x000fe8000fffe03f */
[----:B------:R-:W-:Y:S01]  /*10fc0*/  STL.64 [R1+0x120], R20 ;  /* 0x0001201401007387 */ /* 0x000fe20000100a00 */
[----:B------:R-:W-:Y:S02]  /*10fd0*/  IMAD.MOV.U32 R29, RZ, RZ, R22 ;  /* 0x000000ffff1d7224 */ /* 0x000fe400078e0016 */
[----:B------:R-:W-:Y:S02]  /*10fe0*/  IMAD.MOV.U32 R0, RZ, RZ, R23 ;  /* 0x000000ffff007224 */ /* 0x000fe400078e0017 */
[----:B------:R-:W0:Y:S01]  /*10ff0*/  LDSM.16.MT88.4 R20, [R28+0x8100] ;  /* 0x008100001c14783b */ /* 0x000e220000004200 */
[----:B------:R-:W-:Y:S02]  /*11000*/  STL.64 [R1+0x1790], R18 ;  /* 0x0017901201007387 */ /* 0x000fe40000100a00 */
[----:B------:R1:W-:Y:S02]  /*11010*/  STL.64 [R1+0x1788], R16 ;  /* 0x0017881001007387 */ /* 0x0003e40000100a00 */
[----:B------:R-:W-:Y:S01]  /*11020*/  STL [R1+0x1684], R0 ;  /* 0x0016840001007387 */ /* 0x000fe20000100800 */
[----:B------:R-:W-:Y:S04]  /*11030*/  STL [R1+0x1680], R29 ;  /* 0x0016801d01007387 */ /* 0x000fe80000100800 */
[----:B0-----:R-:W-:Y:S01]  /*11040*/  STL.64 [R1+0x1658], R22 ;  /* 0x0016581601007387 */ /* 0x001fe20000100a00 */
[----:B------:R0:W-:Y:S02]  /*11050*/  STL.64 [R1+0x1650], R20 ;  /* 0x0016501401007387 */ /* 0x0001e40000100a00 */
[----:B------:R-:W2:Y:S02]  /*11060*/  LDL.LU.64 R26, [R1+0xa8] ;  /* 0x0000a800011a7983 */ /* 0x000ea40000300a00 */
[----:B-1----:R-:W3:Y:S01]  /*11070*/  LDL.LU R16, [R1+0x2e0] ;  /* 0x0002e00001107983 */ /* 0x002ee20000300800 */
[----:B------:R-:W-:Y:S01]  /*11080*/  STL.64 [R1+0x110], R8 ;  /* 0x0001100801007387 */ /* 0x000fe20000100a00 */
[----:B------:R-:W-:Y:S02]  /*11090*/  STL.64 [R1+0x118], R10 ;  /* 0x0001180a01007387 */ /* 0x000fe40000100a00 */
[----:B------:R-:W3:Y:S02]  /*110a0*/  LDL.LU R17, [R1+0x2e4] ;  /* 0x0002e40001117983 */ /* 0x000ee40000300800 */
[----:B------:R-:W4:Y:S01]  /*110b0*/  LDL.LU R18, [R1+0x2e8] ;  /* 0x0002e80001127983 */ /* 0x000f220000300800 */
[----:B------:R-:W4:Y:S04]  /*110c0*/  LDL.LU R19, [R1+0x2ec] ;  /* 0x0002ec0001137983 */ /* 0x000f280000300800 */
[----:B------:R-:W1:Y:S04]  /*110d0*/  LDSM.16.MT88.4 R8, [R28+0x8200] ;  /* 0x008200001c08783b */ /* 0x000e680000004200 */
[----:B0-----:R-:W2:Y:S01]  /*110e0*/  LDL.LU R20, [R1+0x290] ;  /* 0x0002900001147983 */ /* 0x001ea20000300800 */
[----:B------:R-:W2:Y:S02]  /*110f0*/  LDL.LU R21, [R1+0x294] ;  /* 0x0002940001157983 */ /* 0x000ea40000300800 */
[----:B------:R-:W2:Y:S02]  /*11100*/  LDL.LU R22, [R1+0x298] ;  /* 0x0002980001167983 */ /* 0x000ea40000300800 */
[----:B------:R-:W2:Y:S02]  /*11110*/  LDL.LU R23, [R1+0x29c] ;  /* 0x00029c0001177983 */ /* 0x000ea40000300800 */
[----:B--2---:R0:W-:Y:S01]  /*11120*/  STL.64 [R1+0x17d0], R22 ;  /* 0x0017d01601007387 */ /* 0x0041e20000100a00 */
[----:B------:R2:W-:Y:S03]  /*11130*/  STL.64 [R1+0x17c8], R20 ;  /* 0x0017c81401007387 */ /* 0x0005e60000100a00 */
[----:B0-----:R-:W2:Y:S04]  /*11140*/  LDL.LU.64 R22, [R1+0x88] ;  /* 0x0000880001167983 */ /* 0x001ea80000300a00 */
[----:B--2---:R0:W-:Y:S01]  /*11150*/  STL.64 [R1+0x17d8], R22 ;  /* 0x0017d81601007387 */ /* 0x0041e20000100a00 */
[----:B------:R-:W2:Y:S02]  /*11160*/  LDL.LU R20, [R1+0x270] ;  /* 0x0002700001147983 */ /* 0x000ea40000300800 */
[----:B------:R-:W2:Y:S01]  /*11170*/  LDL.LU R21, [R1+0x274] ;  /* 0x0002740001157983 */ /* 0x000ea20000300800 */
[----:B0-----:R-:W2:Y:S01]  /*11180*/  LDL.LU R22, [R1+0x278] ;  /* 0x0002780001167983 */ /* 0x001ea20000300800 */
[----:B------:R-:W2:Y:S02]  /*11190*/  LDL.LU R23, [R1+0x27c] ;  /* 0x00027c0001177983 */ /* 0x000ea40000300800 */
[----:B----4-:R0:W-:Y:S02]  /*111a0*/  STL.64 [R1+0x17a0], R18 ;  /* 0x0017a01201007387 */ /* 0x0101e40000100a00 */
[----:B---3--:R3:W-:Y:S01]  /*111b0*/  STL.64 [R1+0x1798], R16 ;  /* 0x0017981001007387 */ /* 0x0087e20000100a00 */
[----:B0-----:R-:W4:Y:S04]  /*111c0*/  LDL.LU.64 R18, [R1+0x68] ;  /* 0x0000680001127983 */ /* 0x001f280000300a00 */
[----:B----4-:R0:W-:Y:S01]  /*111d0*/  STL.64 [R1+0x17b0], R18 ;  /* 0x0017b01201007387 */ /* 0x0101e20000100a00 */
[----:B---3--:R-:W3:Y:S02]  /*111e0*/  LDL.LU R16, [R1+0x280] ;  /* 0x0002800001107983 */ /* 0x008ee40000300800 */
[----:B------:R-:W3:Y:S01]  /*111f0*/  LDL.LU R17, [R1+0x284] ;  /* 0x0002840001117983 */ /* 0x000ee20000300800 */
[----:B0-----:R-:W4:Y:S01]  /*11200*/  LDL.LU R18, [R1+0x288] ;  /* 0x0002880001127983 */ /* 0x001f220000300800 */
[----:B------:R-:W4:Y:S03]  /*11210*/  LDL.LU R19, [R1+0x28c] ;  /* 0x00028c0001137983 */ /* 0x000f260000300800 */
[----:B----4-:R0:W-:Y:S01]  /*11220*/  STL.64 [R1+0x17e8], R18 ;  /* 0x0017e81201007387 */ /* 0x0101e20000100a00 */
[----:B---3--:R-:W-:Y:S03]  /*11230*/  STL.64 [R1+0x17e0], R16 ;  /* 0x0017e01001007387 */ /* 0x008fe60000100a00 */
[----:B0-----:R-:W2:Y:S01]  /*11240*/  LDL.LU.64 R18, [R1+0x98] ;  /* 0x0000980001127983 */ /* 0x001ea20000300a00 */
[----:B------:R0:W-:Y:S02]  /*11250*/  STL.64 [R1+0x1778], R14 ;  /* 0x0017780e01007387 */ /* 0x0001e40000100a00 */
[----:B------:R-:W3:Y:S02]  /*11260*/  LDL.LU R12, [R1+0x260] ;  /* 0x00026000010c7983 */ /* 0x000ee40000300800 */
[----:B------:R-:W3:Y:S01]  /*11270*/  LDL.LU R13, [R1+0x264] ;  /* 0x00026400010d7983 */ /* 0x000ee20000300800 */
[----:B0-----:R-:W3:Y:S01]  /*11280*/  LDL.LU R14, [R1+0x268] ;  /* 0x00026800010e7983 */ /* 0x001ee20000300800 */
[----:B------:R-:W3:Y:S02]  /*11290*/  LDL.LU R15, [R1+0x26c] ;  /* 0x00026c00010f7983 */ /* 0x000ee40000300800 */
[----:B------:R-:W-:Y:S02]  /*112a0*/  STL [R1+0x1600], R28 ;  /* 0x0016001c01007387 */ /* 0x000fe40000100800 */
[----:B-1----:R0:W-:Y:S01]  /*112b0*/  STL.64 [R1+0x15d0], R10 ;  /* 0x0015d00a01007387 */ /* 0x0021e20000100a00 */
[----:B------:R1:W-:Y:S01]  /*112c0*/  STL.64 [R1+0x15c8], R8 ;  /* 0x0015c80801007387 */ /* 0x0003e20000100a00 */
[----:B------:R-:W4:Y:S02]  /*112d0*/  LDL.LU.64 R24, [R1+0x17f0] ;  /* 0x0017f00001187983 */ /* 0x000f240000300a00 */
[----:B0-----:R-:W-:-:S02]  /*112e0*/  IMAD.MOV.U32 R11, RZ, RZ, R26 ;  /* 0x000000ffff0b7224 */ /* 0x001fc400078e001a */
[----:B------:R-:W-:Y:S01]  /*112f0*/  IMAD.MOV.U32 R10, RZ, RZ, R27 ;  /* 0x000000ffff0a7224 */ /* 0x000fe200078e001b */
[C---:B---3--:R-:W-:Y:S11]  /*11300*/  HMMA.16816.F32 R12, R4.reuse, R26, R12 ;  /* 0x0000001a040c723c */ /* 0x048ff6000000180c */
[----:B------:R-:W-:Y:S11]  /*11310*/  @!UPT UIADD3 URZ, URZ, URZ, URZ ;  /* 0x0000003f3f3ff290 */ /* 0x000ff6000fffe03f */
[----:B------:R-:W-:Y:S01]  /*11320*/  @!UPT UIADD3 URZ, URZ, URZ, URZ ;  /* 0x0000003f3f3ff290 */ /* 0x000fe2000fffe03f */
[----:B------:R-:W-:Y:S01]  /*11330*/  STL.64 [R1+0xf0], R12 ;  /* 0x0000f00c01007387 */ /* 0x000fe20000100a00 */
[----:B------:R0:W-:Y:S02]  /*11340*/  STL.64 [R1+0x17a8], R10 ;  /* 0x0017a80a01007387 */ /* 0x0001e40000100a00 */
[----:B-1----:R-:W3:Y:S02]  /*11350*/  LDL.LU R8, [R1+0x2a0] ;  /* 0x0002a00001087983 */ /* 0x002ee40000300800 */
[----:B------:R-:W3:Y:S01]  /*11360*/  LDL.LU R9, [R1+0x2a4] ;  /* 0x0002a40001097983 */ /* 0x000ee20000300800 */
[----:B0-----:R-:W3:Y:S01]  /*11370*/  LDL.LU R10, [R1+0x2a8] ;  /* 0x0002a800010a7983 */ /* 0x001ee20000300800 */
[----:B------:R-:W3:Y:S01]  /*11380*/  LDL.LU R11, [R1+0x2ac] ;  /* 0x0002ac00010b7983 */ /* 0x000ee20000300800 */
[----:B--2---:R-:W-:Y:S01]  /*11390*/  HMMA.16816.F32 R20, R4, R18, R20 ;  /* 0x000000120414723c */ /* 0x004fe20000001814 */
[----:B------:R-:W-:Y:S02]  /*113a0*/  IMAD.MOV.U32 R26, RZ, RZ, R15 ;  /* 0x000000ffff1a7224 */ /* 0x000fe400078e000f */
[----:B------:R-:W-:-:S02]  /*113b0*/  IMAD.MOV.U32 R27, RZ, RZ, R14 ;  /* 0x000000ffff1b7224 */ /* 0x000fc400078e000e */
[----:B------:R-:W-:Y:S02]  /*113c0*/  IMAD.MOV.U32 R13, RZ, RZ, R18 ;  /* 0x000000ffff0d7224 */ /* 0x000fe400078e0012 */
[----:B------:R-:W-:Y:S11]  /*113d0*/  IMAD.MOV.U32 R12, RZ, RZ, R19 ;  /* 0x000000ffff0c7224 */ /* 0x000ff600078e0013 */
[----:B------:R-:W-:Y:S06]  /*113e0*/  @!UPT UIADD3 URZ, URZ, URZ, URZ ;  /* 0x0000003f3f3ff290 */ /* 0x000fec000fffe03f */
[----:B------:R-:W-:Y:S01]  /*113f0*/  IMAD.MOV.U32 R28, RZ, RZ, R23 ;  /* 0x000000ffff1c7224 */ /* 0x000fe200078e0017 */
[----:B---3--:R0:W-:Y:S01]  /*11400*/  STL.64 [R1+0x17c0], R10 ;  /* 0x0017c00a01007387 */ /* 0x0081e20000100a00 */
[----:B------:R-:W-:Y:S03]  /*11410*/  STL.64 [R1+0x17b8], R8 ;  /* 0x0017b80801007387 */ /* 0x000fe60000100a00 */
[----:B0-----:R-:W2:Y:S01]  /*11420*/  LDL.LU.64 R10, [R1+0x78] ;  /* 0x00007800010a7983 */ /* 0x001ea20000300a00 */
[----:B------:R-:W-:Y:S02]  /*11430*/  STL [R1+0x1608], R26 ;  /* 0x0016081a01007387 */ /* 0x000fe40000100800 */
[----:B------:R-:W-:Y:S02]  /*11440*/  STL [R1+0x1604], R27 ;  /* 0x0016041b01007387 */ /* 0x000fe40000100800 */
[----:B------:R-:W3:Y:S01]  /*11450*/  LDL.LU.64 R18, [R1+0x17e8] ;  /* 0x0017e80001127983 */ /* 0x000ee20000300a00 */
[----:B------:R-:W3:Y:S01]  /*11460*/  LDL.LU.64 R16, [R1+0x17e0] ;  /* 0x0017e00001107983 */ /* 0x000ee20000300a00 */
[----:B------:R-:W-:Y:S02]  /*11470*/  STL.64 [R1+0xd0], R20 ;  /* 0x0000d01401007387 */ /* 0x000fe40000100a00 */
[----:B------:R0:W-:Y:S02]  /*11480*/  STL [R1+0xd8], R22 ;  /* 0x0000d81601007387 */ /* 0x0001e40000100800 */
[----:B0-----:R-:W3:Y:S01]  /*11490*/  LDL.LU.64 R22, [R1+0x17d8] ;  /* 0x0017d80001167983 */ /* 0x001ee20000300a00 */
[----:B------:R-:W-:Y:S01]  /*114a0*/  STL [R1+0x1688], R28 ;  /* 0x0016881c01007387 */ /* 0x000fe20000100800 */
[----:B---3--:R-:W-:Y:S01]  /*114b0*/  HMMA.16816.F32 R16, R4, R22, R16 ;  /* 0x000000160410723c */ /* 0x008fe20000001810 */
[----:B------:R-:W-:-:S02]  /*114c0*/  IMAD.MOV.U32 R15, RZ, RZ, R22 ;  /* 0x000000ffff0f7224 */ /* 0x000fc400078e0016 */
[----:B------:R-:W-:Y:S02]  /*114d0*/  IMAD.MOV.U32 R14, RZ, RZ, R23 ;  /* 0x000000ffff0e7224 */ /* 0x000fe400078e0017 */
[----:B------:R-:W2:Y:S01]  /*114e0*/  LDL.LU.64 R22, [R1+0x17d0] ;  /* 0x0017d00001167983 */ /* 0x000ea20000300a00 */
[----:B------:R-:W2:Y:S11]  /*114f0*/  LDL.LU.64 R20, [R1+0x17c8] ;  /* 0x0017c80001147983 */ /* 0x000eb60000300a00 */
[----:B------:R-:W-:Y:S06]  /*11500*/  @!UPT UIADD3 URZ, URZ, URZ, URZ ;  /* 0x0000003f3f3ff290 */ /* 0x000fec000fffe03f */
[----:B------:R-:W-:Y:S01]  /*11510*/  STL.64 [R1+0x160], R16 ;  /* 0x0001601001007387 */ /* 0x000fe20000100a00 */
[----:B------:R-:W-:Y:S02]  /*11520*/  IMAD.MOV.U32 R26, RZ, RZ, R18 ;  /* 0x000000ffff1a7224 */ /* 0x000fe400078e0012 */
[----:B------:R-:W-:-:S05]  /*11530*/  IMAD.MOV.U32 R27, RZ, RZ, R19 ;  /* 0x000000ffff1b7224 */ /* 0x000fca00078e0013 */
[----:B------:R0:W-:Y:S01]  /*11540*/  STL.64 [R1+0x16a0], R26 ;  /* 0x0016a01a01007387 */ /* 0x0001e20000100a00 */
[----:B----4-:R-:W-:Y:S03]  /*11550*/  STL.64 [R1+0x1698], R24 ;  /* 0x0016981801007387 */ /* 0x010fe60000100a00 */
[----:B0-----:R-:W3:Y:S01]  /*11560*/  LDL.LU R26, [R1+0x58] ;  /* 0x00005800011a7983 */ /* 0x001ee20000300800 */
[----:B------:R-:W3:Y:S01]  /*11570*/  LDL.LU R27, [R1+0x5c] ;  /* 0x00005c00011b7983 */ /* 0x000ee20000300800 */
[----:B--2---:R-:W-:Y:S07]  /*11580*/  HMMA.16816.F32 R16, R4, R10, R20 ;  /* 0x0000000a0410723c */ /* 0x004fee0000001814 */
[----:B------:R-:W-:-:S02]  /*11590*/  IMAD.MOV.U32 R21, RZ, RZ, R10 ;  /* 0x000000ffff157224 */ /* 0x000fc400078e000a */
[----:B------:R-:W-:Y:S02]  /*115a0*/  IMAD.MOV.U32 R20, RZ, RZ, R11 ;  /* 0x000000ffff147224 */ /* 0x000fe400078e000b */
[----:B------:R-:W2:Y:S01]  /*115b0*/  LDL.LU.64 R10, [R1+0x17c0] ;  /* 0x0017c000010a7983 */ /* 0x000ea20000300a00 */
[----:B------:R-:W2:Y:S11]  /*115c0*/  LDL.LU.64 R8, [R1+0x17b8] ;  /* 0x0017b80001087983 */ /* 0x000eb60000300a00 */
[----:B------:R-:W-:Y:S01]  /*115d0*/  STL [R1+0x190], R16 ;  /* 0x0001901001007387 */ /* 0x000fe20000100800 */
[----:B------:R-:W-:-:S02]  /*115e0*/  IMAD.MOV.U32 R0, RZ, RZ, R18 ;  /* 0x000000ffff007224 */ /* 0x000fc400078e0012 */
[----:B------:R-:W-:Y:S02]  /*115f0*/  IMAD.MOV.U32 R29, RZ, RZ, R19 ;  /* 0x000000ffff1d7224 */ /* 0x000fe400078e0013 */
[----:B------:R-:W2:Y:S01]  /*11600*/  LDL.LU.64 R18, [R1+0x17b0] ;  /* 0x0017b00001127983 */ /* 0x000ea20000300a00 */
[----:B------:R-:W-:Y:S01]  /*11610*/  IMAD.MOV.U32 R28, RZ, RZ, R17 ;  /* 0x000000ffff1c7224 */ /* 0x000fe200078e0011 */
[C---:B--2---:R-:W-:Y:S11]  /*11620*/  HMMA.16816.F32 R8, R4.reuse, R18, R8 ;  /* 0x000000120408723c */ /* 0x044ff60000001808 */
[----:B------:R-:W-:Y:S11]  /*11630*/  @!UPT UIADD3 URZ, URZ, URZ, URZ ;  /* 0x0000003f3f3ff290 */ /* 0x000ff6000fffe03f */
[----:B------:R-:W-:Y:S01]  /*11640*/  @!UPT UIADD3 URZ, URZ, URZ, URZ ;  /* 0x0000003f3f3ff290 */ /* 0x000fe2000fffe03f */
[----:B------:R0:W-:Y:S01]  /*11650*/  STL.64 [R1+0x220], R8 ;  /* 0x0002200801007387 */ /* 0x0001e20000100a00 */
[----:B------:R1:W-:Y:S02]  /*11660*/  STL.64 [R1+0x228], R10 ;  /* 0x0002280a01007387 */ /* 0x0003e40000100a00 */
[----:B0-----:R-:W-:Y:S01]  /*11670*/  IMAD.MOV.U32 R9, RZ, RZ, R18 ;  /* 0x000000ffff097224 */ /* 0x001fe200078e0012 */
[----:B-1----:R-:W2:Y:S01]  /*11680*/  LDL.LU.64 R10, [R1+0x17a8] ;  /* 0x0017a800010a7983 */ /* 0x002ea20000300a00 */
[----:B------:R-:W-:Y:S02]  /*11690*/  IMAD.MOV.U32 R8, RZ, RZ, R19 ;  /* 0x000000ffff087224 */ /* 0x000fe400078e0013 */
[----:B------:R-:W3:Y:S02]  /*116a0*/  LDL.LU.64 R18, [R1+0x17a0] ;  /* 0x0017a00001127983 */ /* 0x000ee40000300a00 */
[----:B------:R-:W3:Y:S02]  /*116b0*/  LDL.LU.64 R16, [R1+0x1798] ;  /* 0x0017980001107983 */ /* 0x000ee40000300a00 */
[----:B---3--:R-:W-:Y:S11]  /*116c0*/  HMMA.16816.F32 R16, R4, R26, R16 ;  /* 0x0000001a0410723c */ /* 0x008ff60000001810 */
[----:B------:R-:W-:Y:S11]  /*116d0*/  @!UPT UIADD3 URZ, URZ, URZ, URZ ;  /* 0x0000003f3f3ff290 */ /* 0x000ff6000fffe03f */
[----:B------:R-:W-:Y:S01]  /*116e0*/  @!UPT UIADD3 URZ, URZ, URZ, URZ ;  /* 0x0000003f3f3ff290 */ /* 0x000fe2000fffe03f */
[----:B------:R-:W-:Y:S01]  /*116f0*/  STL.64 [R1+0x260], R16 ;  /* 0x0002601001007387 */ /* 0x000fe20000100a00 */
[----:B------:R0:W-:Y:S03]  /*11700*/  STL.64 [R1+0x268], R18 ;  /* 0x0002681201007387 */ /* 0x0001e60000100a00 */
[----:B0-----:R-:W3:Y:S01]  /*11710*/  LDL.LU.64 R18, [R1+0x1790] ;  /* 0x0017900001127983 */ /* 0x001ee20000300a00 */
[----:B------:R-:W4:Y:S02]  /*11720*/  LDL.LU.64 R16, [R1+0x1788] ;  /* 0x0017880001107983 */ /* 0x000f240000300a00 */
[----:B------:R0:W-:Y:S02]  /*11730*/  STL.64 [R1+0x16e8], R26 ;  /* 0x0016e81a01007387 */ /* 0x0001e40000100a00 */
[----:B0-----:R-:W-:Y:S02]  /*11740*/  IMAD.MOV.U32 R26, RZ, RZ, R9 ;  /* 0x000000ffff1a7224 */ /* 0x001fe400078e0009 */
[----:B------:R-:W-:-:S02]  /*11750*/  IMAD.MOV.U32 R27, RZ, RZ, R8 ;  /* 0x000000ffff1b7224 */ /* 0x000fc400078e0008 */
[----:B------:R-:W-:-:S03]  /*11760*/  IMAD.MOV.U32 R8, RZ, RZ, R2 ;  /* 0x000000ffff087224 */ /* 0x000fc600078e0002 */
[----:B------:R0:W-:Y:S01]  /*11770*/  STL.64 [R1+0x1700], R26 ;  /* 0x0017001a01007387 */ /* 0x0001e20000100a00 */
[----:B------:R-:W2:Y:S02]  /*11780*/  LDL.LU R2, [R1+0x1784] ;  /* 0x0017840001027983 */ /* 0x000ea40000300800 */
[----:B------:R-:W-:Y:S02]  /*11790*/  IMAD.MOV.U32 R9, RZ, RZ, R3 ;  /* 0x000000ffff097224 */ /* 0x000fe400078e0003 */
[----:B------:R-:W2:Y:S01]  /*117a0*/  LDL.LU R3, [R1+0x1780] ;  /* 0x0017800001037983 */ /* 0x000ea20000300800 */
[----:B0-----:R-:W-:Y:S02]  /*117b0*/  IMAD.MOV.U32 R26, RZ, RZ, R21 ;  /* 0x000000ffff1a7224 */ /* 0x001fe400078e0015 */
[----:B------:R-:W-:-:S05]  /*117c0*/  IMAD.MOV.U32 R27, RZ, RZ, R20 ;  /* 0x000000ffff1b7224 */ /* 0x000fca00078e0014 */
[----:B------:R0:W-:Y:S02]  /*117d0*/  STL.64 [R1+0x1718], R26 ;  /* 0x0017181a01007387 */ /* 0x0001e40000100a00 */
[----:B0-----:R-:W-:Y:S02]  /*117e0*/  IMAD.MOV.U32 R26, RZ, RZ, R15 ;  /* 0x000000ffff1a7224 */ /* 0x001fe400078e000f */
[----:B------:R-:W-:-:S05]  /*117f0*/  IMAD.MOV.U32 R27, RZ, RZ, R14 ;  /* 0x000000ffff1b7224 */ /* 0x000fca00078e000e */
[----:B------:R-:W-:Y:S01]  /*11800*/  STL.64 [R1+0x1730], R26 ;  /* 0x0017301a01007387 */ /* 0x000fe20000100a00 */
[----:B----4-:R-:W-:Y:S02]  /*11810*/  IMAD.MOV.U32 R20, RZ, RZ, R17 ;  /* 0x000000ffff147224 */ /* 0x010fe400078e0011 */
[----:B------:R-:W-:-:S05]  /*11820*/  IMAD.MOV.U32 R21, RZ, RZ, R16 ;  /* 0x000000ffff157224 */ /* 0x000fca00078e0010 */
[----:B------:R0:W-:Y:S04]  /*11830*/  STL.64 [R1+0x16d0], R20 ;  /* 0x0016d01401007387 */ /* 0x0001e80000100a00 */
[----:B0-----:R-:W4:Y:S01]  /*11840*/  LDL.LU R20, [R1+0x350] ;  /* 0x0003500001147983 */ /* 0x001f220000300800 */
[----:B------:R-:W4:Y:S02]  /*11850*/  LDL.LU R21, [R1+0x354] ;  /* 0x0003540001157983 */ /* 0x000f240000300800 */
[----:B------:R-:W2:Y:S02]  /*11860*/  LDL.LU R22, [R1+0x358] ;  /* 0x0003580001167983 */ /* 0x000ea40000300800 */
[----:B------:R-:W2:Y:S02]  /*11870*/  LDL.LU R23, [R1+0x35c] ;  /* 0x00035c0001177983 */ /* 0x000ea40000300800 */
[----:B------:R-:W-:-:S02]  /*11880*/  IMAD.MOV.U32 R26, RZ, RZ, R13 ;  /* 0x000000ffff1a7224 */ /* 0x000fc400078e000d */
[----:B------:R-:W-:-:S05]  /*11890*/  IMAD.MOV.U32 R27, RZ, RZ, R12 ;  /* 0x000000ffff1b7224 */ /* 0x000fca00078e000c */
[----:B------:R-:W-:Y:S04]  /*118a0*/  STL.64 [R1+0x1748], R26 ;  /* 0x0017481a01007387 */ /* 0x000fe80000100a00 */
[----:B--2---:R-:W-:Y:S01]  /*118b0*/  STL.64 [R1+0x16e0], R22 ;  /* 0x0016e01601007387 */ /* 0x004fe20000100a00 */
[----:B----4-:R0:W-:Y:S03]  /*118c0*/  STL.64 [R1+0x16d8], R20 ;  /* 0x0016d81401007387 */ /* 0x0101e60000100a00 */
[----:B0-----:R-:W2:Y:S01]  /*118d0*/  LDL.LU R20, [R1+0x360] ;  /* 0x0003600001147983 */ /* 0x001ea20000300800 */
[----:B------:R-:W2:Y:S02]  /*118e0*/  LDL.LU R21, [R1+0x364] ;  /* 0x0003640001157983 */ /* 0x000ea40000300800 */
[----:B------:R-:W4:Y:S02]  /*118f0*/  LDL.LU R22, [R1+0x368] ;  /* 0x0003680001167983 */ /* 0x000f240000300800 */
[----:B------:R-:W4:Y:S02]  /*11900*/  LDL.LU R23, [R1+0x36c] ;  /* 0x00036c0001177983 */ /* 0x000f240000300800 */
[----:B------:R-:W-:-:S02]  /*11910*/  IMAD.MOV.U32 R26, RZ, RZ, R11 ;  /* 0x000000ffff1a7224 */ /* 0x000fc400078e000b */
[----:B------:R-:W-:-:S05]  /*11920*/  IMAD.MOV.U32 R27, RZ, RZ, R10 ;  /* 0x000000ffff1b7224 */ /* 0x000fca00078e000a */
[----:B------:R-:W-:Y:S04]  /*11930*/  STL.64 [R1+0x1770], R26 ;  /* 0x0017701a01007387 */ /* 0x000fe80000100a00 */
[----:B----4-:R-:W-:Y:S01]  /*11940*/  STL.64 [R1+0x16f8], R22 ;  /* 0x0016f81601007387 */ /* 0x010fe20000100a00 */
[----:B--2---:R0:W-:Y:S03]  /*11950*/  STL.64 [R1+0x16f0], R20 ;  /* 0x0016f01401007387 */ /* 0x0041e60000100a00 */
[----:B0-----:R-:W2:Y:S01]  /*11960*/  LDL.LU R20, [R1+0x370] ;  /* 0x0003700001147983 */ /* 0x001ea20000300800 */
[----:B------:R-:W2:Y:S02]  /*11970*/  LDL.LU R21, [R1+0x374] ;  /* 0x0003740001157983 */ /* 0x000ea40000300800 */
[----:B------:R-:W4:Y:S02]  /*11980*/  LDL.LU R22, [R1+0x378] ;  /* 0x0003780001167983 */ /* 0x000f240000300800 */
[----:B------:R-:W4:Y:S01]  /*11990*/  LDL.LU R23, [R1+0x37c] ;  /* 0x00037c0001177983 */ /* 0x000f220000300800 */
[----:B------:R-:W3:Y:S01]  /*119a0*/  LDL.LU R12, [R1+0x2f0] ;  /* 0x0002f000010c7983 */ /* 0x000ee20000300800 */
[----:B------:R-:W3:Y:S02]  /*119b0*/  LDL.LU R13, [R1+0x2f4] ;  /* 0x0002f400010d7983 */ /* 0x000ee40000300800 */
[----:B------:R-:W3:Y:S02]  /*119c0*/  LDL.LU R14, [R1+0x2f8] ;  /* 0x0002f800010e7983 */ /* 0x000ee40000300800 */
[----:B------:R-:W3:Y:S01]  /*119d0*/  LDL.LU R15, [R1+0x2fc] ;  /* 0x0002fc00010f7983 */ /* 0x000ee20000300800 */
[----:B------:R-:W3:Y:S01]  /*119e0*/  LDL.LU R24, [R1+0x2d0] ;  /* 0x0002d00001187983 */ /* 0x000ee20000300800 */
[----:B------:R-:W3:Y:S02]  /*119f0*/  LDL.LU R25, [R1+0x2d4] ;  /* 0x0002d40001197983 */ /* 0x000ee40000300800 */
[----:B------:R-:W3:Y:S02]  /*11a00*/  LDL.LU R26, [R1+0x2d8] ;  /* 0x0002d800011a7983 */ /* 0x000ee40000300800 */
[----:B------:R-:W3:Y:S01]  /*11a10*/  LDL.LU R27, [R1+0x2dc] ;  /* 0x0002dc00011b7983 */ /* 0x000ee20000300800 */
[----:B----4-:R-:W-:Y:S01]  /*11a20*/  STL.64 [R1+0x1710], R22 ;  /* 0x0017101601007387 */ /* 0x010fe20000100a00 */
[----:B--2---:R0:W-:Y:S03]  /*11a30*/  STL.64 [R1+0x1708], R20 ;  /* 0x0017081401007387 */ /* 0x0041e60000100a00 */
[----:B0-----:R-:W2:Y:S01]  /*11a40*/  LDL.LU R20, [R1+0x380] ;  /* 0x0003800001147983 */ /* 0x001ea20000300800 */
[----:B------:R-:W2:Y:S02]  /*11a50*/  LDL.LU R21, [R1+0x384] ;  /* 0x0003840001157983 */ /* 0x000ea40000300800 */
[----:B------:R-:W4:Y:S02]  /*11a60*/  LDL.LU R22, [R1+0x388] ;  /* 0x0003880001167983 */ /* 0x000f240000300800 */
[----:B------:R-:W4:Y:S02]  /*11a70*/  LDL.LU R23, [R1+0x38c] ;  /* 0x00038c0001177983 */ /* 0x000f240000300800 */
[----:B----4-:R-:W-:Y:S01]  /*11a80*/  STL.64 [R1+0x1728], R22 ;  /* 0x0017281601007387 */ /* 0x010fe20000100a00 */
[----:B--2---:R0:W-:Y:S03]  /*11a90*/  STL.64 [R1+0x1720], R20 ;  /* 0x0017201401007387 */ /* 0x0041e60000100a00 */
[----:B0-----:R-:W2:Y:S01]  /*11aa0*/  LDL.LU R20, [R1+0x300] ;  /* 0x0003000001147983 */ /* 0x001ea20000300800 */
[----:B------:R-:W2:Y:S02]  /*11ab0*/  LDL.LU R21, [R1+0x304] ;  /* 0x0003040001157983 */ /* 0x000ea40000300800 */
[----:B------:R-:W4:Y:S02]  /*11ac0*/  LDL.LU R22, [R1+0x308] ;  /* 0x0003080001167983 */ /* 0x000f240000300800 */
[----:B------:R-:W4:Y:S01]  /*11ad0*/  LDL.LU R23, [R1+0x30c] ;  /* 0x00030c0001177983 */ /* 0x000f220000300800 */
[C---:B---3--:R-:W-:Y:S01]  /*11ae0*/  HMMA.16816.F32 R12, R4.reuse, R18, R12 ;  /* 0x00000012040c723c */ /* 0x048fe2000000180c */
[----:B----4-:R-:W-:Y:S01]  /*11af0*/  STL.64 [R1+0x1740], R22 ;  /* 0x0017401601007387 */ /* 0x010fe20000100a00 */
[----:B--2---:R0:W-:Y:S03]  /*11b00*/  STL.64 [R1+0x1738], R20 ;  /* 0x0017381401007387 */ /* 0x0041e60000100a00 */
[----:B0-----:R-:W2:Y:S01]  /*11b10*/  LDL.LU R20, [R1+0x2b0] ;  /* 0x0002b00001147983 */ /* 0x001ea20000300800 */
[----:B------:R-:W2:Y:S02]  /*11b20*/  LDL.LU R21, [R1+0x2b4] ;  /* 0x0002b40001157983 */ /* 0x000ea40000300800 */
[----:B------:R-:W3:Y:S02]  /*11b30*/  LDL.LU R22, [R1+0x2b8] ;  /* 0x0002b80001167983 */ /* 0x000ee40000300800 */
[----:B------:R-:W3:Y:S02]  /*11b40*/  LDL.LU R23, [R1+0x2bc] ;  /* 0x0002bc0001177983 */ /* 0x000ee40000300800 */
[----:B---3--:R-:W-:Y:S01]  /*11b50*/  STL.64 [R1+0x1758], R22 ;  /* 0x0017581601007387 */ /* 0x008fe20000100a00 */
[----:B--2---:R0:W-:Y:S03]  /*11b60*/  STL.64 [R1+0x1750], R20 ;  /* 0x0017501401007387 */ /* 0x0041e60000100a00 */
[----:B0-----:R-:W2:Y:S01]  /*11b70*/  LDL.LU R20, [R1+0x2c0] ;  /* 0x0002c00001147983 */ /* 0x001ea20000300800 */
[----:B------:R-:W2:Y:S02]  /*11b80*/  LDL.LU R21, [R1+0x2c4] ;  /* 0x0002c40001157983 */ /* 0x000ea40000300800 */
[----:B------:R-:W2:Y:S02]  /*11b90*/  LDL.LU R22, [R1+0x2c8] ;  /* 0x0002c80001167983 */ /* 0x000ea40000300800 */
[----:B------:R-:W2:Y:S01]  /*11ba0*/  LDL.LU R23, [R1+0x2cc] ;  /* 0x0002cc0001177983 */ /* 0x000ea20000300800 */
[----:B------:R0:W-:Y:S04]  /*11bb0*/  STL.64 [R1+0x1660], R8 ;  /* 0x0016600801007387 */ /* 0x0001e80000100a00 */
[----:B0-----:R-:W3:Y:S01]  /*11bc0*/  LDL.LU R8, [R1+0x230] ;  /* 0x0002300001087983 */ /* 0x001ee20000300800 */
[----:B------:R-:W3:Y:S02]  /*11bd0*/  LDL.LU R9, [R1+0x234] ;  /* 0x0002340001097983 */ /* 0x000ee40000300800 */
[----:B------:R-:W3:Y:S02]  /*11be0*/  LDL.LU R10, [R1+0x238] ;  /* 0x00023800010a7983 */ /* 0x000ee40000300800 */
[----:B------:R-:W3:Y:S01]  /*11bf0*/  LDL.LU R11, [R1+0x23c] ;  /* 0x00023c00010b7983 */ /* 0x000ee20000300800 */
[----:B------:R-:W-:Y:S01]  /*11c00*/  STL.64 [R1+0x340], R12 ;  /* 0x0003400c01007387 */ /* 0x000fe20000100a00 */
[----:B------:R0:W-:Y:S03]  /*11c10*/  STL.64 [R1+0x348], R14 ;  /* 0x0003480e01007387 */ /* 0x0001e60000100a00 */
[----:B0-----:R-:W4:Y:S02]  /*11c20*/  LDL.LU.64 R14, [R1+0x1778] ;  /* 0x00177800010e7983 */ /* 0x001f240000300a00 */
[----:B----4-:R-:W-:Y:S02]  /*11c30*/  HMMA.16816.F32 R4, R4, R14, R24 ;  /* 0x0000000e0404723c */ /* 0x010fe40000001818 */
[----:B------:R-:W2:Y:S01]  /*11c40*/  LDL.LU.64 R26, [R1+0x1770] ;  /* 0x00177000011a7983 */ /* 0x000ea20000300a00 */
[----:B------:R-:W-:-:S02]  /*11c50*/  IMAD.MOV.U32 R17, RZ, RZ, R14 ;  /* 0x000000ffff117224 */ /* 0x000fc400078e000e */
[----:B------:R-:W-:Y:S11]  /*11c60*/  IMAD.MOV.U32 R16, RZ, RZ, R15 ;  /* 0x000000ffff107224 */ /* 0x000ff600078e000f */
[----:B------:R-:W-:Y:S07]  /*11c70*/  @!UPT UIADD3 URZ, URZ, URZ, URZ ;  /* 0x0000003f3f3ff290 */ /* 0x000fee000fffe03f */
[----:B------:R-:W-:Y:S01]  /*11c80*/  STL.64 [R1+0x330], R4 ;  /* 0x0003300401007387 */ /* 0x000fe20000100a00 */
[----:B------:R-:W-:Y:S02]  /*11c90*/  STL.64 [R1+0x338], R6 ;  /* 0x0003380601007387 */ /* 0x000fe40000100a00 */
[----:B------:R-:W2:Y:S02]  /*11ca0*/  LDL.LU.64 R14, [R1+0x1768] ;  /* 0x00176800010e7983 */ /* 0x000ea40000300a00 */
[----:B------:R-:W2:Y:S02]  /*11cb0*/  LDL.LU.64 R12, [R1+0x1760] ;  /* 0x00176000010c7983 */ /* 0x000ea40000300a00 */
[C---:B--2---:R-:W-:Y:S01]  /*11cc0*/  HMMA.16816.F32 R24, R12.reuse, R26, R20 ;  /* 0x0000001a0c18723c */ /* 0x044fe20000001814 */
[----:B------:R-:W2:Y:S01]  /*11cd0*/  LDL.LU.64 R22, [R1+0x1758] ;  /* 0x0017580001167983 */ /* 0x000ea20000300a00 */
[----:B------:R-:W2:Y:S11]  /*11ce0*/  LDL.LU.64 R20, [R1+0x1750] ;  /* 0x0017500001147983 */ /* 0x000eb60000300a00 */
[----:B------:R-:W-:Y:S10]  /*11cf0*/  @!UPT UIADD3 URZ, URZ, URZ, URZ ;  /* 0x0000003f3f3ff290 */ /* 0x000ff4000fffe03f */
[----:B------:R-:W-:Y:S01]  /*11d00*/  STL.64 [R1+0x320], R24 ;  /* 0x0003201801007387 */ /* 0x000fe20000100a00 */
[----:B------:R0:W-:Y:S03]  /*11d10*/  STL.64 [R1+0x328], R26 ;  /* 0x0003281a01007387 */ /* 0x0001e60000100a00 */
[----:B0-----:R-:W2:Y:S02]  /*11d20*/  LDL.LU.64 R26, [R1+0x1748] ;  /* 0x00174800011a7983 */ /* 0x001ea40000300a00 */
        /* <DEDUP_REMOVED lines=32> */
[----:B------:R0:W-:Y:S01]  /*11f30*/  STL.64 [R1+0x2d0], R24 ;  /* 0x0002d01801007387 */ /* 0x0001e20000100a00 */
[----:B------:R-:W-:Y:S03]  /*11f40*/  STL.64 [R1+0x2d8], R26 ;  /* 0x0002d81a01007387 */ /* 0x000fe60000100a00 */
[----:B0-----:R-:W4:Y:S01]  /*11f50*/  LDL.64 R24, [R1] ;  /* 0x0000000001187983 */ /* 0x001f220000100a00 */
[----:B------:R-:W-:Y:S02]  /*11f60*/  IMAD.MOV.U32 R6, RZ, RZ, R17 ;  /* 0x000000ffff067224 */ /* 0x000fe400078e0011 */
[----:B------:R-:W-:Y:S01]  /*11f70*/  IMAD.MOV.U32 R7, RZ, RZ, R16 ;  /* 0x000000ffff077224 */ /* 0x000fe200078e0010 */
[----:B----4-:R0:W-:Y:S04]  /*11f80*/  STL.64 [R1+0x16b8], R24 ;  /* 0x0016b81801007387 */ /* 0x0101e80000100a00 */
[----:B0-----:R-:W4:Y:S01]  /*11f90*/  LDL.LU R24, [R1+0x240] ;  /* 0x0002400001187983 */ /* 0x001f220000300800 */
[----:B------:R-:W4:Y:S02]  /*11fa0*/  LDL.LU R25, [R1+0x244] ;  /* 0x0002440001197983 */ /* 0x000f240000300800 */
[----:B------:R-:W4:Y:S02]  /*11fb0*/  LDL.LU R26, [R1+0x248] ;  /* 0x00024800011a7983 */ /* 0x000f240000300800 */
[----:B------:R-:W4:Y:S01]  /*11fc0*/  LDL.LU R27, [R1+0x24c] ;  /* 0x00024c00011b7983 */ /* 0x000f220000300800 */
[C---:B--2---:R-:W-:Y:S01]  /*11fd0*/  HMMA.16816.F32 R16, R12.reuse, R18, R20 ;  /* 0x000000120c10723c */ /* 0x044fe20000001814 */
[----:B------:R-:W3:Y:S11]  /*11fe0*/  LDL.LU.64 R20, [R1+0x16d0] ;  /* 0x0016d00001147983 */ /* 0x000ef60000300a00 */
[----:B------:R-:W-:Y:S11]  /*11ff0*/  @!UPT UIADD3 URZ, URZ, URZ, URZ ;  /* 0x0000003f3f3ff290 */ /* 0x000ff6000fffe03f */
[----:B------:R-:W-:Y:S01]  /*12000*/  STL.64 [R1+0x2c0], R16 ;  /* 0x0002c01001007387 */ /* 0x000fe20000100a00 */
[----:B------:R0:W-:Y:S03]  /*12010*/  STL.64 [R1+0x2c8], R18 ;  /* 0x0002c81201007387 */ /* 0x0001e60000100a00 */
[----:B0-----:R-:W3:Y:S01]  /*12020*/  LDL.LU.64 R18, [R1+0x16c8] ;  /* 0x0016c80001127983 */ /* 0x001ee20000300a00 */
[----:B------:R-:W3:Y:S02]  /*12030*/  LDL.LU.64 R16, [R1+0x16c0] ;  /* 0x0016c00001107983 */ /* 0x000ee40000300a00 */
[----:B------:R-:W2:Y:S01]  /*12040*/  LDL.LU R4, [R1+0x210] ;  /* 0x0002100001047983 */ /* 0x000ea20000300800 */
[----:B----4-:R-:W-:Y:S11]  /*12050*/  HMMA.16816.F32 R12, R12, R6, R24 ;  /* 0x000000060c0c723c */ /* 0x010ff60000001818 */
[----:B------:R-:W-:Y:S11]  /*12060*/  @!UPT UIADD3 URZ, URZ, URZ, URZ ;  /* 0x0000003f3f3ff290 */ /* 0x000ff6000fffe03f */
[----:B------:R-:W-:Y:S01]  /*12070*/  @!UPT UIADD3 URZ, URZ, URZ, URZ ;  /* 0x0000003f3f3ff290 */ /* 0x000fe2000fffe03f */
[----:B------:R0:W-:Y:S01]  /*12080*/  STL.64 [R1+0x2b0], R12 ;  /* 0x0002b00c01007387 */ /* 0x0001e20000100a00 */
[----:B------:R-:W-:Y:S02]  /*12090*/  STL.64 [R1+0x2b8], R14 ;  /* 0x0002b80e01007387 */ /* 0x000fe40000100a00 */
[----:B------:R-:W2:Y:S02]  /*120a0*/  LDL.LU R5, [R1+0x214] ;  /* 0x0002140001057983 */ /* 0x000ea40000300800 */
[----:B------:R-:W2:Y:S01]  /*120b0*/  LDL.LU R6, [R1+0x218] ;  /* 0x0002180001067983 */ /* 0x000ea20000300800 */
[----:B------:R-:W2:Y:S01]  /*120c0*/  LDL.LU R7, [R1+0x21c] ;  /* 0x00021c0001077983 */ /* 0x000ea20000300800 */
[----:B------:R-:W2:Y:S03]  /*120d0*/  LDL.64 R24, [R1+0x10] ;  /* 0x0000100001187983 */ /* 0x000ea60000100a00 */
[----:B0-----:R-:W4:Y:S01]  /*120e0*/  LDL.LU.64 R12, [R1+0xc0] ;  /* 0x0000c000010c7983 */ /* 0x001f220000300a00 */
[----:B---3--:R-:W-:Y:S03]  /*120f0*/  HMMA.16816.F32 R8, R16, R20, R8 ;  /* 0x000000141008723c */ /* 0x008fe60000001808 */
[----:B----4-:R0:W-:Y:S04]  /*12100*/  STL.64 [R1+0x1690], R12 ;  /* 0x0016900c01007387 */ /* 0x0101e80000100a00 */
[----:B0-----:R-:W3:Y:S01]  /*12110*/  LDL.LU R12, [R1+0x1f0] ;  /* 0x0001f000010c7983 */ /* 0x001ee20000300800 */
[----:B------:R-:W3:Y:S02]  /*12120*/  LDL.LU R13, [R1+0x1f4] ;  /* 0x0001f400010d7983 */ /* 0x000ee40000300800 */
[----:B------:R-:W4:Y:S02]  /*12130*/  LDL.LU R14, [R1+0x1f8] ;  /* 0x0001f800010e7983 */ /* 0x000f240000300800 */
[----:B------:R-:W4:Y:S02]  /*12140*/  LDL.LU R15, [R1+0x1fc] ;  /* 0x0001fc00010f7983 */ /* 0x000f240000300800 */
[----:B----4-:R-:W-:Y:S01]  /*12150*/  STL.64 [R1+0x16b0], R14 ;  /* 0x0016b00e01007387 */ /* 0x010fe20000100a00 */
[----:B---3--:R0:W-:Y:S03]  /*12160*/  STL.64 [R1+0x16a8], R12 ;  /* 0x0016a80c01007387 */ /* 0x0081e60000100a00 */
[----:B0-----:R-:W3:Y:S01]  /*12170*/  LDL.LU R12, [R1+0x200] ;  /* 0x00020000010c7983 */ /* 0x001ee20000300800 */
[----:B------:R-:W3:Y:S04]  /*12180*/  LDL.LU R13, [R1+0x204] ;  /* 0x00020400010d7983 */ /* 0x000ee80000300800 */
[----:B------:R0:W-:Y:S02]  /*12190*/  STL.64 [R1+0x2a0], R8 ;  /* 0x0002a00801007387 */ /* 0x0001e40000100a00 */
[----:B------:R-:W-:-:S02]  /*121a0*/  IMAD.MOV.U32 R14, RZ, RZ, R3 ;  /* 0x000000ffff0e7224 */ /* 0x000fc400078e0003 */
[----:B------:R-:W-:Y:S02]  /*121b0*/  IMAD.MOV.U32 R15, RZ, RZ, R2 ;  /* 0x000000ffff0f7224 */ /* 0x000fe400078e0002 */
[----:B------:R-:W-:Y:S02]  /*121c0*/  IMAD.MOV.U32 R3, RZ, RZ, R10 ;  /* 0x000000ffff037224 */ /* 0x000fe400078e000a */
[----:B------:R-:W-:Y:S01]  /*121d0*/  IMAD.MOV.U32 R2, RZ, RZ, R11 ;  /* 0x000000ffff027224 */ /* 0x000fe200078e000b */
[----:B0-----:R-:W4:Y:S01]  /*121e0*/  LDL.LU R8, [R1+0x1c0] ;  /* 0x0001c00001087983 */ /* 0x001f220000300800 */
[----:B------:R-:W4:Y:S02]  /*121f0*/  LDL.LU R9, [R1+0x1c4] ;  /* 0x0001c40001097983 */ /* 0x000f240000300800 */
[----:B------:R-:W3:Y:S02]  /*12200*/  LDL.LU R10, [R1+0x1c8] ;  /* 0x0001c800010a7983 */ /* 0x000ee40000300800 */
[----:B------:R-:W3:Y:S01]  /*12210*/  LDL.LU R11, [R1+0x1cc] ;  /* 0x0001cc00010b7983 */ /* 0x000ee20000300800 */
[----:B--2---:R-:W-:Y:S01]  /*12220*/  HMMA.16816.F32 R4, R16, R24, R4 ;  /* 0x000000181004723c */ /* 0x004fe20000001804 */
[----:B---3--:R-:W-:Y:S01]  /*12230*/  STL.64 [R1+0x1670], R10 ;  /* 0x0016700a01007387 */ /* 0x008fe20000100a00 */
[----:B----4-:R0:W-:Y:S02]  /*12240*/  STL.64 [R1+0x1668], R8 ;  /* 0x0016680801007387 */ /* 0x0101e40000100a00 */
[----:B------:R-:W2:Y:S01]  /*12250*/  LDL.64 R20, [R1+0xe0] ;  /* 0x0000e00001147983 */ /* 0x000ea20000100a00 */
[----:B0-----:R-:W3:Y:S04]  /*12260*/  LDL R8, [R1+0xb0] ;  /* 0x0000b00001087983 */ /* 0x001ee80000100800 */
[----:B------:R-:W3:Y:S04]  /*12270*/  LDL R9, [R1+0xb4] ;  /* 0x0000b40001097983 */ /* 0x000ee80000100800 */
[----:B--2---:R0:W-:Y:S04]  /*12280*/  STL.64 [R1+0x1678], R20 ;  /* 0x0016781401007387 */ /* 0x0041e80000100a00 */
[----:B0-----:R-:W3:Y:S01]  /*12290*/  LDL.LU R20, [R1+0x1d0] ;  /* 0x0001d00001147983 */ /* 0x001ee20000300800 */
[----:B------:R-:W3:Y:S02]  /*122a0*/  LDL.LU R21, [R1+0x1d4] ;  /* 0x0001d40001157983 */ /* 0x000ee40000300800 */
[----:B------:R-:W3:Y:S02]  /*122b0*/  LDL.LU R22, [R1+0x1d8] ;  /* 0x0001d80001167983 */ /* 0x000ee40000300800 */
[----:B------:R-:W3:Y:S01]  /*122c0*/  LDL.LU R23, [R1+0x1dc] ;  /* 0x0001dc0001177983 */ /* 0x000ee20000300800 */
[----:B------:R-:W-:Y:S01]  /*122d0*/  STL [R1+0x157c], R2 ;  /* 0x00157c0201007387 */ /* 0x000fe20000100800 */
[----:B------:R-:W-:Y:S02]  /*122e0*/  STL [R1+0x1578], R3 ;  /* 0x0015780301007387 */ /* 0x000fe40000100800 */
[----:B------:R0:W-:Y:S02]  /*122f0*/  STL.64 [R1+0x290], R4 ;  /* 0x0002900401007387 */ /* 0x0001e40000100a00 */
[----:B------:R-:W-:Y:S02]  /*12300*/  STL.64 [R1+0x298], R6 ;  /* 0x0002980601007387 */ /* 0x000fe40000100a00 */
[----:B0-----:R-:W-:-:S02]  /*12310*/  IMAD.MOV.U32 R5, RZ, RZ, R24 ;  /* 0x000000ffff057224 */ /* 0x001fc400078e0018 */
[----:B------:R-:W-:Y:S02]  /*12320*/  IMAD.MOV.U32 R4, RZ, RZ, R25 ;  /* 0x000000ffff047224 */ /* 0x000fe400078e0019 */
[----:B------:R-:W2:Y:S02]  /*12330*/  LDL.LU.64 R24, [R1+0x16b8] ;  /* 0x0016b80001187983 */ /* 0x000ea40000300a00 */
[C---:B--2---:R-:W-:Y:S01]  /*12340*/  HMMA.16816.F32 R12, R16.reuse, R24, R12 ;  /* 0x00000018100c723c */ /* 0x044fe2000000180c */
[----:B------:R-:W-:Y:S02]  /*12350*/  IMAD.MOV.U32 R3, RZ, RZ, R24 ;  /* 0x000000ffff037224 */ /* 0x000fe400078e0018 */
[----:B------:R-:W-:Y:S11]  /*12360*/  IMAD.MOV.U32 R2, RZ, RZ, R25 ;  /* 0x000000ffff027224 */ /* 0x000ff600078e0019 */
[----:B------:R-:W-:Y:S09]  /*12370*/  @!UPT UIADD3 URZ, URZ, URZ, URZ ;  /* 0x0000003f3f3ff290 */ /* 0x000ff2000fffe03f */
[----:B------:R-:W-:Y:S01]  /*12380*/  STL.64 [R1+0x280], R12 ;  /* 0x0002800c01007387 */ /* 0x000fe20000100a00 */
[----:B------:R0:W-:Y:S03]  /*12390*/  STL.64 [R1+0x288], R14 ;  /* 0x0002880e01007387 */ /* 0x0001e60000100a00 */
[----:B0-----:R-:W2:Y:S01]  /*123a0*/  LDL.LU.64 R14, [R1+0x16b0] ;  /* 0x0016b000010e7983 */ /* 0x001ea20000300a00 */
[----:B------:R-:W2:Y:S02]  /*123b0*/  LDL.LU.64 R12, [R1+0x16a8] ;  /* 0x0016a800010c7983 */ /* 0x000ea40000300a00 */
[----:B------:R-:W4:Y:S02]  /*123c0*/  LDL.LU.64 R26, [R1+0x16a0] ;  /* 0x0016a000011a7983 */ /* 0x000f240000300a00 */
[----:B------:R-:W2:Y:S02]  /*123d0*/  LDL.LU.64 R24, [R1+0x1698] ;  /* 0x0016980001187983 */ /* 0x000ea40000300a00 */
[C---:B--2---:R-:W-:Y:S11]  /*123e0*/  HMMA.16816.F32 R12, R16.reuse, R24, R12 ;  /* 0x00000018100c723c */ /* 0x044ff6000000180c */
[----:B------:R-:W-:Y:S11]  /*123f0*/  @!UPT UIADD3 URZ, URZ, URZ, URZ ;  /* 0x0000003f3f3ff290 */ /* 0x000ff6000fffe03f */
[----:B------:R-:W-:Y:S01]  /*12400*/  @!UPT UIADD3 URZ, URZ, URZ, URZ ;  /* 0x0000003f3f3ff290 */ /* 0x000fe2000fffe03f */
[----:B------:R0:W-:Y:S01]  /*12410*/  STL.64 [R1+0x270], R12 ;  /* 0x0002700c01007387 */ /* 0x0001e20000100a00 */
[----:B------:R-:W-:Y:S03]  /*12420*/  STL.64 [R1+0x278], R14 ;  /* 0x0002780e01007387 */ /* 0x000fe60000100a00 */
[----:B0-----:R-:W2:Y:S01]  /*12430*/  LDL.LU.64 R12, [R1+0x1690] ;  /* 0x00169000010c7983 */ /* 0x001ea20000300a00 */
[----:B----4-:R-:W-:Y:S02]  /*12440*/  STL.64 [R1+0x1628], R26 ;  /* 0x0016281a01007387 */ /* 0x010fe40000100a00 */
[----:B------:R0:W-:Y:S02]  /*12450*/  STL.64 [R1+0x1620], R24 ;  /* 0x0016201801007387 */ /* 0x0001e40000100a00 */
[----:B0-----:R-:W2:Y:S01]  /*12460*/  LDL.LU R24, [R1+0x1e0] ;  /* 0x0001e00001187983 */ /* 0x001ea20000300800 */
[----:B------:R-:W2:Y:S02]  /*12470*/  LDL.LU R25, [R1+0x1e4] ;  /* 0x0001e40001197983 */ /* 0x000ea40000300800 */
[----:B------:R-:W2:Y:S02]  /*12480*/  LDL.LU R26, [R1+0x1e8] ;  /* 0x0001e800011a7983 */ /* 0x000ea40000300800 */
[----:B------:R-:W2:Y:S02]  /*12490*/  LDL.LU R27, [R1+0x1ec] ;  /* 0x0001ec00011b7983 */ /* 0x000ea40000300800 */
[----:B--2---:R-:W-:Y:S11]  /*124a0*/  HMMA.16816.F32 R24, R16, R12, R24 ;  /* 0x0000000c1018723c */ /* 0x004ff60000001818 */
[----:B------:R-:W-:Y:S11]  /*124b0*/  @!UPT UIADD3 URZ, URZ, URZ, URZ ;  /* 0x0000003f3f3ff290 */ /* 0x000ff6000fffe03f */
[----:B------:R-:W-:Y:S01]  /*124c0*/  @!UPT UIADD3 URZ, URZ, URZ, URZ ;  /* 0x0000003f3f3ff290 */ /* 0x000fe2000fffe03f */
[----:B------:R0:W-:Y:S01]  /*124d0*/  STL.64 [R1+0x250], R24 ;  /* 0x0002501801007387 */ /* 0x0001e20000100a00 */
[----:B------:R-:W-:Y:S02]  /*124e0*/  STL.64 [R1+0x258], R26 ;  /* 0x0002581a01007387 */ /* 0x000fe40000100a00 */
[----:B0-----:R-:W-:Y:S02]  /*124f0*/  IMAD.MOV.U32 R24, RZ, RZ, R5 ;  /* 0x000000ffff187224 */ /* 0x001fe400078e0005 */
[----:B------:R-:W-:-:S05]  /*12500*/  IMAD.MOV.U32 R25, RZ, RZ, R4 ;  /* 0x000000ffff197224 */ /* 0x000fca00078e0004 */
[----:B------:R-:W-:Y:S01]  /*12510*/  STL.64 [R1+0x1640], R24 ;  /* 0x0016401801007387 */ /* 0x000fe20000100a00 */
[----:B------:R0:W-:Y:S03]  /*12520*/  STL.64 [R1+0x1618], R12 ;  /* 0x0016180c01007387 */ /* 0x0001e60000100a00 */
[----:B0-----:R-:W2:Y:S01]  /*12530*/  LDL.LU R12, [R1+0x1b0] ;  /* 0x0001b000010c7983 */ /* 0x001ea20000300800 */
[----:B------:R-:W2:Y:S02]  /*12540*/  LDL.LU R13, [R1+0x1b4] ;  /* 0x0001b400010d7983 */ /* 0x000ea40000300800 */
[----:B------:R-:W2:Y:S02]  /*12550*/  LDL.LU R14, [R1+0x1b8] ;  /* 0x0001b800010e7983 */ /* 0x000ea40000300800 */
[----:B------:R-:W2:Y:S01]  /*12560*/  LDL.LU R15, [R1+0x1bc] ;  /* 0x0001bc00010f7983 */ /* 0x000ea20000300800 */
[----:B------:R-:W4:Y:S01]  /*12570*/  LDL.LU R4, [R1+0x190] ;  /* 0x0001900001047983 */ /* 0x000f220000300800 */
[----:B---3--:R-:W-:Y:S01]  /*12580*/  HMMA.16816.F32 R8, R16, R8, R20 ;  /* 0x000000081008723c */ /* 0x008fe20000001814 */
[----:B------:R-:W-:-:S02]  /*12590*/  IMAD.MOV.U32 R5, RZ, RZ, R28 ;  /* 0x000000ffff057224 */ /* 0x000fc400078e001c */
[----:B------:R-:W-:Y:S02]  /*125a0*/  IMAD.MOV.U32 R6, RZ, RZ, R0 ;  /* 0x000000ffff067224 */ /* 0x000fe400078e0000 */
[----:B------:R-:W-:Y:S01]  /*125b0*/  IMAD.MOV.U32 R7, RZ, RZ, R29 ;  /* 0x000000ffff077224 */ /* 0x000fe200078e001d */
[----:B------:R-:W3:Y:S01]  /*125c0*/  LDL.LU R28, [R1+0x1688] ;  /* 0x00168800011c7983 */ /* 0x000ee20000300800 */
[----:B------:R-:W2:Y:S02]  /*125d0*/  LDL.LU R0, [R1+0x1684] ;  /* 0x0016840001007983 */ /* 0x000ea40000300800 */
[----:B------:R-:W2:Y:S02]  /*125e0*/  LDL.LU R29, [R1+0x1680] ;  /* 0x00168000011d7983 */ /* 0x000ea40000300800 */
[----:B------:R-:W2:Y:S01]  /*125f0*/  LDL.64 R24, [R1+0x20] ;  /* 0x0000200001187983 */ /* 0x000ea20000100a00 */
[----:B------:R-:W-:Y:S04]  /*12600*/  STL.64 [R1+0x1588], R6 ;  /* 0x0015880601007387 */ /* 0x000fe80000100a00 */
[----:B----4-:R0:W-:Y:S02]  /*12610*/  STL.64 [R1+0x1580], R4 ;  /* 0x0015800401007387 */ /* 0x0101e40000100a00 */
[----:B0-----:R-:W-:-:S02]  /*12620*/  IMAD.MOV.U32 R4, RZ, RZ, R3 ;  /* 0x000000ffff047224 */ /* 0x001fc400078e0003 */
[----:B------:R-:W-:-:S05]  /*12630*/  IMAD.MOV.U32 R5, RZ, RZ, R2 ;  /* 0x000000ffff057224 */ /* 0x000fca00078e0002 */
[----:B------:R0:W-:Y:S04]  /*12640*/  STL.64 [R1+0x1648], R4 ;  /* 0x0016480401007387 */ /* 0x0001e80000100a00 */
[----:B0-----:R-:W4:Y:S01]  /*12650*/  LDL.LU R4, [R1+0x1a0] ;  /* 0x0001a00001047983 */ /* 0x001f220000300800 */
[----:B------:R-:W4:Y:S02]  /*12660*/  LDL.LU R5, [R1+0x1a4] ;  /* 0x0001a40001057983 */ /* 0x000f240000300800 */
[----:B------:R-:W4:Y:S02]  /*12670*/  LDL.LU R6, [R1+0x1a8] ;  /* 0x0001a80001067983 */ /* 0x000f240000300800 */
[----:B------:R-:W4:Y:S01]  /*12680*/  LDL.LU R7, [R1+0x1ac] ;  /* 0x0001ac0001077983 */ /* 0x000f220000300800 */
[----:B------:R-:W2:Y:S01]  /*12690*/  LDL.LU.64 R20, [R1+0x1678] ;  /* 0x0016780001147983 */ /* 0x000ea20000300a00 */
[----:B------:R-:W-:Y:S02]  /*126a0*/  STL.64 [R1+0x240], R8 ;  /* 0x0002400801007387 */ /* 0x000fe40000100a00 */
[----:B------:R0:W-:Y:S02]  /*126b0*/  STL.64 [R1+0x248], R10 ;  /* 0x0002480a01007387 */ /* 0x0001e40000100a00 */
[----:B0-----:R-:W2:Y:S01]  /*126c0*/  LDL.LU.64 R10, [R1+0x1670] ;  /* 0x00167000010a7983 */ /* 0x001ea20000300a00 */
[----:B------:R-:W2:Y:S02]  /*126d0*/  LDL.LU.64 R8, [R1+0x1668] ;  /* 0x0016680001087983 */ /* 0x000ea40000300a00 */
[C---:B--2---:R-:W-:Y:S11]  /*126e0*/  HMMA.16816.F32 R8, R16.reuse, R20, R8 ;  /* 0x000000141008723c */ /* 0x044ff60000001808 */
[----:B------:R-:W-:Y:S11]  /*126f0*/  @!UPT UIADD3 URZ, URZ, URZ, URZ ;  /* 0x0000003f3f3ff290 */ /* 0x000ff6000fffe03f */
[----:B------:R-:W-:Y:S01]  /*12700*/  @!UPT UIADD3 URZ, URZ, URZ, URZ ;  /* 0x0000003f3f3ff290 */ /* 0x000fe2000fffe03f */
[----:B------:R0:W-:Y:S01]  /*12710*/  STL.64 [R1+0x230], R8 ;  /* 0x0002300801007387 */ /* 0x0001e20000100a00 */
[----:B------:R-:W-:Y:S03]  /*12720*/  STL.64 [R1+0x238], R10 ;  /* 0x0002380a01007387 */ /* 0x000fe60000100a00 */
[----:B0-----:R-:W2:Y:S01]  /*12730*/  LDL.LU.64 R8, [R1+0x1660] ;  /* 0x0016600001087983 */ /* 0x001ea20000300a00 */
[----:B------:R-:W-:Y:S02]  /*12740*/  IMAD.MOV.U32 R3, RZ, RZ, R20 ;  /* 0x000000ffff037224 */ /* 0x000fe400078e0014 */
[----:B------:R-:W-:Y:S02]  /*12750*/  IMAD.MOV.U32 R2, RZ, RZ, R21 ;  /* 0x000000ffff027224 */ /* 0x000fe400078e0015 */
[----:B------:R-:W4:Y:S01]  /*12760*/  LDL.LU.64 R22, [R1+0x1658] ;  /* 0x0016580001167983 */ /* 0x000f220000300a00 */
[----:B------:R-:W4:Y:S01]  /*12770*/  LDL.LU.64 R20, [R1+0x1650] ;  /* 0x0016500001147983 */ /* 0x000f220000300a00 */
[----:B--2---:R-:W-:Y:S03]  /*12780*/  HMMA.16816.F32 R16, R16, R8, R12 ;  /* 0x000000081010723c */ /* 0x004fe6000000180c */
[----:B------:R-:W2:Y:S11]  /*12790*/  LDL.LU R12, [R1+0x150] ;  /* 0x00015000010c7983 */ /* 0x000eb60000300800 */
[----:B------:R-:W-:Y:S09]  /*127a0*/  @!UPT UIADD3 URZ, URZ, URZ, URZ ;  /* 0x0000003f3f3ff290 */ /* 0x000ff2000fffe03f */
[----:B------:R-:W-:Y:S01]  /*127b0*/  STL.64 [R1+0x210], R16 ;  /* 0x0002101001007387 */ /* 0x000fe20000100a00 */
[----:B------:R-:W-:Y:S02]  /*127c0*/  STL.64 [R1+0x218], R18 ;  /* 0x0002181201007387 */ /* 0x000fe40000100a00 */
[----:B------:R-:W2:Y:S02]  /*127d0*/  LDL.LU R13, [R1+0x154] ;  /* 0x00015400010d7983 */ /* 0x000ea40000300800 */
[----:B------:R-:W2:Y:S01]  /*127e0*/  LDL.LU R14, [R1+0x158] ;  /* 0x00015800010e7983 */ /* 0x000ea20000300800 */
[----:B------:R-:W2:Y:S01]  /*127f0*/  LDL.LU R15, [R1+0x15c] ;  /* 0x00015c00010f7983 */ /* 0x000ea20000300800 */
[----:B----4-:R-:W-:Y:S03]  /*12800*/  HMMA.16816.F32 R4, R20, R24, R4 ;  /* 0x000000181404723c */ /* 0x010fe60000001804 */
[----:B--2---:R-:W-:Y:S01]  /*12810*/  STL.64 [R1+0x1638], R14 ;  /* 0x0016380e01007387 */ /* 0x004fe20000100a00 */
[----:B------:R0:W-:Y:S03]  /*12820*/  STL.64 [R1+0x1630], R12 ;  /* 0x0016300c01007387 */ /* 0x0001e60000100a00 */
[----:B0-----:R-:W2:Y:S01]  /*12830*/  LDL.LU R12, [R1+0x180] ;  /* 0x00018000010c7983 */ /* 0x001ea20000300800 */
[----:B------:R-:W2:Y:S02]  /*12840*/  LDL.LU R13, [R1+0x184] ;  /* 0x00018400010d7983 */ /* 0x000ea40000300800 */
[----:B------:R-:W2:Y:S02]  /*12850*/  LDL.LU R14, [R1+0x188] ;  /* 0x00018800010e7983 */ /* 0x000ea40000300800 */
[----:B------:R-:W2:Y:S01]  /*12860*/  LDL.LU R15, [R1+0x18c] ;  /* 0x00018c00010f7983 */ /* 0x000ea20000300800 */
[----:B------:R0:W-:Y:S04]  /*12870*/  STL.64 [R1+0x15e0], R8 ;  /* 0x0015e00801007387 */ /* 0x0001e80000100a00 */
[----:B0-----:R-:W4:Y:S01]  /*12880*/  LDL.LU R8, [R1+0x170] ;  /* 0x0001700001087983 */ /* 0x001f220000300800 */
[----:B------:R-:W4:Y:S02]  /*12890*/  LDL.LU R9, [R1+0x174] ;  /* 0x0001740001097983 */ /* 0x000f240000300800 */
[----:B------:R-:W4:Y:S02]  /*128a0*/  LDL.LU R10, [R1+0x178] ;  /* 0x00017800010a7983 */ /* 0x000f240000300800 */
[----:B------:R-:W4:Y:S01]  /*128b0*/  LDL.LU R11, [R1+0x17c] ;  /* 0x00017c00010b7983 */ /* 0x000f220000300800 */
[----:B------:R-:W2:Y:S04]  /*128c0*/  LDL.LU.64 R16, [R1+0xb0] ;  /* 0x0000b00001107983 */ /* 0x000ea80000300a00 */
[----:B--2---:R0:W-:Y:S04]  /*128d0*/  STL.64 [R1+0x1610], R16 ;  /* 0x0016101001007387 */ /* 0x0041e80000100a00 */
[----:B0-----:R-:W2:Y:S01]  /*128e0*/  LDL.LU R16, [R1+0x140] ;  /* 0x0001400001107983 */ /* 0x001ea20000300800 */
[----:B------:R-:W2:Y:S02]  /*128f0*/  LDL.LU R17, [R1+0x144] ;  /* 0x0001440001117983 */ /* 0x000ea40000300800 */
[----:B------:R-:W2:Y:S02]  /*12900*/  LDL.LU R18, [R1+0x148] ;  /* 0x0001480001127983 */ /* 0x000ea40000300800 */
[----:B------:R-:W2:Y:S01]  /*12910*/  LDL.LU R19, [R1+0x14c] ;  /* 0x00014c0001137983 */ /* 0x000ea20000300800 */
[----:B------:R0:W-:Y:S01]  /*12920*/  STL.64 [R1+0x1f0], R4 ;  /* 0x0001f00401007387 */ /* 0x0001e20000100a00 */
[----:B------:R1:W-:Y:S03]  /*12930*/  STL.64 [R1+0x1f8], R6 ;  /* 0x0001f80601007387 */ /* 0x0003e60000100a00 */
[----:B0-----:R-:W4:Y:S01]  /*12940*/  LDL.LU.64 R4, [R1+0x1648] ;  /* 0x0016480001047983 */ /* 0x001f220000300a00 */
[----:B-1----:R-:W-:-:S02]  /*12950*/  IMAD.MOV.U32 R7, RZ, RZ, R24 ;  /* 0x000000ffff077224 */ /* 0x002fc400078e0018 */
[----:B------:R-:W-:Y:S02]  /*12960*/  IMAD.MOV.U32 R6, RZ, RZ, R25 ;  /* 0x000000ffff067224 */ /* 0x000fe400078e0019 */
[----:B------:R-:W2:Y:S02]  /*12970*/  LDL.LU.64 R24, [R1+0x1640] ;  /* 0x0016400001187983 */ /* 0x000ea40000300a00 */
[C---:B--2---:R-:W-:Y:S02]  /*12980*/  HMMA.16816.F32 R24, R20.reuse, R24, R12 ;  /* 0x000000181418723c */ /* 0x044fe4000000180c */
[----:B------:R-:W2:Y:S01]  /*12990*/  LDL.LU.64 R14, [R1+0x1638] ;  /* 0x00163800010e7983 */ /* 0x000ea20000300a00 */
[----:B------:R-:W2:Y:S05]  /*129a0*/  LDL.LU.64 R12, [R1+0x1630] ;  /* 0x00163000010c7983 */ /* 0x000eaa0000300a00 */
[----:B----4-:R-:W-:Y:S11]  /*129b0*/  HMMA.16816.F32 R8, R20, R4, R8 ;  /* 0x000000041408723c */ /* 0x010ff60000001808 */
[----:B------:R-:W-:Y:S04]  /*129c0*/  @!UPT UIADD3 URZ, URZ, URZ, URZ ;  /* 0x0000003f3f3ff290 */ /* 0x000fe8000fffe03f */
[----:B------:R-:W-:Y:S01]  /*129d0*/  STL.64 [R1+0x1e0], R24 ;  /* 0x0001e01801007387 */ /* 0x000fe20000100a00 */
[----:B------:R0:W-:Y:S03]  /*129e0*/  STL.64 [R1+0x1e8], R26 ;  /* 0x0001e81a01007387 */ /* 0x0001e60000100a00 */
[----:B0-----:R-:W4:Y:S01]  /*129f0*/  LDL.LU.64 R26, [R1+0x1628] ;  /* 0x00162800011a7983 */ /* 0x001f220000300a00 */
[----:B------:R-:W2:Y:S02]  /*12a00*/  LDL.LU.64 R24, [R1+0x1620] ;  /* 0x0016200001187983 */ /* 0x000ea40000300a00 */
[----:B------:R0:W-:Y:S02]  /*12a10*/  STL.64 [R1+0x1598], R4 ;  /* 0x0015980401007387 */ /* 0x0001e40000100a00 */
[----:B0-----:R-:W2:Y:S01]  /*12a20*/  LDL.LU.64 R4, [R1+0x10] ;  /* 0x0000100001047983 */ /* 0x001ea20000300a00 */
[----:B------:R0:W-:Y:S02]  /*12a30*/  STL.64 [R1+0x1d0], R8 ;  /* 0x0001d00801007387 */ /* 0x0001e40000100a00 */
[----:B------:R-:W-:Y:S02]  /*12a40*/  STL.64 [R1+0x1d8], R10 ;  /* 0x0001d80a01007387 */ /* 0x000fe40000100a00 */
[----:B0-----:R-:W-:-:S02]  /*12a50*/  IMAD.MOV.U32 R8, RZ, RZ, R3 ;  /* 0x000000ffff087224 */ /* 0x001fc400078e0003 */
[----:B------:R-:W-:Y:S01]  /*12a60*/  IMAD.MOV.U32 R9, RZ, RZ, R2 ;  /* 0x000000ffff097224 */ /* 0x000fe200078e0002 */
[----:B--2---:R0:W-:Y:S04]  /*12a70*/  STL.64 [R1+0x15b0], R4 ;  /* 0x0015b00401007387 */ /* 0x0041e80000100a00 */
[----:B------:R1:W-:Y:S02]  /*12a80*/  STL.64 [R1+0x15f8], R8 ;  /* 0x0015f80801007387 */ /* 0x0003e40000100a00 */
[----:B0-----:R-:W-:Y:S02]  /*12a90*/  IMAD.MOV.U32 R4, RZ, RZ, R7 ;  /* 0x000000ffff047224 */ /* 0x001fe400078e0007 */
[----:B------:R-:W-:Y:S01]  /*12aa0*/  IMAD.MOV.U32 R5, RZ, RZ, R6 ;  /* 0x000000ffff057224 */ /* 0x000fe200078e0006 */
[----:B-1----:R-:W2:Y:S01]  /*12ab0*/  LDL.LU R8, [R1+0x130] ;  /* 0x0001300001087983 */ /* 0x002ea20000300800 */
[----:B------:R-:W2:Y:S02]  /*12ac0*/  LDL.LU R9, [R1+0x134] ;  /* 0x0001340001097983 */ /* 0x000ea40000300800 */
[----:B------:R-:W2:Y:S02]  /*12ad0*/  LDL.LU R10, [R1+0x138] ;  /* 0x00013800010a7983 */ /* 0x000ea40000300800 */
[----:B------:R-:W2:Y:S01]  /*12ae0*/  LDL.LU R11, [R1+0x13c] ;  /* 0x00013c00010b7983 */ /* 0x000ea20000300800 */
[----:B------:R0:W-:Y:S04]  /*12af0*/  STL.64 [R1+0x15d8], R4 ;  /* 0x0015d80401007387 */ /* 0x0001e80000100a00 */
[----:B0-----:R-:W2:Y:S01]  /*12b00*/  LDL.LU R4, [R1+0x110] ;  /* 0x0001100001047983 */ /* 0x001ea20000300800 */
[----:B------:R-:W2:Y:S02]  /*12b10*/  LDL.LU R5, [R1+0x114] ;  /* 0x0001140001057983 */ /* 0x000ea40000300800 */
[----:B------:R-:W2:Y:S02]  /*12b20*/  LDL.LU R6, [R1+0x118] ;  /* 0x0001180001067983 */ /* 0x000ea40000300800 */
[----:B------:R-:W2:Y:S01]  /*12b30*/  LDL.LU R7, [R1+0x11c] ;  /* 0x00011c0001077983 */ /* 0x000ea20000300800 */
[C---:B------:R-:W-:Y:S01]  /*12b40*/  HMMA.16816.F32 R12, R20.reuse, R24, R12 ;  /* 0x00000018140c723c */ /* 0x040fe2000000180c */
[----:B--2---:R-:W-:Y:S01]  /*12b50*/  STL.64 [R1+0x15f0], R6 ;  /* 0x0015f00601007387 */ /* 0x004fe20000100a00 */
[----:B------:R0:W-:Y:S03]  /*12b60*/  STL.64 [R1+0x15e8], R4 ;  /* 0x0015e80401007387 */ /* 0x0001e60000100a00 */
[----:B0-----:R-:W2:Y:S01]  /*12b70*/  LDL.LU R4, [R1+0x120] ;  /* 0x0001200001047983 */ /* 0x001ea20000300800 */
[----:B------:R-:W2:Y:S11]  /*12b80*/  LDL.LU R5, [R1+0x124] ;  /* 0x0001240001057983 */ /* 0x000eb60000300800 */
[----:B------:R-:W-:Y:S06]  /*12b90*/  @!UPT UIADD3 URZ, URZ, URZ, URZ ;  /* 0x0000003f3f3ff290 */ /* 0x000fec000fffe03f */
[----:B------:R0:W-:Y:S02]  /*12ba0*/  STL.64 [R1+0x1c0], R12 ;  /* 0x0001c00c01007387 */ /* 0x0001e40000100a00 */
[----:B------:R-:W-:Y:S01]  /*12bb0*/  STL.64 [R1+0x1c8], R14 ;  /* 0x0001c80e01007387 */ /* 0x000fe20000100a00 */
[----:B0-----:R-:W2:Y:S02]  /*12bc0*/  LDL.LU.64 R12, [R1+0x1618] ;  /* 0x00161800010c7983 */ /* 0x001ea40000300a00 */
[----:B--2---:R-:W-:Y:S11]  /*12bd0*/  HMMA.16816.F32 R16, R20, R12, R16 ;  /* 0x0000000c1410723c */ /* 0x004ff60000001810 */
[----:B------:R-:W-:Y:S11]  /*12be0*/  @!UPT UIADD3 URZ, URZ, URZ, URZ ;  /* 0x0000003f3f3ff290 */ /* 0x000ff6000fffe03f */
[----:B------:R-:W-:Y:S01]  /*12bf0*/  @!UPT UIADD3 URZ, URZ, URZ, URZ ;  /* 0x0000003f3f3ff290 */ /* 0x000fe2000fffe03f */
[----:B------:R0:W-:Y:S04]  /*12c00*/  STL.64 [R1+0x1b0], R16 ;  /* 0x0001b01001007387 */ /* 0x0001e80000100a00 */
[----:B0-----:R-:W2:Y:S01]  /*12c10*/  LDL.LU.64 R16, [R1+0x1610] ;  /* 0x0016100001107983 */ /* 0x001ea20000300a00 */
[----:B------:R0:W-:Y:S03]  /*12c20*/  STL.64 [R1+0x1590], R12 ;  /* 0x0015900c01007387 */ /* 0x0001e60000100a00 */
[----:B0-----:R-:W2:Y:S01]  /*12c30*/  LDL.LU R12, [R1+0x160] ;  /* 0x00016000010c7983 */ /* 0x001ea20000300800 */
[----:B------:R-:W2:Y:S02]  /*12c40*/  LDL.LU R13, [R1+0x164] ;  /* 0x00016400010d7983 */ /* 0x000ea40000300800 */
[----:B----4-:R-:W-:-:S02]  /*12c50*/  IMAD.MOV.U32 R14, RZ, RZ, R26 ;  /* 0x000000ffff0e7224 */ /* 0x010fc400078e001a */
[----:B------:R-:W-:Y:S01]  /*12c60*/  IMAD.MOV.U32 R15, RZ, RZ, R27 ;  /* 0x000000ffff0f7224 */ /* 0x000fe200078e001b */
[----:B------:R-:W4:Y:S01]  /*12c70*/  LDL.LU R26, [R1+0x1608] ;  /* 0x00160800011a7983 */ /* 0x000f220000300800 */
[----:B------:R-:W3:Y:S03]  /*12c80*/  LDL.LU R27, [R1+0x1604] ;  /* 0x00160400011b7983 */ /* 0x000ee60000300800 */
[----:B------:R-:W-:Y:S04]  /*12c90*/  STL.64 [R1+0x15a8], R14 ;  /* 0x0015a80e01007387 */ /* 0x000fe80000100a00 */
[----:B--2---:R0:W-:Y:S04]  /*12ca0*/  STL.64 [R1+0x15a0], R12 ;  /* 0x0015a00c01007387 */ /* 0x0041e80000100a00 */
[----:B0-----:R-:W2:Y:S01]  /*12cb0*/  LDL.LU R12, [R1+0xd0] ;  /* 0x0000d000010c7983 */ /* 0x001ea20000300800 */
[----:B------:R-:W2:Y:S02]  /*12cc0*/  LDL.LU R13, [R1+0xd4] ;  /* 0x0000d400010d7983 */ /* 0x000ea40000300800 */
[----:B------:R-:W2:Y:S01]  /*12cd0*/  LDL.LU R14, [R1+0xd8] ;  /* 0x0000d800010e7983 */ /* 0x000ea20000300800 */
[----:B------:R-:W-:Y:S01]  /*12ce0*/  HMMA.16816.F32 R8, R20, R16, R8 ;  /* 0x000000101408723c */ /* 0x000fe20000001808 */
[----:B---3--:R-:W-:-:S02]  /*12cf0*/  IMAD.MOV.U32 R15, RZ, RZ, R28 ;  /* 0x000000ffff0f7224 */ /* 0x008fc400078e001c */
[----:B------:R-:W-:Y:S02]  /*12d00*/  IMAD.MOV.U32 R7, RZ, RZ, R0 ;  /* 0x000000ffff077224 */ /* 0x000fe400078e0000 */
[----:B------:R-:W-:Y:S02]  /*12d10*/  IMAD.MOV.U32 R6, RZ, RZ, R29 ;  /* 0x000000ffff067224 */ /* 0x000fe400078e001d */
[----:B------:R-:W-:Y:S01]  /*12d20*/  IMAD.MOV.U32 R0, RZ, RZ, R19 ;  /* 0x000000ffff007224 */ /* 0x000fe200078e0013 */
[----:B------:R-:W3:Y:S01]  /*12d30*/  LDL.LU R28, [R1+0x1600] ;  /* 0x00160000011c7983 */ /* 0x000ee20000300800 */
[----:B------:R-:W-:-:S03]  /*12d40*/  IMAD.MOV.U32 R29, RZ, RZ, R18 ;  /* 0x000000ffff1d7224 */ /* 0x000fc600078e0012 */
[----:B--2---:R-:W-:Y:S01]  /*12d50*/  STL.64 [R1+0x15c0], R14 ;  /* 0x0015c00e01007387 */ /* 0x004fe20000100a00 */
[----:B------:R0:W-:Y:S03]  /*12d60*/  STL.64 [R1+0x15b8], R12 ;  /* 0x0015b80c01007387 */ /* 0x0001e60000100a00 */
[----:B0-----:R-:W2:Y:S01]  /*12d70*/  LDL.LU R12, [R1+0xf0] ;  /* 0x0000f000010c7983 */ /* 0x001ea20000300800 */
[----:B------:R-:W2:Y:S02]  /*12d80*/  LDL.LU R13, [R1+0xf4] ;  /* 0x0000f400010d7983 */ /* 0x000ea40000300800 */
[----:B------:R-:W-:Y:S02]  /*12d90*/  STL [R1+0x148c], R0 ;  /* 0x00148c0001007387 */ /* 0x000fe40000100800 */
[----:B------:R-:W-:Y:S02]  /*12da0*/  IMAD.MOV.U32 R14, RZ, RZ, R27 ;  /* 0x000000ffff0e7224 */ /* 0x000fe400078e001b */
[----:B----4-:R-:W-:Y:S01]  /*12db0*/  IMAD.MOV.U32 R15, RZ, RZ, R26 ;  /* 0x000000ffff0f7224 */ /* 0x010fe200078e001a */
[----:B------:R-:W-:Y:S01]  /*12dc0*/  STL [R1+0x1488], R29 ;  /* 0x0014881d01007387 */ /* 0x000fe20000100800 */
[----:B------:R-:W-:-:S02]  /*12dd0*/  IMAD.MOV.U32 R26, RZ, RZ, R8 ;  /* 0x000000ffff1a7224 */ /* 0x000fc400078e0008 */
[----:B------:R0:W-:Y:S02]  /*12de0*/  STL.64 [R1+0x1a8], R10 ;  /* 0x0001a80a01007387 */ /* 0x0001e40000100a00 */
[----:B------:R-:W-:Y:S02]  /*12df0*/  IMAD.MOV.U32 R27, RZ, RZ, R9 ;  /* 0x000000ffff1b7224 */ /* 0x000fe400078e0009 */
[----:B------:R-:W0:Y:S01]  /*12e00*/  LDL.LU.64 R8, [R1+0x15f8] ;  /* 0x0015f80001087983 */ /* 0x000e220000300a00 */
[----:B------:R-:W-:Y:S02]  /*12e10*/  STL [R1+0x1494], R26 ;  /* 0x0014941a01007387 */ /* 0x000fe40000100800 */
[----:B------:R-:W-:Y:S01]  /*12e20*/  STL [R1+0x1490], R27 ;  /* 0x0014901b01007387 */ /* 0x000fe20000100800 */
[C---:B0-----:R-:W-:Y:S01]  /*12e30*/  HMMA.16816.F32 R8, R20.reuse, R8, R4 ;  /* 0x000000081408723c */ /* 0x041fe20000001804 */
[----:B------:R-:W4:Y:S01]  /*12e40*/  LDL.LU.64 R6, [R1+0x15f0] ;  /* 0x0015f00001067983 */ /* 0x000f220000300a00 */
[----:B------:R-:W4:Y:S11]  /*12e50*/  LDL.LU.64 R4, [R1+0x15e8] ;  /* 0x0015e80001047983 */ /* 0x000f360000300a00 */
[----:B------:R-:W-:Y:S10]  /*12e60*/  @!UPT UIADD3 URZ, URZ, URZ, URZ ;  /* 0x0000003f3f3ff290 */ /* 0x000ff4000fffe03f */
[----:B------:R0:W-:Y:S01]  /*12e70*/  STL.64 [R1+0x170], R8 ;  /* 0x0001700801007387 */ /* 0x0001e20000100a00 */
[----:B------:R1:W-:Y:S03]  /*12e80*/  STL.64 [R1+0x178], R10 ;  /* 0x0001780a01007387 */ /* 0x0003e60000100a00 */
[----:B0-----:R-:W4:Y:S02]  /*12e90*/  LDL.LU.64 R8, [R1+0x15e0] ;  /* 0x0015e00001087983 */ /* 0x001f240000300a00 */
[----:B----4-:R-:W-:Y:S02]  /*12ea0*/  HMMA.16816.F32 R20, R20, R8, R4 ;  /* 0x000000081414723c */ /* 0x010fe40000001804 */
[----:B------:R-:W2:Y:S01]  /*12eb0*/  LDL.LU.64 R4, [R1+0x15d8] ;  /* 0x0015d80001047983 */ /* 0x000ea20000300a00 */
[----:B-1----:R-:W2:Y:S02]  /*12ec0*/  LDL.LU.64 R10, [R1+0x15d0] ;  /* 0x0015d000010a7983 */ /* 0x002ea40000300a00 */
[----:B------:R-:W2:Y:S11]  /*12ed0*/  LDL.LU.64 R8, [R1+0x15c8] ;  /* 0x0015c80001087983 */ /* 0x000eb60000300a00 */
[----:B------:R-:W-:Y:S07]  /*12ee0*/  @!UPT UIADD3 URZ, URZ, URZ, URZ ;  /* 0x0000003f3f3ff290 */ /* 0x000fee000fffe03f */
[----:B------:R0:W-:Y:S01]  /*12ef0*/  STL.64 [R1+0x150], R20 ;  /* 0x0001501401007387 */ /* 0x0001e20000100a00 */
[----:B------:R-:W-:Y:S03]  /*12f00*/  STL [R1+0x158], R22 ;  /* 0x0001581601007387 */ /* 0x000fe60000100800 */
[----:B0-----:R-:W4:Y:S01]  /*12f10*/  LDL.LU.64 R20, [R1+0xe0] ;  /* 0x0000e00001147983 */ /* 0x001f220000300a00 */
[----:B--2---:R-:W-:Y:S03]  /*12f20*/  HMMA.16816.F32 R4, R8, R4, R12 ;  /* 0x000000040804723c */ /* 0x004fe6000000180c */
[----:B------:R-:W2:Y:S01]  /*12f30*/  LDL.LU.64 R14, [R1+0x15c0] ;  /* 0x0015c000010e7983 */ /* 0x000ea20000300a00 */
[----:B------:R-:W2:Y:S11]  /*12f40*/  LDL.LU.64 R12, [R1+0x15b8] ;  /* 0x0015b800010c7983 */ /* 0x000eb60000300a00 */
[----:B------:R-:W-:Y:S08]  /*12f50*/  @!UPT UIADD3 URZ, URZ, URZ, URZ ;  /* 0x0000003f3f3ff290 */ /* 0x000ff0000fffe03f */
[----:B------:R0:W-:Y:S01]  /*12f60*/  STL [R1+0x134], R5 ;  /* 0x0001340501007387 */ /* 0x0001e20000100800 */
[----:B------:R-:W-:-:S03]  /*12f70*/  IMAD.MOV.U32 R27, RZ, RZ, R4 ;  /* 0x000000ffff1b7224 */ /* 0x000fc600078e0004 */
[----:B0-----:R-:W2:Y:S02]  /*12f80*/  LDL.LU.64 R4, [R1+0x15b0] ;  /* 0x0015b00001047983 */ /* 0x001ea40000300a00 */
[----:B--2---:R-:W-:Y:S01]  /*12f90*/  HMMA.16816.F32 R12, R8, R4, R12 ;  /* 0x00000004080c723c */ /* 0x004fe2000000180c */
[----:B------:R-:W-:Y:S02]  /*12fa0*/  IMAD.MOV.U32 R2, RZ, RZ, R4 ;  /* 0x000000ffff027224 */ /* 0x000fe400078e0004 */
[----:B------:R-:W-:Y:S11]  /*12fb0*/  IMAD.MOV.U32 R3, RZ, RZ, R5 ;  /* 0x000000ffff037224 */ /* 0x000ff600078e0005 */
[----:B------:R-:W-:Y:S09]  /*12fc0*/  @!UPT UIADD3 URZ, URZ, URZ, URZ ;  /* 0x0000003f3f3ff290 */ /* 0x000ff2000fffe03f */
[----:B------:R-:W-:Y:S01]  /*12fd0*/  STL.64 [R1+0x110], R12 ;  /* 0x0001100c01007387 */ /* 0x000fe20000100a00 */
[----:B------:R0:W-:Y:S03]  /*12fe0*/  STL.64 [R1+0x118], R14 ;  /* 0x0001180e01007387 */ /* 0x0001e60000100a00 */
[----:B0-----:R-:W2:Y:S01]  /*12ff0*/  LDL.LU.64 R14, [R1+0x15a8] ;  /* 0x0015a800010e7983 */ /* 0x001ea20000300a00 */
[----:B------:R-:W2:Y:S02]  /*13000*/  LDL.LU.64 R12, [R1+0x15a0] ;  /* 0x0015a000010c7983 */ /* 0x000ea40000300a00 */
[----:B------:R-:W2:Y:S02]  /*13010*/  LDL.LU.64 R4, [R1+0x1598] ;  /* 0x0015980001047983 */ /* 0x000ea40000300a00 */
[----:B------:R-:W-:Y:S02]  /*13020*/  IMAD.MOV.U32 R0, RZ, RZ, R6 ;  /* 0x000000ffff007224 */ /* 0x000fe400078e0006 */
[----:B------:R-:W-:-:S02]  /*13030*/  IMAD.MOV.U32 R29, RZ, RZ, R7 ;  /* 0x000000ffff1d7224 */ /* 0x000fc400078e0007 */
[----:B--2---:R-:W-:Y:S01]  /*13040*/  HMMA.16816.F32 R4, R8, R4, R12 ;  /* 0x000000040804723c */ /* 0x004fe2000000180c */
[----:B------:R-:W2:Y:S11]  /*13050*/  LDL.LU.64 R12, [R1+0x1590] ;  /* 0x00159000010c7983 */ /* 0x000eb60000300a00 */
[----:B------:R-:W-:Y:S11]  /*13060*/  @!UPT UIADD3 URZ, URZ, URZ, URZ ;  /* 0x0000003f3f3ff290 */ /* 0x000ff6000fffe03f */
[----:B------:R-:W-:Y:S01]  /*13070*/  STL.64 [R1+0xf0], R4 ;  /* 0x0000f00401007387 */ /* 0x000fe20000100a00 */
[----:B------:R0:W-:Y:S03]  /*13080*/  STL.64 [R1+0xf8], R6 ;  /* 0x0000f80601007387 */ /* 0x0001e60000100a00 */
[----:B0-----:R-:W2:Y:S01]  /*13090*/  LDL.LU.64 R6, [R1+0x1588] ;  /* 0x0015880001067983 */ /* 0x001ea20000300a00 */
[----:B------:R-:W2:Y:S02]  /*130a0*/  LDL.LU.64 R4, [R1+0x1580] ;  /* 0x0015800001047983 */ /* 0x000ea40000300a00 */
[----:B------:R-:W-:-:S05]  /*130b0*/  IMAD.MOV.U32 R26, RZ, RZ, R23 ;  /* 0x000000ffff1a7224 */ /* 0x000fca00078e0017 */
[----:B------:R-:W-:Y:S01]  /*130c0*/  STL.64 [R1+0x1528], R26 ;  /* 0x0015281a01007387 */ /* 0x000fe20000100a00 */
[----:B------:R0:W-:Y:S01]  /*130d0*/  STL.64 [R1+0x1520], R24 ;  /* 0x0015201801007387 */ /* 0x0001e20000100a00 */
[C---:B--2---:R-:W-:Y:S11]  /*130e0*/  HMMA.16816.F32 R4, R8.reuse, R24, R4 ;  /* 0x000000180804723c */ /* 0x044ff60000001804 */
[----:B------:R-:W-:Y:S11]  /*130f0*/  @!UPT UIADD3 URZ, URZ, URZ, URZ ;  /* 0x0000003f3f3ff290 */ /* 0x000ff6000fffe03f */
[----:B------:R-:W-:Y:S01]  /*13100*/  @!UPT UIADD3 URZ, URZ, URZ, URZ ;  /* 0x0000003f3f3ff290 */ /* 0x000fe2000fffe03f */
[----:B------:R-:W-:Y:S01]  /*13110*/  STL.64 [R1+0xd0], R4 ;  /* 0x0000d00401007387 */ /* 0x000fe20000100a00 */
[----:B------:R-:W-:Y:S02]  /*13120*/  STL.64 [R1+0xd8], R6 ;  /* 0x0000d80601007387 */ /* 0x000fe40000100a00 */
[----:B---3--:R-:W1:Y:S04]  /*13130*/  LDSM.16.MT88.4 R4, [R28+0x8300] ;  /* 0x008300001c04783b */ /* 0x008e680000004200 */
[----:B0-----:R-:W4:Y:S01]  /*13140*/  LDL.LU R24, [R1+0x340] ;  /* 0x0003400001187983 */ /* 0x001f220000300800 */
[----:B------:R-:W4:Y:S01]  /*13150*/  LDL.LU R25, [R1+0x344] ;  /* 0x0003440001197983 */ /* 0x000f220000300800 */
[----:B------:R-:W4:Y:S02]  /*13160*/  LDL.LU R26, [R1+0x348] ;  /* 0x00034800011a7983 */ /* 0x000f240000300800 */
[----:B------:R-:W4:Y:S01]  /*13170*/  LDL.LU R27, [R1+0x34c] ;  /* 0x00034c00011b7983 */ /* 0x000f220000300800 */
[----:B-1----:R-:W-:Y:S01]  /*13180*/  STL.64 [R1+0x1568], R6 ;  /* 0x0015680601007387 */ /* 0x002fe20000100a00 */
[----:B------:R0:W-:Y:S03]  /*13190*/  STL.64 [R1+0x1560], R4 ;  /* 0x0015600401007387 */ /* 0x0001e60000100a00 */
[----:B0-----:R-:W2:Y:S01]  /*131a0*/  LDL.LU R4, [R1+0x220] ;  /* 0x0002200001047983 */ /* 0x001ea20000300800 */
[----:B------:R-:W2:Y:S02]  /*131b0*/  LDL.LU R5, [R1+0x224] ;  /* 0x0002240001057983 */ /* 0x000ea40000300800 */
[----:B------:R-:W2:Y:S02]  /*131c0*/  LDL.LU R6, [R1+0x228] ;  /* 0x0002280001067983 */ /* 0x000ea40000300800 */
[----:B------:R-:W2:Y:S02]  /*131d0*/  LDL.LU R7, [R1+0x22c] ;  /* 0x00022c0001077983 */ /* 0x000ea40000300800 */
[----:B--2---:R-:W-:Y:S11]  /*131e0*/  HMMA.16816.F32 R4, R8, R12, R4 ;  /* 0x0000000c0804723c */ /* 0x004ff60000001804 */
[----:B------:R-:W-:Y:S11]  /*131f0*/  @!UPT UIADD3 URZ, URZ, URZ, URZ ;  /* 0x0000003f3f3ff290 */ /* 0x000ff6000fffe03f */
[----:B------:R-:W-:Y:S01]  /*13200*/  @!UPT UIADD3 URZ, URZ, URZ, URZ ;  /* 0x0000003f3f3ff290 */ /* 0x000fe2000fffe03f */
[----:B------:R0:W-:Y:S02]  /*13210*/  STL.64 [R1+0xa0], R4 ;  /* 0x0000a00401007387 */ /* 0x0001e40000100a00 */
[----:B0-----:R-:W-:Y:S02]  /*13220*/  IMAD.MOV.U32 R5, RZ, RZ, R12 ;  /* 0x000000ffff057224 */ /* 0x001fe400078e000c */
[----:B------:R-:W-:Y:S02]  /*13230*/  IMAD.MOV.U32 R4, RZ, RZ, R13 ;  /* 0x000000ffff047224 */ /* 0x000fe400078e000d */
[----:B------:R-:W0:Y:S04]  /*13240*/  LDSM.16.MT88.4 R12, [R28+0xc000] ;  /* 0x00c000001c0c783b */ /* 0x000e280000004200 */
[----:B------:R-:W-:Y:S04]  /*13250*/  STL.64 [R1+0xa8], R6 ;  /* 0x0000a80601007387 */ /* 0x000fe80000100a00 */
[----:B0-----:R-:W-:Y:S01]  /*13260*/  STL.64 [R1+0x14c0], R14 ;  /* 0x0014c00e01007387 */ /* 0x001fe20000100a00 */
[----:B------:R0:W-:Y:S03]  /*13270*/  STL.64 [R1+0x14b8], R12 ;  /* 0x0014b80c01007387 */ /* 0x0001e60000100a00 */
[----:B0-----:R-:W2:Y:S01]  /*13280*/  LDL.LU R12, [R1+0x260] ;  /* 0x00026000010c7983 */ /* 0x001ea20000300800 */
[----:B------:R-:W2:Y:S02]  /*13290*/  LDL.LU R13, [R1+0x264] ;  /* 0x00026400010d7983 */ /* 0x000ea40000300800 */
[----:B------:R-:W2:Y:S02]  /*132a0*/  LDL.LU R14, [R1+0x268] ;  /* 0x00026800010e7983 */ /* 0x000ea40000300800 */
[----:B------:R-:W2:Y:S02]  /*132b0*/  LDL.LU R15, [R1+0x26c] ;  /* 0x00026c00010f7983 */ /* 0x000ea40000300800 */
[----:B------:R-:W-:-:S02]  /*132c0*/  IMAD.MOV.U32 R7, RZ, RZ, R16 ;  /* 0x000000ffff077224 */ /* 0x000fc400078e0010 */
[----:B------:R-:W-:Y:S01]  /*132d0*/  IMAD.MOV.U32 R6, RZ, RZ, R17 ;  /* 0x000000ffff067224 */ /* 0x000fe200078e0011 */
[C---:B--2---:R-:W-:Y:S01]  /*132e0*/  HMMA.16816.F32 R12, R8.reuse, R16, R12 ;  /* 0x00000010080c723c */ /* 0x044fe2000000180c */
[----:B------:R-:W0:Y:S11]  /*132f0*/  LDSM.16.MT88.4 R16, [R28+0xc100] ;  /* 0x00c100001c10783b */ /* 0x000e360000004200 */
[----:B------:R-:W-:Y:S11]  /*13300*/  @!UPT UIADD3 URZ, URZ, URZ, URZ ;  /* 0x0000003f3f3ff290 */ /* 0x000ff6000fffe03f */
[----:B------:R-:W-:Y:S01]  /*13310*/  STL.64 [R1+0x90], R12 ;  /* 0x0000900c01007387 */ /* 0x000fe20000100a00 */
[----:B------:R-:W-:Y:S03]  /*13320*/  STL.64 [R1+0x98], R14 ;  /* 0x0000980e01007387 */ /* 0x000fe60000100a00 */
[----:B0-----:R-:W-:Y:S01]  /*13330*/  STL.64 [R1+0x1448], R18 ;  /* 0x0014481201007387 */ /* 0x001fe20000100a00 */
[----:B------:R0:W-:Y:S03]  /*13340*/  STL.64 [R1+0x1440], R16 ;  /* 0x0014401001007387 */ /* 0x0001e60000100a00 */
[----:B0-----:R-:W2:Y:S01]  /*13350*/  LDL.LU.64 R16, [R1] ;  /* 0x0000000001107983 */ /* 0x001ea20000300a00 */
[----:B------:R-:W3:Y:S01]  /*13360*/  LDL.64 R18, [R1+0x8] ;  /* 0x0000080001127983 */ /* 0x000ee20000100a00 */
[----:B----4-:R-:W-:Y:S02]  /*13370*/  HMMA.16816.F32 R12, R8, R20, R24 ;  /* 0x00000014080c723c */ /* 0x010fe40000001818 */
[----:B---3--:R-:W-:Y:S01]  /*13380*/  STL.64 [R1+0x1538], R18 ;  /* 0x0015381201007387 */ /* 0x008fe20000100a00 */
[----:B--2---:R-:W-:Y:S11]  /*13390*/  STL.64 [R1+0x1530], R16 ;  /* 0x0015301001007387 */ /* 0x004ff60000100a00 */
[----:B------:R-:W-:Y:S09]  /*133a0*/  @!UPT UIADD3 URZ, URZ, URZ, URZ ;  /* 0x0000003f3f3ff290 */ /* 0x000ff2000fffe03f */
[----:B------:R0:W-:Y:S02]  /*133b0*/  STL.64 [R1+0x80], R12 ;  /* 0x0000800c01007387 */ /* 0x0001e40000100a00 */
[----:B------:R1:W-:Y:S01]  /*133c0*/  STL.64 [R1+0x88], R14 ;  /* 0x0000880e01007387 */ /* 0x0003e20000100a00 */
[----:B0-----:R-:W2:Y:S01]  /*133d0*/  LDL.LU R12, [R1+0x2b0] ;  /* 0x0002b000010c7983 */ /* 0x001ea20000300800 */
[----:B------:R-:W2:Y:S02]  /*133e0*/  LDL.LU R13, [R1+0x2b4] ;  /* 0x0002b400010d7983 */ /* 0x000ea40000300800 */
[----:B-1----:R-:W3:Y:S02]  /*133f0*/  LDL.LU R14, [R1+0x2b8] ;  /* 0x0002b800010e7983 */ /* 0x002ee40000300800 */
[----:B------:R-:W3:Y:S02]  /*13400*/  LDL.LU R15, [R1+0x2bc] ;  /* 0x0002bc00010f7983 */ /* 0x000ee40000300800 */
[----:B------:R-:W-:-:S02]  /*13410*/  IMAD.MOV.U32 R17, RZ, RZ, R20 ;  /* 0x000000ffff117224 */ /* 0x000fc400078e0014 */
[----:B------:R-:W-:Y:S02]  /*13420*/  IMAD.MOV.U32 R16, RZ, RZ, R21 ;  /* 0x000000ffff107224 */ /* 0x000fe400078e0015 */
[----:B------:R-:W0:Y:S04]  /*13430*/  LDSM.16.MT88.4 R20, [R28+0xc200] ;  /* 0x00c200001c14783b */ /* 0x000e280000004200 */
[----:B---3--:R-:W-:Y:S01]  /*13440*/  STL.64 [R1+0x14d0], R14 ;  /* 0x0014d00e01007387 */ /* 0x008fe20000100a00 */
[----:B--2---:R1:W-:Y:S02]  /*13450*/  STL.64 [R1+0x14c8], R12 ;  /* 0x0014c80c01007387 */ /* 0x0043e40000100a00 */
[----:B-1----:R-:W-:Y:S02]  /*13460*/  IMAD.MOV.U32 R12, RZ, RZ, R17 ;  /* 0x000000ffff0c7224 */ /* 0x002fe400078e0011 */
[----:B------:R-:W-:-:S05]  /*13470*/  IMAD.MOV.U32 R13, RZ, RZ, R16 ;  /* 0x000000ffff0d7224 */ /* 0x000fca00078e0010 */
[----:B------:R1:W-:Y:S02]  /*13480*/  STL.64 [R1+0x14e8], R12 ;  /* 0x0014e80c01007387 */ /* 0x0003e40000100a00 */
[----:B-1----:R-:W-:Y:S02]  /*13490*/  IMAD.MOV.U32 R12, RZ, RZ, R7 ;  /* 0x000000ffff0c7224 */ /* 0x002fe400078e0007 */
[----:B------:R-:W-:-:S05]  /*134a0*/  IMAD.MOV.U32 R13, RZ, RZ, R6 ;  /* 0x000000ffff0d7224 */ /* 0x000fca00078e0006 */
[----:B------:R-:W-:Y:S01]  /*134b0*/  STL.64 [R1+0x1500], R12 ;  /* 0x0015000c01007387 */ /* 0x000fe20000100a00 */
[----:B0-----:R-:W-:Y:S02]  /*134c0*/  STL.64 [R1+0x1398], R22 ;  /* 0x0013981601007387 */ /* 0x001fe40000100a00 */
[----:B------:R0:W-:Y:S02]  /*134d0*/  STL.64 [R1+0x1390], R20 ;  /* 0x0013901401007387 */ /* 0x0001e40000100a00 */
[----:B0-----:R-:W2:Y:S01]  /*134e0*/  LDL.LU R20, [R1+0x280] ;  /* 0x0002800001147983 */ /* 0x001ea20000300800 */
[----:B------:R-:W2:Y:S02]  /*134f0*/  LDL.LU R21, [R1+0x284] ;  /* 0x0002840001157983 */ /* 0x000ea40000300800 */
[----:B------:R-:W3:Y:S02]  /*13500*/  LDL.LU R22, [R1+0x288] ;  /* 0x0002880001167983 */ /* 0x000ee40000300800 */
[----:B------:R-:W3:Y:S02]  /*13510*/  LDL.LU R23, [R1+0x28c] ;  /* 0x00028c0001177983 */ /* 0x000ee40000300800 */
[----:B------:R-:W-:-:S02]  /*13520*/  IMAD.MOV.U32 R12, RZ, RZ, R5 ;  /* 0x000000ffff0c7224 */ /* 0x000fc400078e0005 */
[----:B------:R-:W-:Y:S01]  /*13530*/  IMAD.MOV.U32 R13, RZ, RZ, R4 ;  /* 0x000000ffff0d7224 */ /* 0x000fe200078e0004 */
[----:B------:R-:W4:Y:S04]  /*13540*/  LDL R5, [R1+0x104] ;  /* 0x0001040001057983 */ /* 0x000f280000100800 */
[----:B------:R-:W4:Y:S01]  /*13550*/  LDL R4, [R1+0x100] ;  /* 0x0001000001047983 */ /* 0x000f220000100800 */
[----:B------:R-:W-:Y:S03]  /*13560*/  STL.64 [R1+0x1518], R12 ;  /* 0x0015180c01007387 */ /* 0x000fe60000100a00 */
[----:B---3--:R-:W-:Y:S01]  /*13570*/  STL.64 [R1+0x14a0], R22 ;  /* 0x0014a01601007387 */ /* 0x008fe20000100a00 */
[----:B--2---:R0:W-:Y:S03]  /*13580*/  STL.64 [R1+0x1498], R20 ;  /* 0x0014981401007387 */ /* 0x0041e60000100a00 */
[----:B0-----:R-:W2:Y:S01]  /*13590*/  LDL.LU R20, [R1+0x290] ;  /* 0x0002900001147983 */ /* 0x001ea20000300800 */
[----:B------:R-:W2:Y:S02]  /*135a0*/  LDL.LU R21, [R1+0x294] ;  /* 0x0002940001157983 */ /* 0x000ea40000300800 */
[----:B------:R-:W3:Y:S02]  /*135b0*/  LDL.LU R22, [R1+0x298] ;  /* 0x0002980001167983 */ /* 0x000ee40000300800 */
[----:B------:R-:W3:Y:S01]  /*135c0*/  LDL.LU R23, [R1+0x29c] ;  /* 0x00029c0001177983 */ /* 0x000ee20000300800 */
[----:B------:R-:W2:Y:S01]  /*135d0*/  LDL.LU R12, [R1+0x2f0] ;  /* 0x0002f000010c7983 */ /* 0x000ea20000300800 */
[----:B------:R-:W2:Y:S02]  /*135e0*/  LDL.LU R13, [R1+0x2f4] ;  /* 0x0002f400010d7983 */ /* 0x000ea40000300800 */
[----:B------:R-:W2:Y:S02]  /*135f0*/  LDL.LU R14, [R1+0x2f8] ;  /* 0x0002f800010e7983 */ /* 0x000ea40000300800 */
[----:B------:R-:W2:Y:S02]  /*13600*/  LDL.LU R15, [R1+0x2fc] ;  /* 0x0002fc00010f7983 */ /* 0x000ea40000300800 */
[----:B--2---:R-:W-:Y:S01]  /*13610*/  STL.64 [R1+0x1548], R14 ;  /* 0x0015480e01007387 */ /* 0x004fe20000100a00 */
[----:B------:R-:W-:Y:S02]  /*13620*/  STL.64 [R1+0x1540], R12 ;  /* 0x0015400c01007387 */ /* 0x000fe40000100a00 */
[----:B------:R-:W2:Y:S02]  /*13630*/  LDL.LU R24, [R1+0x300] ;  /* 0x0003000001187983 */ /* 0x000ea40000300800 */
[----:B------:R-:W2:Y:S01]  /*13640*/  LDL.LU R25, [R1+0x304] ;  /* 0x0003040001197983 */ /* 0x000ea20000300800 */
[----:B------:R-:W2:Y:S01]  /*13650*/  LDL.LU R26, [R1+0x308] ;  /* 0x00030800011a7983 */ /* 0x000ea20000300800 */
[----:B------:R-:W2:Y:S02]  /*13660*/  LDL.LU R27, [R1+0x30c] ;  /* 0x00030c00011b7983 */ /* 0x000ea40000300800 */
[----:B------:R-:W-:-:S02]  /*13670*/  IMAD.MOV.U32 R16, RZ, RZ, R2 ;  /* 0x000000ffff107224 */ /* 0x000fc400078e0002 */
[----:B------:R-:W-:Y:S01]  /*13680*/  IMAD.MOV.U32 R17, RZ, RZ, R3 ;  /* 0x000000ffff117224 */ /* 0x000fe200078e0003 */
[----:B--2---:R-:W-:Y:S01]  /*13690*/  STL.64 [R1+0x1558], R26 ;  /* 0x0015581a01007387 */ /* 0x004fe20000100a00 */
[----:B------:R-:W-:Y:S02]  /*136a0*/  STL.64 [R1+0x1550], R24 ;  /* 0x0015501801007387 */ /* 0x000fe40000100a00 */
[----:B------:R-:W2:Y:S02]  /*136b0*/  LDL.LU R2, [R1+0x157c] ;  /* 0x00157c0001027983 */ /* 0x000ea40000300800 */
[----:B------:R-:W2:Y:S01]  /*136c0*/  LDL.LU R3, [R1+0x1578] ;  /* 0x0015780001037983 */ /* 0x000ea20000300800 */
[----:B------:R0:W-:Y:S04]  /*136d0*/  STL.64 [R1+0x1570], R16 ;  /* 0x0015701001007387 */ /* 0x0001e80000100a00 */
[----:B0-----:R-:W4:Y:S01]  /*136e0*/  LDL.LU R16, [R1+0x330] ;  /* 0x0003300001107983 */ /* 0x001f220000300800 */
[----:B------:R-:W4:Y:S02]  /*136f0*/  LDL.LU R17, [R1+0x334] ;  /* 0x0003340001117983 */ /* 0x000f240000300800 */
[----:B------:R-:W4:Y:S02]  /*13700*/  LDL.LU R18, [R1+0x338] ;  /* 0x0003380001127983 */ /* 0x000f240000300800 */
[----:B------:R-:W4:Y:S01]  /*13710*/  LDL.LU R19, [R1+0x33c] ;  /* 0x00033c0001137983 */ /* 0x000f220000300800 */
[----:B------:R-:W2:Y:S01]  /*13720*/  LDL.LU R24, [R1+0x320] ;  /* 0x0003200001187983 */ /* 0x000ea20000300800 */
[----:B------:R-:W2:Y:S02]  /*13730*/  LDL.LU R25, [R1+0x324] ;  /* 0x0003240001197983 */ /* 0x000ea40000300800 */
[----:B------:R-:W2:Y:S02]  /*13740*/  LDL.LU R26, [R1+0x328] ;  /* 0x00032800011a7983 */ /* 0x000ea40000300800 */
[----:B------:R-:W2:Y:S01]  /*13750*/  LDL.LU R27, [R1+0x32c] ;  /* 0x00032c00011b7983 */ /* 0x000ea20000300800 */
[----:B------:R-:W2:Y:S01]  /*13760*/  LDL.LU R12, [R1+0x310] ;  /* 0x00031000010c7983 */ /* 0x000ea20000300800 */
[----:B------:R-:W2:Y:S02]  /*13770*/  LDL.LU R13, [R1+0x314] ;  /* 0x00031400010d7983 */ /* 0x000ea40000300800 */
[----:B------:R-:W2:Y:S02]  /*13780*/  LDL.LU R14, [R1+0x318] ;  /* 0x00031800010e7983 */ /* 0x000ea40000300800 */
[----:B------:R-:W2:Y:S01]  /*13790*/  LDL.LU R15, [R1+0x31c] ;  /* 0x00031c00010f7983 */ /* 0x000ea20000300800 */
[----:B---3--:R-:W-:Y:S01]  /*137a0*/  STL.64 [R1+0x14b0], R22 ;  /* 0x0014b01601007387 */ /* 0x008fe20000100a00 */
[----:B------:R0:W-:Y:S03]  /*137b0*/  STL.64 [R1+0x14a8], R20 ;  /* 0x0014a81401007387 */ /* 0x0001e60000100a00 */
[----:B0-----:R-:W2:Y:S01]  /*137c0*/  LDL.LU.64 R20, [R1+0x20] ;  /* 0x0000200001147983 */ /* 0x001ea20000300a00 */
[----:B------:R-:W3:Y:S01]  /*137d0*/  LDL.64 R22, [R1+0x28] ;  /* 0x0000280001167983 */ /* 0x000ee20000100a00 */
[----:B----4-:R-:W-:Y:S02]  /*137e0*/  HMMA.16816.F32 R8, R8, R4, R16 ;  /* 0x000000040808723c */ /* 0x010fe40000001810 */
[----:B------:R-:W4:Y:S01]  /*137f0*/  LDL.LU.64 R16, [R1+0x1570] ;  /* 0x0015700001107983 */ /* 0x000f220000300a00 */
[----:B------:R-:W2:Y:S02]  /*13800*/  LDL.LU.64 R6, [R1+0x1568] ;  /* 0x0015680001067983 */ /* 0x000ea40000300a00 */
[----:B------:R-:W2:Y:S11]  /*13810*/  LDL.LU.64 R4, [R1+0x1560] ;  /* 0x0015600001047983 */ /* 0x000eb60000300a00 */
[----:B------:R-:W-:Y:S07]  /*13820*/  @!UPT UIADD3 URZ, URZ, URZ, URZ ;  /* 0x0000003f3f3ff290 */ /* 0x000fee000fffe03f */
[----:B------:R-:W-:Y:S01]  /*13830*/  STL.64 [R1+0x70], R8 ;  /* 0x0000700801007387 */ /* 0x000fe20000100a00 */
[----:B------:R-:W-:Y:S02]  /*13840*/  STL.64 [R1+0x78], R10 ;  /* 0x0000780a01007387 */ /* 0x000fe40000100a00 */
[----:B------:R-:W0:Y:S04]  /*13850*/  LDSM.16.MT88.4 R8, [R28+0xc300] ;  /* 0x00c300001c08783b */ /* 0x000e280000004200 */
[----:B------:R-:W-:Y:S01]  /*13860*/  STL [R1+0x1330], R28 ;  /* 0x0013301c01007387 */ /* 0x000fe20000100800 */
[----:B0-----:R-:W-:Y:S01]  /*13870*/  STL.64 [R1+0x1318], R10 ;  /* 0x0013180a01007387 */ /* 0x001fe20000100a00 */
[----:B------:R0:W-:Y:S03]  /*13880*/  STL.64 [R1+0x1310], R8 ;  /* 0x0013100801007387 */ /* 0x0001e60000100a00 */
[----:B0-----:R-:W2:Y:S01]  /*13890*/  LDL.LU.64 R8, [R1+0x100] ;  /* 0x0001000001087983 */ /* 0x001ea20000300a00 */
[----:B------:R-:W2:Y:S03]  /*138a0*/  LDL.LU.64 R10, [R1+0x108] ;  /* 0x00010800010a7983 */ /* 0x000ea60000300a00 */
[----:B--2---:R-:W-:Y:S01]  /*138b0*/  STL.64 [R1+0x14e0], R10 ;  /* 0x0014e00a01007387 */ /* 0x004fe20000100a00 */
[----:B------:R0:W-:Y:S03]  /*138c0*/  STL.64 [R1+0x14d8], R8 ;  /* 0x0014d80801007387 */ /* 0x0001e60000100a00 */
[----:B0-----:R-:W2:Y:S01]  /*138d0*/  LDL.LU R8, [R1+0x2c0] ;  /* 0x0002c00001087983 */ /* 0x001ea20000300800 */
[----:B------:R-:W2:Y:S02]  /*138e0*/  LDL.LU R9, [R1+0x2c4] ;  /* 0x0002c40001097983 */ /* 0x000ea40000300800 */
[----:B------:R-:W2:Y:S02]  /*138f0*/  LDL.LU R10, [R1+0x2c8] ;  /* 0x0002c800010a7983 */ /* 0x000ea40000300800 */
[----:B------:R-:W2:Y:S01]  /*13900*/  LDL.LU R11, [R1+0x2cc] ;  /* 0x0002cc00010b7983 */ /* 0x000ea20000300800 */
[C---:B------:R-:W-:Y:S08]  /*13910*/  HMMA.16816.F32 R24, R4.reuse, R20, R24 ;  /* 0x000000140418723c */ /* 0x040ff00000001818 */
[C---:B----4-:R-:W-:Y:S01]  /*13920*/  HMMA.16816.F32 R16, R4.reuse, R16, R12 ;  /* 0x000000100410723c */ /* 0x050fe2000000180c */
[----:B--2---:R-:W-:Y:S01]  /*13930*/  STL.64 [R1+0x14f8], R10 ;  /* 0x0014f80a01007387 */ /* 0x004fe20000100a00 */
[----:B------:R0:W-:Y:S03]  /*13940*/  STL.64 [R1+0x14f0], R8 ;  /* 0x0014f00801007387 */ /* 0x0001e60000100a00 */
        /* <DEDUP_REMOVED lines=8> */
[----:B------:R-:W2:Y:S02]  /*139d0*/  LDL.LU R10, [R1+0x2e8] ;  /* 0x0002e800010a7983 */ /* 0x000ea40000300800 */
[----:B------:R-:W2:Y:S01]  /*139e0*/  LDL.LU R11, [R1+0x2ec] ;  /* 0x0002ec00010b7983 */ /* 0x000ea20000300800 */
[----:B------:R-:W-:Y:S01]  /*139f0*/  STL.64 [R1+0x60], R24 ;  /* 0x0000601801007387 */ /* 0x000fe20000100a00 */
[----:B------:R0:W-:Y:S03]  /*13a00*/  STL.64 [R1+0x68], R26 ;  /* 0x0000681a01007387 */ /* 0x0001e60000100a00 */
[----:B0-----:R-:W4:Y:S01]  /*13a10*/  LDL.LU.64 R26, [R1+0x1558] ;  /* 0x00155800011a7983 */ /* 0x001f220000300a00 */
[----:B------:R-:W4:Y:S02]  /*13a20*/  LDL.LU.64 R24, [R1+0x1550] ;  /* 0x0015500001187983 */ /* 0x000f240000300a00 */
[----:B------:R-:W2:Y:S02]  /*13a30*/  LDL.LU.64 R14, [R1+0x1548] ;  /* 0x00154800010e7983 */ /* 0x000ea40000300a00 */
[----:B------:R-:W2:Y:S01]  /*13a40*/  LDL.LU.64 R12, [R1+0x1540] ;  /* 0x00154000010c7983 */ /* 0x000ea20000300a00 */
[----:B------:R-:W-:Y:S01]  /*13a50*/  STL.64 [R1+0x50], R16 ;  /* 0x0000501001007387 */ /* 0x000fe20000100a00 */
[----:B------:R0:W-:Y:S03]  /*13a60*/  STL.64 [R1+0x58], R18 ;  /* 0x0000581201007387 */ /* 0x0001e60000100a00 */
[----:B0-----:R-:W2:Y:S01]  /*13a70*/  LDL.LU.64 R18, [R1+0x1538] ;  /* 0x0015380001127983 */ /* 0x001ea20000300a00 */
[----:B------:R-:W4:Y:S02]  /*13a80*/  LDL.LU.64 R16, [R1+0x1530] ;  /* 0x0015300001107983 */ /* 0x000f240000300a00 */
[C---:B----4-:R-:W-:Y:S11]  /*13a90*/  HMMA.16816.F32 R24, R4.reuse, R16, R24 ;  /* 0x000000100418723c */ /* 0x050ff60000001818 */
[----:B------:R-:W-:Y:S11]  /*13aa0*/  @!UPT UIADD3 URZ, URZ, URZ, URZ ;  /* 0x0000003f3f3ff290 */ /* 0x000ff6000fffe03f */
[----:B------:R-:W-:Y:S01]  /*13ab0*/  @!UPT UIADD3 URZ, URZ, URZ, URZ ;  /* 0x0000003f3f3ff290 */ /* 0x000fe2000fffe03f */
[----:B------:R-:W-:Y:S01]  /*13ac0*/  STL.64 [R1+0x40], R24 ;  /* 0x0000401801007387 */ /* 0x000fe20000100a00 */
[----:B------:R0:W-:Y:S03]  /*13ad0*/  STL.64 [R1+0x48], R26 ;  /* 0x0000481a01007387 */ /* 0x0001e60000100a00 */
[----:B0-----:R-:W4:Y:S01]  /*13ae0*/  LDL.LU.64 R26, [R1+0x1528] ;  /* 0x00152800011a7983 */ /* 0x001f220000300a00 */
[----:B------:R-:W2:Y:S02]  /*13af0*/  LDL.LU.64 R24, [R1+0x1520] ;  /* 0x0015200001187983 */ /* 0x000ea40000300a00 */
[C---:B--2---:R-:W-:Y:S11]  /*13b00*/  HMMA.16816.F32 R12, R4.reuse, R24, R12 ;  /* 0x00000018040c723c */ /* 0x044ff6000000180c */
[----:B------:R-:W-:Y:S11]  /*13b10*/  @!UPT UIADD3 URZ, URZ, URZ, URZ ;  /* 0x0000003f3f3ff290 */ /* 0x000ff6000fffe03f */
[----:B------:R-:W-:Y:S01]  /*13b20*/  @!UPT UIADD3 URZ, URZ, URZ, URZ ;  /* 0x0000003f3f3ff290 */ /* 0x000fe2000fffe03f */
[----:B------:R0:W-:Y:S01]  /*13b30*/  STL.64 [R1+0x30], R12 ;  /* 0x0000300c01007387 */ /* 0x0001e20000100a00 */
[----:B------:R1:W-:Y:S03]  /*13b40*/  STL.64 [R1+0x38], R14 ;  /* 0x0000380e01007387 */ /* 0x0003e60000100a00 */
[----:B0-----:R-:W1:Y:S02]  /*13b50*/  LDL.LU.64 R12, [R1+0x1518] ;  /* 0x00151800010c7983 */ /* 0x001e640000300a00 */
[C---:B-1----:R-:W-:Y:S02]  /*13b60*/  HMMA.16816.F32 R12, R4.reuse, R12, R8 ;  /* 0x0000000c040c723c */ /* 0x042fe40000001808 */
[----:B------:R-:W2:Y:S01]  /*13b70*/  LDL.LU.64 R10, [R1+0x1510] ;  /* 0x00151000010a7983 */ /* 0x000ea20000300a00 */
[----:B------:R-:W2:Y:S11]  /*13b80*/  LDL.LU.64 R8, [R1+0x1508] ;  /* 0x0015080001087983 */ /* 0x000eb60000300a00 */
[----:B------:R-:W-:Y:S09]  /*13b90*/  @!UPT UIADD3 URZ, URZ, URZ, URZ ;  /* 0x0000003f3f3ff290 */ /* 0x000ff2000fffe03f */
[----:B------:R0:W-:Y:S01]  /*13ba0*/  STL.64 [R1+0x120], R12 ;  /* 0x0001200c01007387 */ /* 0x0001e20000100a00 */
[----:B------:R2:W-:Y:S03]  /*13bb0*/  STL [R1+0x128], R14 ;  /* 0x0001280e01007387 */ /* 0x0005e60000100800 */
[----:B0-----:R-:W2:Y:S01]  /*13bc0*/  LDL.LU.64 R12, [R1+0x1500] ;  /* 0x00150000010c7983 */ /* 0x001ea20000300a00 */
[----:B------:R-:W-:Y:S02]  /*13bd0*/  IMAD.MOV.U32 R28, RZ, RZ, R15 ;  /* 0x000000ffff1c7224 */ /* 0x000fe400078e000f */
[C---:B--2---:R-:W-:Y:S01]  /*13be0*/  HMMA.16816.F32 R12, R4.reuse, R12, R8 ;  /* 0x0000000c040c723c */ /* 0x044fe20000001808 */
[----:B------:R-:W2:Y:S01]  /*13bf0*/  LDL.LU.64 R10, [R1+0x14f8] ;  /* 0x0014f800010a7983 */ /* 0x000ea20000300a00 */
[----:B------:R-:W2:Y:S11]  /*13c00*/  LDL.LU.64 R8, [R1+0x14f0] ;  /* 0x0014f00001087983 */ /* 0x000eb60000300a00 */
[----:B------:R-:W-:Y:S10]  /*13c10*/  @!UPT UIADD3 URZ, URZ, URZ, URZ ;  /* 0x0000003f3f3ff290 */ /* 0x000ff4000fffe03f */
[----:B------:R0:W-:Y:S01]  /*13c20*/  STL.64 [R1+0x140], R12 ;  /* 0x0001400c01007387 */ /* 0x0001e20000100a00 */
        /* <DEDUP_REMOVED lines=8> */
[----:B0-----:R-:W2:Y:S01]  /*13cb0*/  LDL.LU.64 R14, [R1+0x14d0] ;  /* 0x0014d000010e7983 */ /* 0x001ea20000300a00 */
[----:B------:R-:W2:Y:S02]  /*13cc0*/  LDL.LU.64 R12, [R1+0x14c8] ;  /* 0x0014c800010c7983 */ /* 0x000ea40000300a00 */
[----:B--2---:R-:W-:Y:S01]  /*13cd0*/  HMMA.16816.F32 R4, R4, R8, R12 ;  /* 0x000000080404723c */ /* 0x004fe2000000180c */
[----:B------:R-:W3:Y:S01]  /*13ce0*/  LDL.LU.64 R14, [R1+0x14c0] ;  /* 0x0014c000010e7983 */ /* 0x000ee20000300a00 */
[----:B------:R-:W3:Y:S11]  /*13cf0*/  LDL.LU.64 R12, [R1+0x14b8] ;  /* 0x0014b800010c7983 */ /* 0x000ef60000300a00 */
[----:B------:R-:W-:Y:S10]  /*13d00*/  @!UPT UIADD3 URZ, URZ, URZ, URZ ;  /* 0x0000003f3f3ff290 */ /* 0x000ff4000fffe03f */
[----:B------:R-:W-:Y:S01]  /*13d10*/  STL.64 [R1+0x190], R4 ;  /* 0x0001900401007387 */ /* 0x000fe20000100a00 */
[----:B------:R-:W-:Y:S02]  /*13d20*/  IMAD.MOV.U32 R25, RZ, RZ, R6 ;  /* 0x000000ffff197224 */ /* 0x000fe400078e0006 */
[----:B------:R-:W-:Y:S02]  /*13d30*/  IMAD.MOV.U32 R24, RZ, RZ, R7 ;  /* 0x000000ffff187224 */ /* 0x000fe400078e0007 */
[----:B------:R-:W2:Y:S01]  /*13d40*/  LDL R6, [R1+0x18] ;  /* 0x0000180001067983 */ /* 0x000ea20000100800 */
[----:B------:R-:W2:Y:S01]  /*13d50*/  LDL R7, [R1+0x1c] ;  /* 0x00001c0001077983 */ /* 0x000ea20000100800 */
[----:B------:R0:W-:Y:S02]  /*13d60*/  STL.64 [R1+0x1458], R10 ;  /* 0x0014580a01007387 */ /* 0x0001e40000100a00 */
[----:B------:R-:W3:Y:S02]  /*13d70*/  LDL.LU R8, [R1+0x2a0] ;  /* 0x0002a00001087983 */ /* 0x000ee40000300800 */
[----:B------:R-:W3:Y:S02]  /*13d80*/  LDL.LU R9, [R1+0x2a4] ;  /* 0x0002a40001097983 */ /* 0x000ee40000300800 */
[----:B0-----:R-:W-:-:S02]  /*13d90*/  IMAD.MOV.U32 R10, RZ, RZ, R3 ;  /* 0x000000ffff0a7224 */ /* 0x001fc400078e0003 */
[----:B------:R-:W-:-:S07]  /*13da0*/  IMAD.MOV.U32 R11, RZ, RZ, R2 ;  /* 0x000000ffff0b7224 */ /* 0x000fce00078e0002 */
[C---:B---3--:R-:W-:Y:S11]  /*13db0*/  HMMA.16816.F32 R8, R12.reuse, R22, R8 ;  /* 0x000000160c08723c */ /* 0x048ff60000001808 */
[----:B------:R-:W-:Y:S11]  /*13dc0*/  @!UPT UIADD3 URZ, URZ, URZ, URZ ;  /* 0x0000003f3f3ff290 */ /* 0x000ff6000fffe03f */
[----:B------:R-:W-:Y:S01]  /*13dd0*/  @!UPT UIADD3 URZ, URZ, URZ, URZ ;  /* 0x0000003f3f3ff290 */ /* 0x000fe2000fffe03f */
[----:B------:R0:W-:Y:S01]  /*13de0*/  STL.64 [R1+0x200], R8 ;  /* 0x0002000801007387 */ /* 0x0001e20000100a00 */
[----:B------:R1:W-:Y:S02]  /*13df0*/  STL.64 [R1+0x208], R10 ;  /* 0x0002080a01007387 */ /* 0x0003e40000100a00 */
[----:B0-----:R-:W-:Y:S02]  /*13e00*/  IMAD.MOV.U32 R9, RZ, RZ, R22 ;  /* 0x000000ffff097224 */ /* 0x001fe400078e0016 */
[----:B------:R-:W-:Y:S02]  /*13e10*/  IMAD.MOV.U32 R8, RZ, RZ, R23 ;  /* 0x000000ffff087224 */ /* 0x000fe400078e0017 */
[----:B------:R-:W2:Y:S01]  /*13e20*/  LDL.LU.64 R22, [R1+0x14b0] ;  /* 0x0014b00001167983 */ /* 0x000ea20000300a00 */
[----:B------:R-:W2:Y:S02]  /*13e30*/  LDL.LU.64 R20, [R1+0x14a8] ;  /* 0x0014a80001147983 */ /* 0x000ea40000300a00 */
[C---:B--2---:R-:W-:Y:S01]  /*13e40*/  HMMA.16816.F32 R4, R12.reuse, R6, R20 ;  /* 0x000000060c04723c */ /* 0x044fe20000001814 */
[----:B------:R-:W2:Y:S01]  /*13e50*/  LDL.LU.64 R22, [R1+0x14a0] ;  /* 0x0014a00001167983 */ /* 0x000ea20000300a00 */
[----:B------:R-:W2:Y:S11]  /*13e60*/  LDL.LU.64 R20, [R1+0x1498] ;  /* 0x0014980001147983 */ /* 0x000eb60000300a00 */
[----:B------:R-:W-:Y:S10]  /*13e70*/  @!UPT UIADD3 URZ, URZ, URZ, URZ ;  /* 0x0000003f3f3ff290 */ /* 0x000ff4000fffe03f */
[----:B------:R2:W-:Y:S01]  /*13e80*/  STL.64 [R1+0x260], R4 ;  /* 0x0002600401007387 */ /* 0x0005e20000100a00 */
[----:B------:R-:W-:Y:S02]  /*13e90*/  IMAD.MOV.U32 R3, RZ, RZ, R6 ;  /* 0x000000ffff037224 */ /* 0x000fe400078e0006 */
[----:B------:R-:W-:Y:S02]  /*13ea0*/  IMAD.MOV.U32 R2, RZ, RZ, R7 ;  /* 0x000000ffff027224 */ /* 0x000fe400078e0007 */
[----:B-1----:R-:W-:Y:S02]  /*13eb0*/  IMAD.MOV.U32 R11, RZ, RZ, R18 ;  /* 0x000000ffff0b7224 */ /* 0x002fe400078e0012 */
[----:B------:R-:W-:Y:S01]  /*13ec0*/  IMAD.MOV.U32 R10, RZ, RZ, R19 ;  /* 0x000000ffff0a7224 */ /* 0x000fe200078e0013 */
[----:B------:R-:W-:Y:S01]  /*13ed0*/  STL [R1+0x1284], R2 ;  /* 0x0012840201007387 */ /* 0x000fe20000100800 */
[----:B------:R-:W-:Y:S01]  /*13ee0*/  STL [R1+0x1280], R3 ;  /* 0x0012800301007387 */ /* 0x000fe20000100800 */
[----:B--2---:R-:W-:Y:S11]  /*13ef0*/  HMMA.16816.F32 R4, R12, R18, R20 ;  /* 0x000000120c04723c */ /* 0x004ff60000001814 */
[----:B------:R-:W-:Y:S11]  /*13f00*/  @!UPT UIADD3 URZ, URZ, URZ, URZ ;  /* 0x0000003f3f3ff290 */ /* 0x000ff6000fffe03f */
[----:B------:R-:W-:Y:S01]  /*13f10*/  @!UPT UIADD3 URZ, URZ, URZ, URZ ;  /* 0x0000003f3f3ff290 */ /* 0x000fe2000fffe03f */
[----:B------:R-:W-:Y:S01]  /*13f20*/  STL.64 [R1+0x280], R4 ;  /* 0x0002800401007387 */ /* 0x000fe20000100a00 */
[----:B------:R-:W-:Y:S02]  /*13f30*/  STL.64 [R1+0x288], R6 ;  /* 0x0002880601007387 */ /* 0x000fe40000100a00 */
[----:B------:R-:W-:Y:S02]  /*13f40*/  STL.64 [R1+0x1478], R10 ;  /* 0x0014780a01007387 */ /* 0x000fe40000100a00 */
[----:B------:R0:W-:Y:S02]  /*13f50*/  STL.64 [R1+0x1470], R8 ;  /* 0x0014700801007387 */ /* 0x0001e40000100a00 */
[----:B0-----:R-:W2:Y:S01]  /*13f60*/  LDL.LU R8, [R1+0x270] ;  /* 0x0002700001087983 */ /* 0x001ea20000300800 */
[----:B------:R-:W2:Y:S02]  /*13f70*/  LDL.LU R9, [R1+0x274] ;  /* 0x0002740001097983 */ /* 0x000ea40000300800 */
[----:B------:R-:W2:Y:S02]  /*13f80*/  LDL.LU R10, [R1+0x278] ;  /* 0x00027800010a7983 */ /* 0x000ea40000300800 */
[----:B------:R-:W2:Y:S01]  /*13f90*/  LDL.LU R11, [R1+0x27c] ;  /* 0x00027c00010b7983 */ /* 0x000ea20000300800 */
[----:B------:R-:W3:Y:S01]  /*13fa0*/  LDL.LU R20, [R1+0x150] ;  /* 0x0001500001147983 */ /* 0x000ee20000300800 */
[----:B------:R-:W3:Y:S02]  /*13fb0*/  LDL.LU R21, [R1+0x154] ;  /* 0x0001540001157983 */ /* 0x000ee40000300800 */
[----:B------:R-:W2:Y:S02]  /*13fc0*/  LDL.LU R22, [R1+0x158] ;  /* 0x0001580001167983 */ /* 0x000ea40000300800 */
[----:B----4-:R-:W-:-:S02]  /*13fd0*/  IMAD.MOV.U32 R23, RZ, RZ, R26 ;  /* 0x000000ffff177224 */ /* 0x010fc400078e001a */
[----:B------:R-:W4:Y:S04]  /*13fe0*/  LDL.LU R26, [R1+0x1494] ;  /* 0x00149400011a7983 */ /* 0x000f280000300800 */
[----:B--2---:R-:W-:Y:S01]  /*13ff0*/  STL.64 [R1+0x13a8], R22 ;  /* 0x0013a81601007387 */ /* 0x004fe20000100a00 */
[----:B---3--:R0:W-:Y:S03]  /*14000*/  STL.64 [R1+0x13a0], R20 ;  /* 0x0013a01401007387 */ /* 0x0081e60000100a00 */
[----:B0-----:R-:W2:Y:S01]  /*14010*/  LDL.LU R20, [R1+0x170] ;  /* 0x0001700001147983 */ /* 0x001ea20000300800 */
[----:B------:R-:W2:Y:S02]  /*14020*/  LDL.LU R21, [R1+0x174] ;  /* 0x0001740001157983 */ /* 0x000ea40000300800 */
[----:B------:R-:W3:Y:S02]  /*14030*/  LDL.LU R22, [R1+0x178] ;  /* 0x0001780001167983 */ /* 0x000ee40000300800 */
[----:B------:R-:W3:Y:S01]  /*14040*/  LDL.LU R23, [R1+0x17c] ;  /* 0x00017c0001177983 */ /* 0x000ee20000300800 */
[----:B------:R-:W2:Y:S01]  /*14050*/  LDL.LU R16, [R1+0x250] ;  /* 0x0002500001107983 */ /* 0x000ea20000300800 */
[----:B------:R-:W4:Y:S02]  /*14060*/  LDL.LU R17, [R1+0x254] ;  /* 0x0002540001117983 */ /* 0x000f240000300800 */
[----:B------:R-:W4:Y:S02]  /*14070*/  LDL.LU R18, [R1+0x258] ;  /* 0x0002580001127983 */ /* 0x000f240000300800 */
[----:B------:R-:W4:Y:S02]  /*14080*/  LDL.LU R19, [R1+0x25c] ;  /* 0x00025c0001137983 */ /* 0x000f240000300800 */
[----:B------:R-:W-:Y:S01]  /*14090*/  IMAD.MOV.U32 R4, RZ, RZ, R27 ;  /* 0x000000ffff047224 */ /* 0x000fe200078e001b */
[----:B---3--:R0:W-:Y:S01]  /*140a0*/  STL.64 [R1+0x13b8], R22 ;  /* 0x0013b81601007387 */ /* 0x0081e20000100a00 */
[----:B--2---:R-:W-:Y:S03]  /*140b0*/  STL.64 [R1+0x13b0], R20 ;  /* 0x0013b01401007387 */ /* 0x004fe60000100a00 */
[----:B0-----:R-:W2:Y:S01]  /*140c0*/  LDL.LU.64 R22, [R1+0xb8] ;  /* 0x0000b80001167983 */ /* 0x001ea20000300a00 */
[----:B------:R-:W3:Y:S02]  /*140d0*/  LDL.LU R27, [R1+0x1490] ;  /* 0x00149000011b7983 */ /* 0x000ee40000300800 */
[----:B------:R-:W2:Y:S02]  /*140e0*/  LDL.LU R5, [R1+0x134] ;  /* 0x0001340001057983 */ /* 0x000ea40000300800 */
[----:B------:R-:W-:-:S02]  /*140f0*/  IMAD.MOV.U32 R6, RZ, RZ, R0 ;  /* 0x000000ffff067224 */ /* 0x000fc400078e0000 */
[----:B------:R-:W-:Y:S01]  /*14100*/  IMAD.MOV.U32 R7, RZ, RZ, R29 ;  /* 0x000000ffff077224 */ /* 0x000fe200078e001d */
[----:B------:R-:W3:Y:S01]  /*14110*/  LDL.LU R0, [R1+0x148c] ;  /* 0x00148c0001007983 */ /* 0x000ee20000300800 */
[----:B------:R-:W3:Y:S03]  /*14120*/  LDL.LU R29, [R1+0x1488] ;  /* 0x00148800011d7983 */ /* 0x000ee60000300800 */
[----:B------:R-:W-:Y:S04]  /*14130*/  STL.64 [R1+0x13c8], R6 ;  /* 0x0013c80601007387 */ /* 0x000fe80000100a00 */
[----:B--2---:R4:W-:Y:S02]  /*14140*/  STL.64 [R1+0x13c0], R4 ;  /* 0x0013c00401007387 */ /* 0x0049e40000100a00 */
[----:B----4-:R-:W-:-:S02]  /*14150*/  IMAD.MOV.U32 R4, RZ, RZ, R26 ;  /* 0x000000ffff047224 */ /* 0x010fc400078e001a */
[----:B---3--:R-:W-:Y:S01]  /*14160*/  IMAD.MOV.U32 R5, RZ, RZ, R27 ;  /* 0x000000ffff057224 */ /* 0x008fe200078e001b */
[----:B------:R-:W2:Y:S01]  /*14170*/  LDL.LU R26, [R1+0x1484] ;  /* 0x00148400011a7983 */ /* 0x000ea20000300800 */
[----:B------:R-:W2:Y:S02]  /*14180*/  LDL.LU R27, [R1+0x1480] ;  /* 0x00148000011b7983 */ /* 0x000ea40000300800 */
[----:B------:R-:W3:Y:S02]  /*14190*/  LDL.LU R6, [R1+0x1a8] ;  /* 0x0001a80001067983 */ /* 0x000ee40000300800 */
[----:B------:R-:W3:Y:S01]  /*141a0*/  LDL.LU R7, [R1+0x1ac] ;  /* 0x0001ac0001077983 */ /* 0x000ee20000300800 */
[----:B--2---:R-:W-:Y:S01]  /*141b0*/  HMMA.16816.F32 R8, R12, R26, R8 ;  /* 0x0000001a0c08723c */ /* 0x004fe20000001808 */
[----:B---3--:R0:W-:Y:S01]  /*141c0*/  STL.64 [R1+0x13d8], R6 ;  /* 0x0013d80601007387 */ /* 0x0081e20000100a00 */
[----:B------:R-:W-:Y:S03]  /*141d0*/  STL.64 [R1+0x13d0], R4 ;  /* 0x0013d00401007387 */ /* 0x000fe60000100a00 */
[----:B0-----:R-:W2:Y:S04]  /*141e0*/  LDL R6, [R1+0xc8] ;  /* 0x0000c80001067983 */ /* 0x001ea80000100800 */
[----:B------:R-:W2:Y:S11]  /*141f0*/  LDL R7, [R1+0xcc] ;  /* 0x0000cc0001077983 */ /* 0x000eb60000100800 */
[----:B------:R-:W-:Y:S03]  /*14200*/  @!UPT UIADD3 URZ, URZ, URZ, URZ ;  /* 0x0000003f3f3ff290 */ /* 0x000fe6000fffe03f */
[----:B------:R0:W-:Y:S01]  /*14210*/  STL.64 [R1+0x270], R8 ;  /* 0x0002700801007387 */ /* 0x0001e20000100a00 */
[----:B------:R-:W-:Y:S02]  /*14220*/  IMAD.MOV.U32 R2, RZ, RZ, R10 ;  /* 0x000000ffff027224 */ /* 0x000fe400078e000a */
[----:B------:R-:W-:Y:S02]  /*14230*/  IMAD.MOV.U32 R3, RZ, RZ, R11 ;  /* 0x000000ffff037224 */ /* 0x000fe400078e000b */
[----:B------:R-:W3:Y:S04]  /*14240*/  LDL.LU.64 R10, [R1+0x1478] ;  /* 0x00147800010a7983 */ /* 0x000ee80000300a00 */
[----:B0-----:R-:W4:Y:S01]  /*14250*/  LDL.LU.64 R8, [R1+0x1470] ;  /* 0x0014700001087983 */ /* 0x001f220000300a00 */
[----:B------:R3:W-:Y:S02]  /*14260*/  STL.64 [R1+0x13f8], R26 ;  /* 0x0013f81a01007387 */ /* 0x0007e40000100a00 */
[----:B------:R-:W-:Y:S02]  /*14270*/  STL.64 [R1+0x13f0], R24 ;  /* 0x0013f01801007387 */ /* 0x000fe40000100a00 */
[----:B---3--:R-:W-:-:S02]  /*14280*/  IMAD.MOV.U32 R26, RZ, RZ, R11 ;  /* 0x000000ffff1a7224 */ /* 0x008fc400078e000b */
[----:B------:R-:W-:-:S05]  /*14290*/  IMAD.MOV.U32 R27, RZ, RZ, R10 ;  /* 0x000000ffff1b7224 */ /* 0x000fca00078e000a */
[----:B------:R0:W-:Y:S04]  /*142a0*/  STL.64 [R1+0x1410], R26 ;  /* 0x0014101a01007387 */ /* 0x0001e80000100a00 */
[----:B0-----:R-:W3:Y:S01]  /*142b0*/  LDL.LU.64 R26, [R1+0x18] ;  /* 0x00001800011a7983 */ /* 0x001ee20000300a00 */
[----:B--2---:R-:W-:Y:S03]  /*142c0*/  HMMA.16816.F32 R16, R12, R6, R16 ;  /* 0x000000060c10723c */ /* 0x004fe60000001810 */
[----:B---3--:R4:W-:Y:S02]  /*142d0*/  STL.64 [R1+0x1428], R26 ;  /* 0x0014281a01007387 */ /* 0x0089e40000100a00 */
[----:B----4-:R-:W-:-:S02]  /*142e0*/  IMAD.MOV.U32 R26, RZ, RZ, R9 ;  /* 0x000000ffff1a7224 */ /* 0x010fc400078e0009 */
[----:B------:R-:W-:-:S05]  /*142f0*/  IMAD.MOV.U32 R27, RZ, RZ, R8 ;  /* 0x000000ffff1b7224 */ /* 0x000fca00078e0008 */
[----:B------:R-:W-:Y:S01]  /*14300*/  STL.64 [R1+0x1450], R26 ;  /* 0x0014501a01007387 */ /* 0x000fe20000100a00 */
[----:B------:R-:W2:Y:S10]  /*14310*/  LDL.LU R8, [R1+0x230] ;  /* 0x0002300001087983 */ /* 0x000eb40000300800 */
[----:B------:R-:W-:Y:S02]  /*14320*/  STL.64 [R1+0x2a0], R16 ;  /* 0x0002a01001007387 */ /* 0x000fe40000100a00 */
[----:B------:R-:W-:Y:S01]  /*14330*/  STL.64 [R1+0x2a8], R18 ;  /* 0x0002a81201007387 */ /* 0x000fe20000100a00 */
[----:B------:R-:W2:Y:S01]  /*14340*/  LDL.LU R9, [R1+0x234] ;  /* 0x0002340001097983 */ /* 0x000ea20000300800 */
        /* <DEDUP_REMOVED lines=8> */
[----:B------:R-:W3:Y:S01]  /*143d0*/  LDL.LU.64 R26, [R1+0xe8] ;  /* 0x0000e800011a7983 */ /* 0x000ee20000300a00 */
[----:B------:R-:W4:Y:S02]  /*143e0*/  LDL.LU R16, [R1+0x210] ;  /* 0x0002100001107983 */ /* 0x000f240000300800 */
[----:B------:R-:W4:Y:S02]  /*143f0*/  LDL.LU R17, [R1+0x214] ;  /* 0x0002140001117983 */ /* 0x000f240000300800 */
[----:B------:R-:W4:Y:S01]  /*14400*/  LDL.LU R18, [R1+0x218] ;  /* 0x0002180001127983 */ /* 0x000f220000300800 */
[----:B------:R-:W4:Y:S01]  /*14410*/  LDL.LU R19, [R1+0x21c] ;  /* 0x00021c0001137983 */ /* 0x000f220000300800 */
[----:B------:R0:W-:Y:S02]  /*14420*/  STL.64 [R1+0x13e8], R6 ;  /* 0x0013e80601007387 */ /* 0x0001e40000100a00 */
[----:B------:R-:W2:Y:S02]  /*14430*/  LDL.LU R4, [R1+0x1c0] ;  /* 0x0001c00001047983 */ /* 0x000ea40000300800 */
[----:B------:R-:W2:Y:S01]  /*14440*/  LDL.LU R5, [R1+0x1c4] ;  /* 0x0001c40001057983 */ /* 0x000ea20000300800 */
[----:B0-----:R-:W2:Y:S01]  /*14450*/  LDL.LU R6, [R1+0x1c8] ;  /* 0x0001c80001067983 */ /* 0x001ea20000300800 */
[----:B------:R-:W2:Y:S03]  /*14460*/  LDL.LU R7, [R1+0x1cc] ;  /* 0x0001cc0001077983 */ /* 0x000ea60000300800 */
[----:B--2---:R-:W-:Y:S01]  /*14470*/  STL.64 [R1+0x1408], R6 ;  /* 0x0014080601007387 */ /* 0x004fe20000100a00 */
[----:B------:R0:W-:Y:S03]  /*14480*/  STL.64 [R1+0x1400], R4 ;  /* 0x0014000401007387 */ /* 0x0001e60000100a00 */
        /* <DEDUP_REMOVED lines=8> */
[----:B------:R-:W2:Y:S02]  /*14510*/  LDL.LU R5, [R1+0x1e4] ;  /* 0x0001e40001057983 */ /* 0x000ea40000300800 */
[----:B------:R-:W2:Y:S02]  /*14520*/  LDL.LU R6, [R1+0x1e8] ;  /* 0x0001e80001067983 */ /* 0x000ea40000300800 */
[----:B------:R-:W2:Y:S02]  /*14530*/  LDL.LU R7, [R1+0x1ec] ;  /* 0x0001ec0001077983 */ /* 0x000ea40000300800 */
[----:B--2---:R-:W-:Y:S01]  /*14540*/  STL.64 [R1+0x1438], R6 ;  /* 0x0014380601007387 */ /* 0x004fe20000100a00 */
[----:B------:R0:W-:Y:S03]  /*14550*/  STL.64 [R1+0x1430], R4 ;  /* 0x0014300401007387 */ /* 0x0001e60000100a00 */
[----:B0-----:R-:W2:Y:S01]  /*14560*/  LDL.LU R4, [R1+0x1f0] ;  /* 0x0001f00001047983 */ /* 0x001ea20000300800 */
[----:B------:R-:W2:Y:S02]  /*14570*/  LDL.LU R5, [R1+0x1f4] ;  /* 0x0001f40001057983 */ /* 0x000ea40000300800 */
[----:B------:R-:W2:Y:S02]  /*14580*/  LDL.LU R6, [R1+0x1f8] ;  /* 0x0001f80001067983 */ /* 0x000ea40000300800 */
[----:B------:R-:W2:Y:S02]  /*14590*/  LDL.LU R7, [R1+0x1fc] ;  /* 0x0001fc0001077983 */ /* 0x000ea40000300800 */
[----:B------:R-:W-:Y:S01]  /*145a0*/  STL.64 [R1+0x2c0], R8 ;  /* 0x0002c00801007387 */ /* 0x000fe20000100a00 */
[----:B------:R0:W-:Y:S03]  /*145b0*/  STL.64 [R1+0x2c8], R10 ;  /* 0x0002c80a01007387 */ /* 0x0001e60000100a00 */
[----:B0-----:R-:W3:Y:S01]  /*145c0*/  LDL.LU.64 R10, [R1+0x1468] ;  /* 0x00146800010a7983 */ /* 0x001ee20000300a00 */
[----:B------:R-:W3:Y:S02]  /*145d0*/  LDL.LU.64 R8, [R1+0x1460] ;  /* 0x0014600001087983 */ /* 0x000ee40000300a00 */
[----:B------:R-:W-:Y:S02]  /*145e0*/  STL.64 [R1+0x13e0], R22 ;  /* 0x0013e01601007387 */ /* 0x000fe40000100a00 */
[----:B------:R-:W2:Y:S01]  /*145f0*/  LDL.LU R20, [R1+0x1b0] ;  /* 0x0001b00001147983 */ /* 0x000ea20000300800 */
[----:B------:R-:W2:Y:S01]  /*14600*/  LDL.LU R21, [R1+0x1b4] ;  /* 0x0001b40001157983 */ /* 0x000ea20000300800 */
[C---:B---3--:R-:W-:Y:S11]  /*14610*/  HMMA.16816.F32 R8, R12.reuse, R26, R8 ;  /* 0x0000001a0c08723c */ /* 0x048ff60000001808 */
[----:B------:R-:W-:Y:S11]  /*14620*/  @!UPT UIADD3 URZ, URZ, URZ, URZ ;  /* 0x0000003f3f3ff290 */ /* 0x000ff6000fffe03f */
[----:B------:R-:W-:Y:S01]  /*14630*/  @!UPT UIADD3 URZ, URZ, URZ, URZ ;  /* 0x0000003f3f3ff290 */ /* 0x000fe2000fffe03f */
[----:B------:R-:W-:Y:S01]  /*14640*/  STL.64 [R1+0x2e0], R8 ;  /* 0x0002e00801007387 */ /* 0x000fe20000100a00 */
[----:B------:R0:W-:Y:S03]  /*14650*/  STL.64 [R1+0x2e8], R10 ;  /* 0x0002e80a01007387 */ /* 0x0001e60000100a00 */
[----:B0-----:R-:W4:Y:S01]  /*14660*/  LDL.LU.64 R10, [R1+0x1458] ;  /* 0x00145800010a7983 */ /* 0x001f220000300a00 */
[----:B------:R-:W-:Y:S02]  /*14670*/  IMAD.MOV.U32 R23, RZ, RZ, R0 ;  /* 0x000000ffff177224 */ /* 0x000fe400078e0000 */
[----:B------:R-:W-:Y:S02]  /*14680*/  IMAD.MOV.U32 R8, RZ, RZ, R26 ;  /* 0x000000ffff087224 */ /* 0x000fe400078e001a */
[----:B------:R-:W-:Y:S02]  /*14690*/  IMAD.MOV.U32 R0, RZ, RZ, R27 ;  /* 0x000000ffff007224 */ /* 0x000fe400078e001b */
[----:B------:R-:W2:Y:S01]  /*146a0*/  LDL.LU.64 R26, [R1+0x1450] ;  /* 0x00145000011a7983 */ /* 0x000ea20000300a00 */
[----:B----4-:R-:W-:Y:S03]  /*146b0*/  HMMA.16816.F32 R12, R12, R10, R16 ;  /* 0x0000000a0c0c723c */ /* 0x010fe60000001810 */
[----:B------:R-:W2:Y:S01]  /*146c0*/  LDL.LU.64 R18, [R1+0x1448] ;  /* 0x0014480001127983 */ /* 0x000ea20000300a00 */
        /* <DEDUP_REMOVED lines=10> */
[----:B0-----:R-:W2:Y:S01]  /*14770*/  LDL.LU.64 R26, [R1+0x1428] ;  /* 0x00142800011a7983 */ /* 0x001ea20000300a00 */
[----:B------:R-:W-:Y:S01]  /*14780*/  IMAD.MOV.U32 R14, RZ, RZ, R8 ;  /* 0x000000ffff0e7224 */ /* 0x000fe200078e0008 */
        /* <DEDUP_REMOVED lines=15> */
[----:B0-----:R-:W2:Y:S01]  /*14880*/  LDL.LU.64 R26, [R1+0x13f8] ;  /* 0x0013f800011a7983 */ /* 0x001ea20000300a00 */
[----:B------:R-:W3:Y:S02]  /*14890*/  LDL.LU.64 R24, [R1+0x13f0] ;  /* 0x0013f00001187983 */ /* 0x000ee40000300a00 */
[----:B------:R-:W-:Y:S01]  /*148a0*/  IMAD.MOV.U32 R22, RZ, RZ, R29 ;  /* 0x000000ffff167224 */ /* 0x000fe200078e001d */
[C---:B--2---:R-:W-:Y:S11]  /*148b0*/  HMMA.16816.F32 R4, R16.reuse, R26, R4 ;  /* 0x0000001a1004723c */ /* 0x044ff60000001804 */
[----:B------:R-:W-:Y:S11]  /*148c0*/  @!UPT UIADD3 URZ, URZ, URZ, URZ ;  /* 0x0000003f3f3ff290 */ /* 0x000ff6000fffe03f */
[----:B------:R-:W-:Y:S01]  /*148d0*/  @!UPT UIADD3 URZ, URZ, URZ, URZ ;  /* 0x0000003f3f3ff290 */ /* 0x000fe2000fffe03f */
[----:B------:R-:W-:Y:S01]  /*148e0*/  STL.64 [R1+0x320], R4 ;  /* 0x0003200401007387 */ /* 0x000fe20000100a00 */
[----:B------:R0:W-:Y:S02]  /*148f0*/  STL [R1+0x328], R6 ;  /* 0x0003280601007387 */ /* 0x0001e40000100800 */
[----:B------:R-:W-:Y:S02]  /*14900*/  IMAD.MOV.U32 R29, RZ, RZ, R7 ;  /* 0x000000ffff1d7224 */ /* 0x000fe400078e0007 */
[----:B0-----:R-:W2:Y:S01]  /*14910*/  LDL.LU.64 R6, [R1+0x13e8] ;  /* 0x0013e80001067983 */ /* 0x001ea20000300a00 */
[----:B------:R0:W-:Y:S02]  /*14920*/  STL.64 [R1+0x1378], R26 ;  /* 0x0013781a01007387 */ /* 0x0001e40000100a00 */
[----:B---3--:R-:W-:Y:S01]  /*14930*/  STL.64 [R1+0x1370], R24 ;  /* 0x0013701801007387 */ /* 0x008fe20000100a00 */
[----:B0-----:R-:W3:Y:S01]  /*14940*/  LDL.LU.64 R26, [R1+0x28] ;  /* 0x00002800011a7983 */ /* 0x001ee20000300a00 */
[C---:B--2---:R-:W-:Y:S03]  /*14950*/  HMMA.16816.F32 R4, R16.reuse, R6, R20 ;  /* 0x000000061004723c */ /* 0x044fe60000001814 */
[----:B------:R-:W2:Y:S11]  /*14960*/  LDL.LU.64 R22, [R1+0x13e0] ;  /* 0x0013e00001167983 */ /* 0x000eb60000300a00 */
[----:B------:R-:W-:Y:S09]  /*14970*/  @!UPT UIADD3 URZ, URZ, URZ, URZ ;  /* 0x0000003f3f3ff290 */ /* 0x000ff2000fffe03f */
[----:B------:R-:W-:Y:S01]  /*14980*/  STL.64 [R1+0x310], R4 ;  /* 0x0003100401007387 */ /* 0x000fe20000100a00 */
[----:B------:R0:W-:Y:S03]  /*14990*/  STL.64 [R1+0x318], R6 ;  /* 0x0003180601007387 */ /* 0x0001e60000100a00 */
[----:B0-----:R-:W4:Y:S01]  /*149a0*/  LDL.LU.64 R6, [R1+0x13d8] ;  /* 0x0013d80001067983 */ /* 0x001f220000300a00 */
[----:B------:R-:W4:Y:S02]  /*149b0*/  LDL.LU.64 R4, [R1+0x13d0] ;  /* 0x0013d00001047983 */ /* 0x000f240000300a00 */
[----:B------:R-:W-:Y:S02]  /*149c0*/  IMAD.MOV.U32 R15, RZ, RZ, R0 ;  /* 0x000000ffff0f7224 */ /* 0x000fe400078e0000 */
[----:B--2---:R-:W-:Y:S02]  /*149d0*/  IMAD.MOV.U32 R24, RZ, RZ, R22 ;  /* 0x000000ffff187224 */ /* 0x004fe400078e0016 */
[----:B------:R-:W-:Y:S01]  /*149e0*/  IMAD.MOV.U32 R0, RZ, RZ, R23 ;  /* 0x000000ffff007224 */ /* 0x000fe200078e0017 */
[C---:B----4-:R-:W-:Y:S11]  /*149f0*/  HMMA.16816.F32 R4, R16.reuse, R22, R4 ;  /* 0x000000161004723c */ /* 0x050ff60000001804 */
[----:B------:R-:W-:Y:S11]  /*14a00*/  @!UPT UIADD3 URZ, URZ, URZ, URZ ;  /* 0x0000003f3f3ff290 */ /* 0x000ff6000fffe03f */
[----:B------:R-:W-:Y:S01]  /*14a10*/  @!UPT UIADD3 URZ, URZ, URZ, URZ ;  /* 0x0000003f3f3ff290 */ /* 0x000fe2000fffe03f */
[----:B------:R-:W-:Y:S01]  /*14a20*/  STL.64 [R1+0x300], R4 ;  /* 0x0003000401007387 */ /* 0x000fe20000100a00 */
[----:B------:R0:W-:Y:S03]  /*14a30*/  STL.64 [R1+0x308], R6 ;  /* 0x0003080601007387 */ /* 0x0001e60000100a00 */
[----:B0-----:R-:W3:Y:S01]  /*14a40*/  LDL.LU.64 R6, [R1+0x13c8] ;  /* 0x0013c80001067983 */ /* 0x001ee20000300a00 */
[----:B------:R-:W3:Y:S02]  /*14a50*/  LDL.LU.64 R4, [R1+0x13c0] ;  /* 0x0013c00001047983 */ /* 0x000ee40000300a00 */
[----:B------:R-:W2:Y:S02]  /*14a60*/  LDL.LU.64 R22, [R1+0x13b8] ;  /* 0x0013b80001167983 */ /* 0x000ea40000300a00 */
[----:B------:R-:W2:Y:S02]  /*14a70*/  LDL.LU.64 R20, [R1+0x13b0] ;  /* 0x0013b00001147983 */ /* 0x000ea40000300a00 */
[C---:B--2---:R-:W-:Y:S11]  /*14a80*/  HMMA.16816.F32 R20, R16.reuse, R14, R20 ;  /* 0x0000000e1014723c */ /* 0x044ff60000001814 */
[----:B------:R-:W-:Y:S11]  /*14a90*/  @!UPT UIADD3 URZ, URZ, URZ, URZ ;  /* 0x0000003f3f3ff290 */ /* 0x000ff6000fffe03f */
[----:B------:R-:W-:Y:S01]  /*14aa0*/  @!UPT UIADD3 URZ, URZ, URZ, URZ ;  /* 0x0000003f3f3ff290 */ /* 0x000fe2000fffe03f */
[----:B------:R-:W-:Y:S01]  /*14ab0*/  STL.64 [R1+0x2f0], R20 ;  /* 0x0002f01401007387 */ /* 0x000fe20000100a00 */
[----:B------:R0:W-:Y:S03]  /*14ac0*/  STL.64 [R1+0x2f8], R22 ;  /* 0x0002f81601007387 */ /* 0x0001e60000100a00 */
[----:B0-----:R-:W2:Y:S01]  /*14ad0*/  LDL.LU.64 R22, [R1+0x13a8] ;  /* 0x0013a80001167983 */ /* 0x001ea20000300a00 */
[----:B------:R-:W2:Y:S02]  /*14ae0*/  LDL.LU.64 R20, [R1+0x13a0] ;  /* 0x0013a00001147983 */ /* 0x000ea40000300a00 */
[----:B------:R0:W-:Y:S02]  /*14af0*/  STL.64 [R1+0x1358], R14 ;  /* 0x0013580e01007387 */ /* 0x0001e40000100a00 */
[----:B------:R-:W4:Y:S01]  /*14b00*/  LDL.LU R12, [R1+0x110] ;  /* 0x00011000010c7983 */ /* 0x000f220000300800 */
[----:B------:R-:W4:Y:S04]  /*14b10*/  LDL.LU R13, [R1+0x114] ;  /* 0x00011400010d7983 */ /* 0x000f280000300800 */
[----:B0-----:R-:W4:Y:S01]  /*14b20*/  LDL.LU R14, [R1+0x118] ;  /* 0x00011800010e7983 */ /* 0x001f220000300800 */
[----:B------:R-:W4:Y:S01]  /*14b30*/  LDL.LU R15, [R1+0x11c] ;  /* 0x00011c00010f7983 */ /* 0x000f220000300800 */
[----:B--2---:R-:W-:Y:S02]  /*14b40*/  HMMA.16816.F32 R16, R16, R10, R20 ;  /* 0x0000000a1010723c */ /* 0x004fe40000001814 */
[----:B------:R-:W3:Y:S01]  /*14b50*/  LDL.LU.64 R22, [R1+0x1398] ;  /* 0x0013980001167983 */ /* 0x000ee20000300a00 */
[----:B------:R-:W3:Y:S02]  /*14b60*/  LDL.LU.64 R20, [R1+0x1390] ;  /* 0x0013900001147983 */ /* 0x000ee40000300a00 */
[----:B------:R-:W-:Y:S11]  /*14b70*/  STL.64 [R1+0x1338], R10 ;  /* 0x0013380a01007387 */ /* 0x000ff60000100a00 */
[----:B------:R-:W-:Y:S07]  /*14b80*/  @!UPT UIADD3 URZ, URZ, URZ, URZ ;  /* 0x0000003f3f3ff290 */ /* 0x000fee000fffe03f */
[----:B------:R-:W-:Y:S01]  /*14b90*/  STL.64 [R1+0x2b0], R16 ;  /* 0x0002b01001007387 */ /* 0x000fe20000100a00 */
[----:B------:R0:W-:Y:S02]  /*14ba0*/  STL.64 [R1+0x2b8], R18 ;  /* 0x0002b81201007387 */ /* 0x0001e40000100a00 */
[----:B0-----:R-:W-:Y:S02]  /*14bb0*/  IMAD.MOV.U32 R18, RZ, RZ, R24 ;  /* 0x000000ffff127224 */ /* 0x001fe400078e0018 */
[----:B------:R-:W-:-:S05]  /*14bc0*/  IMAD.MOV.U32 R19, RZ, RZ, R0 ;  /* 0x000000ffff137224 */ /* 0x000fca00078e0000 */
[----:B------:R-:W-:Y:S01]  /*14bd0*/  STL.64 [R1+0x1350], R18 ;  /* 0x0013501201007387 */ /* 0x000fe20000100a00 */
[----:B---3--:R-:W-:Y:S11]  /*14be0*/  HMMA.16816.F32 R4, R20, R26, R4 ;  /* 0x0000001a1404723c */ /* 0x008ff60000001804 */
[----:B------:R-:W-:Y:S11]  /*14bf0*/  @!UPT UIADD3 URZ, URZ, URZ, URZ ;  /* 0x0000003f3f3ff290 */ /* 0x000ff6000fffe03f */
[----:B------:R-:W-:Y:S01]  /*14c00*/  @!UPT UIADD3 URZ, URZ, URZ, URZ ;  /* 0x0000003f3f3ff290 */ /* 0x000fe2000fffe03f */
[----:B------:R0:W-:Y:S01]  /*14c10*/  STL.64 [R1+0x290], R4 ;  /* 0x0002900401007387 */ /* 0x0001e20000100a00 */
[----:B------:R1:W-:Y:S02]  /*14c20*/  STL [R1+0x298], R6 ;  /* 0x0002980601007387 */ /* 0x0003e40000100800 */
[----:B------:R-:W-:Y:S01]  /*14c30*/  IMAD.MOV.U32 R0, RZ, RZ, R7 ;  /* 0x000000ffff007224 */ /* 0x000fe200078e0007 */
[----:B0-----:R-:W2:Y:S01]  /*14c40*/  LDL.LU R4, [R1+0x30] ;  /* 0x0000300001047983 */ /* 0x001ea20000300800 */
[----:B------:R-:W2:Y:S02]  /*14c50*/  LDL.LU R5, [R1+0x34] ;  /* 0x0000340001057983 */ /* 0x000ea40000300800 */
[----:B-1----:R-:W3:Y:S02]  /*14c60*/  LDL.LU R6, [R1+0x38] ;  /* 0x0000380001067983 */ /* 0x002ee40000300800 */
[----:B------:R-:W3:Y:S02]  /*14c70*/  LDL.LU R7, [R1+0x3c] ;  /* 0x00003c0001077983 */ /* 0x000ee40000300800 */
[----:B---3--:R-:W-:Y:S01]  /*14c80*/  STL.64 [R1+0x12d0], R6 ;  /* 0x0012d00601007387 */ /* 0x008fe20000100a00 */
[----:B--2---:R0:W-:Y:S03]  /*14c90*/  STL.64 [R1+0x12c8], R4 ;  /* 0x0012c80401007387 */ /* 0x0041e60000100a00 */
[----:B0-----:R-:W2:Y:S01]  /*14ca0*/  LDL.LU R4, [R1+0x40] ;  /* 0x0000400001047983 */ /* 0x001ea20000300800 */
[----:B------:R-:W2:Y:S02]  /*14cb0*/  LDL.LU R5, [R1+0x44] ;  /* 0x0000440001057983 */ /* 0x000ea40000300800 */
[----:B------:R-:W3:Y:S02]  /*14cc0*/  LDL.LU R6, [R1+0x48] ;  /* 0x0000480001067983 */ /* 0x000ee40000300800 */
[----:B------:R-:W3:Y:S01]  /*14cd0*/  LDL.LU R7, [R1+0x4c] ;  /* 0x00004c0001077983 */ /* 0x000ee20000300800 */
[----:B------:R-:W2:Y:S01]  /*14ce0*/  LDL.LU R24, [R1+0xf0] ;  /* 0x0000f00001187983 */ /* 0x000ea20000300800 */
[----:B------:R-:W-:-:S02]  /*14cf0*/  IMAD.MOV.U32 R17, RZ, RZ, R26 ;  /* 0x000000ffff117224 */ /* 0x000fc400078e001a */
[----:B------:R-:W2:Y:S02]  /*14d00*/  LDL.LU R25, [R1+0xf4] ;  /* 0x0000f40001197983 */ /* 0x000ea40000300800 */
[----:B------:R-:W-:Y:S01]  /*14d10*/  IMAD.MOV.U32 R16, RZ, RZ, R27 ;  /* 0x000000ffff107224 */ /* 0x000fe200078e001b */
[----:B------:R-:W2:Y:S01]  /*14d20*/  LDL.LU R26, [R1+0xf8] ;  /* 0x0000f800011a7983 */ /* 0x000ea20000300800 */
[----:B------:R-:W2:Y:S03]  /*14d30*/  LDL.LU R27, [R1+0xfc] ;  /* 0x0000fc00011b7983 */ /* 0x000ea60000300800 */
[----:B---3--:R0:W-:Y:S02]  /*14d40*/  STL.64 [R1+0x12e0], R6 ;  /* 0x0012e00601007387 */ /* 0x0081e40000100a00 */
[----:B0-----:R-:W-:Y:S02]  /*14d50*/  IMAD.MOV.U32 R6, RZ, RZ, R9 ;  /* 0x000000ffff067224 */ /* 0x001fe400078e0009 */
[----:B------:R-:W-:-:S07]  /*14d60*/  IMAD.MOV.U32 R7, RZ, RZ, R8 ;  /* 0x000000ffff077224 */ /* 0x000fce00078e0008 */
[C---:B----4-:R-:W-:Y:S01]  /*14d70*/  HMMA.16816.F32 R12, R20.reuse, R6, R12 ;  /* 0x00000006140c723c */ /* 0x050fe2000000180c */
[----:B--2---:R-:W-:Y:S01]  /*14d80*/  STL.64 [R1+0x12d8], R4 ;  /* 0x0012d80401007387 */ /* 0x004fe20000100a00 */
[----:B------:R-:W-:Y:S02]  /*14d90*/  STL [R1+0x11f8], R0 ;  /* 0x0011f80001007387 */ /* 0x000fe40000100800 */
[----:B------:R-:W2:Y:S11]  /*14da0*/  LDL.LU R8, [R1+0x80] ;  /* 0x0000800001087983 */ /* 0x000eb60000300800 */
[----:B------:R-:W-:Y:S08]  /*14db0*/  @!UPT UIADD3 URZ, URZ, URZ, URZ ;  /* 0x0000003f3f3ff290 */ /* 0x000ff0000fffe03f */
[----:B------:R0:W-:Y:S01]  /*14dc0*/  STL.64 [R1+0x250], R12 ;  /* 0x0002500c01007387 */ /* 0x0001e20000100a00 */
[----:B------:R1:W-:Y:S02]  /*14dd0*/  STL.64 [R1+0x258], R14 ;  /* 0x0002580e01007387 */ /* 0x0003e40000100a00 */
[----:B------:R-:W2:Y:S02]  /*14de0*/  LDL.LU R9, [R1+0x84] ;  /* 0x0000840001097983 */ /* 0x000ea40000300800 */
[----:B------:R-:W3:Y:S01]  /*14df0*/  LDL.LU R10, [R1+0x88] ;  /* 0x00008800010a7983 */ /* 0x000ee20000300800 */
[----:B------:R-:W3:Y:S04]  /*14e00*/  LDL.LU R11, [R1+0x8c] ;  /* 0x00008c00010b7983 */ /* 0x000ee80000300800 */
[----:B0-----:R-:W4:Y:S01]  /*14e10*/  LDL.LU R12, [R1+0xa0] ;  /* 0x0000a000010c7983 */ /* 0x001f220000300800 */
[----:B------:R-:W4:Y:S02]  /*14e20*/  LDL.LU R13, [R1+0xa4] ;  /* 0x0000a400010d7983 */ /* 0x000f240000300800 */
[----:B-1----:R-:W2:Y:S02]  /*14e30*/  LDL.LU R14, [R1+0xa8] ;  /* 0x0000a800010e7983 */ /* 0x002ea40000300800 */
[----:B------:R-:W2:Y:S02]  /*14e40*/  LDL.LU R15, [R1+0xac] ;  /* 0x0000ac00010f7983 */ /* 0x000ea40000300800 */
[----:B--2---:R-:W-:Y:S01]  /*14e50*/  STL.64 [R1+0x1368], R14 ;  /* 0x0013680e01007387 */ /* 0x004fe20000100a00 */
[----:B----4-:R0:W-:Y:S03]  /*14e60*/  STL.64 [R1+0x1360], R12 ;  /* 0x0013600c01007387 */ /* 0x0101e60000100a00 */
[----:B0-----:R-:W2:Y:S01]  /*14e70*/  LDL.LU R12, [R1+0xd0] ;  /* 0x0000d000010c7983 */ /* 0x001ea20000300800 */
[----:B------:R-:W2:Y:S02]  /*14e80*/  LDL.LU R13, [R1+0xd4] ;  /* 0x0000d400010d7983 */ /* 0x000ea40000300800 */
[----:B------:R-:W4:Y:S02]  /*14e90*/  LDL.LU R14, [R1+0xd8] ;  /* 0x0000d800010e7983 */ /* 0x000f240000300800 */
[----:B------:R-:W4:Y:S02]  /*14ea0*/  LDL.LU R15, [R1+0xdc] ;  /* 0x0000dc00010f7983 */ /* 0x000f240000300800 */
[----:B----4-:R0:W-:Y:S01]  /*14eb0*/  STL.64 [R1+0x1388], R14 ;  /* 0x0013880e01007387 */ /* 0x0101e20000100a00 */
[----:B--2---:R-:W-:Y:S03]  /*14ec0*/  STL.64 [R1+0x1380], R12 ;  /* 0x0013800c01007387 */ /* 0x004fe60000100a00 */
[----:B0-----:R-:W2:Y:S01]  /*14ed0*/  LDL.LU.64 R14, [R1+0x8] ;  /* 0x00000800010e7983 */ /* 0x001ea20000300a00 */
[----:B------:R-:W4:Y:S02]  /*14ee0*/  LDL.LU.64 R18, [R1+0xc8] ;  /* 0x0000c80001127983 */ /* 0x000f240000300a00 */
[----:B---3--:R-:W-:Y:S02]  /*14ef0*/  STL.64 [R1+0x1348], R10 ;  /* 0x0013480a01007387 */ /* 0x008fe40000100a00 */
[----:B------:R0:W-:Y:S02]  /*14f00*/  STL.64 [R1+0x1340], R8 ;  /* 0x0013400801007387 */ /* 0x0001e40000100a00 */
[----:B0-----:R-:W3:Y:S01]  /*14f10*/  LDL.LU R8, [R1+0x90] ;  /* 0x0000900001087983 */ /* 0x001ee20000300800 */
[----:B------:R-:W3:Y:S02]  /*14f20*/  LDL.LU R9, [R1+0x94] ;  /* 0x0000940001097983 */ /* 0x000ee40000300800 */
[----:B------:R-:W3:Y:S02]  /*14f30*/  LDL.LU R10, [R1+0x98] ;  /* 0x00009800010a7983 */ /* 0x000ee40000300800 */
[----:B------:R-:W3:Y:S01]  /*14f40*/  LDL.LU R11, [R1+0x9c] ;  /* 0x00009c00010b7983 */ /* 0x000ee20000300800 */
[----:B------:R-:W-:Y:S01]  /*14f50*/  STL.64 [R1+0x12f8], R6 ;  /* 0x0012f80601007387 */ /* 0x000fe20000100a00 */
[----:B--2---:R-:W-:Y:S01]  /*14f60*/  HMMA.16816.F32 R24, R20, R14, R24 ;  /* 0x0000000e1418723c */ /* 0x004fe20000001818 */
[----:B------:R-:W-:-:S02]  /*14f70*/  IMAD.MOV.U32 R5, RZ, RZ, R14 ;  /* 0x000000ffff057224 */ /* 0x000fc400078e000e */
[----:B------:R-:W-:Y:S02]  /*14f80*/  IMAD.MOV.U32 R4, RZ, RZ, R15 ;  /* 0x000000ffff047224 */ /* 0x000fe400078e000f */
[----:B------:R-:W2:Y:S01]  /*14f90*/  LDL.LU.64 R14, [R1+0x1388] ;  /* 0x00138800010e7983 */ /* 0x000ea20000300a00 */
[----:B------:R-:W2:Y:S11]  /*14fa0*/  LDL.LU.64 R12, [R1+0x1380] ;  /* 0x00138000010c7983 */ /* 0x000eb60000300a00 */
[----:B------:R-:W-:Y:S06]  /*14fb0*/  @!UPT UIADD3 URZ, URZ, URZ, URZ ;  /* 0x0000003f3f3ff290 */ /* 0x000fec000fffe03f */
[----:B------:R-:W-:Y:S01]  /*14fc0*/  STL.64 [R1+0x240], R24 ;  /* 0x0002401801007387 */ /* 0x000fe20000100a00 */
[----:B------:R0:W-:Y:S02]  /*14fd0*/  STL [R1+0x248], R26 ;  /* 0x0002481a01007387 */ /* 0x0001e40000100800 */
[----:B------:R-:W-:Y:S02]  /*14fe0*/  IMAD.MOV.U32 R0, RZ, RZ, R27 ;  /* 0x000000ffff007224 */ /* 0x000fe400078e001b */
[----:B0-----:R-:W2:Y:S01]  /*14ff0*/  LDL.LU.64 R26, [R1+0x1378] ;  /* 0x00137800011a7983 */ /* 0x001ea20000300a00 */
[----:B------:R-:W3:Y:S02]  /*15000*/  LDL.LU.64 R24, [R1+0x1370] ;  /* 0x0013700001187983 */ /* 0x000ee40000300a00 */
[----:B------:R-:W-:Y:S02]  /*15010*/  IMAD.MOV.U32 R6, RZ, RZ, R17 ;  /* 0x000000ffff067224 */ /* 0x000fe400078e0011 */
[----:B------:R-:W-:-:S05]  /*15020*/  IMAD.MOV.U32 R7, RZ, RZ, R16 ;  /* 0x000000ffff077224 */ /* 0x000fca00078e0010 */
[----:B------:R-:W-:Y:S01]  /*15030*/  STL.64 [R1+0x1328], R6 ;  /* 0x0013280601007387 */ /* 0x000fe20000100a00 */
[----:B------:R0:W-:Y:S03]  /*15040*/  STL.64 [R1+0x1320], R4 ;  /* 0x0013200401007387 */ /* 0x0001e60000100a00 */
[----:B0-----:R-:W3:Y:S01]  /*15050*/  LDL.LU R4, [R1+0x70] ;  /* 0x0000700001047983 */ /* 0x001ee20000300800 */
[----:B------:R-:W3:Y:S02]  /*15060*/  LDL.LU R5, [R1+0x74] ;  /* 0x0000740001057983 */ /* 0x000ee40000300800 */
[----:B------:R-:W3:Y:S02]  /*15070*/  LDL.LU R6, [R1+0x78] ;  /* 0x0000780001067983 */ /* 0x000ee40000300800 */
[----:B------:R-:W3:Y:S01]  /*15080*/  LDL.LU R7, [R1+0x7c] ;  /* 0x00007c0001077983 */ /* 0x000ee20000300800 */
[----:B------:R0:W-:Y:S04]  /*15090*/  STL [R1+0x11fc], R0 ;  /* 0x0011fc0001007387 */ /* 0x0001e80000100800 */
[----:B0-----:R-:W3:Y:S01]  /*150a0*/  LDL R0, [R1+0x390] ;  /* 0x0003900001007983 */ /* 0x001ee20000100800 */
[C---:B--2---:R-:W-:Y:S11]  /*150b0*/  HMMA.16816.F32 R12, R20.reuse, R26, R12 ;  /* 0x0000001a140c723c */ /* 0x044ff6000000180c */
[----:B------:R-:W-:Y:S11]  /*150c0*/  @!UPT UIADD3 URZ, URZ, URZ, URZ ;  /* 0x0000003f3f3ff290 */ /* 0x000ff6000fffe03f */
[----:B------:R-:W-:Y:S01]  /*150d0*/  @!UPT UIADD3 URZ, URZ, URZ, URZ ;  /* 0x0000003f3f3ff290 */ /* 0x000fe2000fffe03f */
[----:B------:R-:W-:Y:S01]  /*150e0*/  STL.64 [R1+0x230], R12 ;  /* 0x0002300c01007387 */ /* 0x000fe20000100a00 */
[----:B------:R0:W-:Y:S03]  /*150f0*/  STL.64 [R1+0x238], R14 ;  /* 0x0002380e01007387 */ /* 0x0001e60000100a00 */
[----:B0-----:R-:W4:Y:S01]  /*15100*/  LDL.LU.64 R14, [R1+0x1368] ;  /* 0x00136800010e7983 */ /* 0x001f220000300a00 */
[----:B------:R-:W4:Y:S02]  /*15110*/  LDL.LU.64 R12, [R1+0x1360] ;  /* 0x00136000010c7983 */ /* 0x000f240000300a00 */
[----:B------:R-:W-:Y:S02]  /*15120*/  STL.64 [R1+0x12f0], R26 ;  /* 0x0012f01a01007387 */ /* 0x000fe40000100a00 */
[----:B---3--:R0:W-:Y:S02]  /*15130*/  STL.64 [R1+0x12e8], R24 ;  /* 0x0012e81801007387 */ /* 0x0081e40000100a00 */
[----:B0-----:R-:W2:Y:S01]  /*15140*/  LDL.LU R24, [R1+0x50] ;  /* 0x0000500001187983 */ /* 0x001ea20000300800 */
[----:B------:R-:W2:Y:S02]  /*15150*/  LDL.LU R25, [R1+0x54] ;  /* 0x0000540001197983 */ /* 0x000ea40000300800 */
[----:B------:R-:W3:Y:S02]  /*15160*/  LDL.LU R26, [R1+0x58] ;  /* 0x00005800011a7983 */ /* 0x000ee40000300800 */
[----:B------:R-:W3:Y:S01]  /*15170*/  LDL.LU R27, [R1+0x5c] ;  /* 0x00005c00011b7983 */ /* 0x000ee20000300800 */
[C---:B----4-:R-:W-:Y:S01]  /*15180*/  HMMA.16816.F32 R12, R20.reuse, R18, R12 ;  /* 0x00000012140c723c */ /* 0x050fe2000000180c */
[----:B---3--:R-:W-:Y:S01]  /*15190*/  STL.64 [R1+0x1308], R26 ;  /* 0x0013081a01007387 */ /* 0x008fe20000100a00 */
[----:B--2---:R0:W-:Y:S03]  /*151a0*/  STL.64 [R1+0x1300], R24 ;  /* 0x0013001801007387 */ /* 0x0041e60000100a00 */
[----:B0-----:R-:W2:Y:S01]  /*151b0*/  LDL.LU R24, [R1+0x60] ;  /* 0x0000600001187983 */ /* 0x001ea20000300800 */
[----:B------:R-:W2:Y:S02]  /*151c0*/  LDL.LU R25, [R1+0x64] ;  /* 0x0000640001197983 */ /* 0x000ea40000300800 */
[----:B------:R-:W2:Y:S02]  /*151d0*/  LDL.LU R26, [R1+0x68] ;  /* 0x00006800011a7983 */ /* 0x000ea40000300800 */
[----:B------:R-:W2:Y:S11]  /*151e0*/  LDL.LU R27, [R1+0x6c] ;  /* 0x00006c00011b7983 */ /* 0x000eb60000300800 */
[----:B------:R-:W-:Y:S02]  /*151f0*/  @!UPT UIADD3 URZ, URZ, URZ, URZ ;  /* 0x0000003f3f3ff290 */ /* 0x000fe4000fffe03f */
[----:B------:R0:W-:Y:S01]  /*15200*/  STL.64 [R1+0x220], R12 ;  /* 0x0002200c01007387 */ /* 0x0001e20000100a00 */
[----:B------:R1:W-:Y:S02]  /*15210*/  STL.64 [R1+0x228], R14 ;  /* 0x0002280e01007387 */ /* 0x0003e40000100a00 */
[----:B0-----:R-:W-:Y:S01]  /*15220*/  IMAD.MOV.U32 R13, RZ, RZ, R18 ;  /* 0x000000ffff0d7224 */ /* 0x001fe200078e0012 */
[----:B-1----:R-:W3:Y:S01]  /*15230*/  LDL.LU.64 R14, [R1+0x1358] ;  /* 0x00135800010e7983 */ /* 0x002ee20000300a00 */
[----:B------:R-:W-:Y:S02]  /*15240*/  IMAD.MOV.U32 R12, RZ, RZ, R19 ;  /* 0x000000ffff0c7224 */ /* 0x000fe400078e0013 */
[----:B------:R-:W4:Y:S02]  /*15250*/  LDL.LU.64 R18, [R1+0x1350] ;  /* 0x0013500001127983 */ /* 0x000f240000300a00 */
[C---:B----4-:R-:W-:Y:S11]  /*15260*/  HMMA.16816.F32 R8, R20.reuse, R18, R8 ;  /* 0x000000121408723c */ /* 0x050ff60000001808 */
[----:B------:R-:W-:Y:S11]  /*15270*/  @!UPT UIADD3 URZ, URZ, URZ, URZ ;  /* 0x0000003f3f3ff290 */ /* 0x000ff6000fffe03f */
[----:B------:R-:W-:Y:S01]  /*15280*/  @!UPT UIADD3 URZ, URZ, URZ, URZ ;  /* 0x0000003f3f3ff290 */ /* 0x000fe2000fffe03f */
[----:B------:R-:W-:Y:S01]  /*15290*/  STL.64 [R1+0x210], R8 ;  /* 0x0002100801007387 */ /* 0x000fe20000100a00 */
[----:B------:R0:W-:Y:S03]  /*152a0*/  STL.64 [R1+0x218], R10 ;  /* 0x0002180a01007387 */ /* 0x0001e60000100a00 */
[----:B0-----:R-:W3:Y:S01]  /*152b0*/  LDL.LU.64 R10, [R1+0x1348] ;  /* 0x00134800010a7983 */ /* 0x001ee20000300a00 */
[----:B------:R-:W3:Y:S02]  /*152c0*/  LDL.LU.64 R8, [R1+0x1340] ;  /* 0x0013400001087983 */ /* 0x000ee40000300a00 */
[----:B------:R0:W-:Y:S02]  /*152d0*/  STL.64 [R1+0x12b0], R18 ;  /* 0x0012b01201007387 */ /* 0x0001e40000100a00 */
[----:B0-----:R-:W-:Y:S02]  /*152e0*/  IMAD.MOV.U32 R19, RZ, RZ, R12 ;  /* 0x000000ffff137224 */ /* 0x001fe400078e000c */
[----:B------:R-:W-:Y:S01]  /*152f0*/  IMAD.MOV.U32 R18, RZ, RZ, R13 ;  /* 0x000000ffff127224 */ /* 0x000fe200078e000d */
[C---:B---3--:R-:W-:Y:S11]  /*15300*/  HMMA.16816.F32 R8, R20.reuse, R14, R8 ;  /* 0x0000000e1408723c */ /* 0x048ff60000001808 */
[----:B------:R-:W-:Y:S11]  /*15310*/  @!UPT UIADD3 URZ, URZ, URZ, URZ ;  /* 0x0000003f3f3ff290 */ /* 0x000ff6000fffe03f */
[----:B------:R-:W-:Y:S01]  /*15320*/  @!UPT UIADD3 URZ, URZ, URZ, URZ ;  /* 0x0000003f3f3ff290 */ /* 0x000fe2000fffe03f */
[----:B------:R-:W-:Y:S01]  /*15330*/  STL.64 [R1+0x1f0], R8 ;  /* 0x0001f00801007387 */ /* 0x000fe20000100a00 */
[----:B------:R0:W-:Y:S03]  /*15340*/  STL.64 [R1+0x1f8], R10 ;  /* 0x0001f80a01007387 */ /* 0x0001e60000100a00 */
[----:B0-----:R-:W3:Y:S01]  /*15350*/  LDL.LU.64 R10, [R1+0x1338] ;  /* 0x00133800010a7983 */ /* 0x001ee20000300a00 */
[----:B------:R0:W-:Y:S02]  /*15360*/  STL.64 [R1+0x12a8], R14 ;  /* 0x0012a80e01007387 */ /* 0x0001e40000100a00 */
[----:B------:R-:W4:Y:S02]  /*15370*/  LDL.LU R12, [R1+0x140] ;  /* 0x00014000010c7983 */ /* 0x000f240000300800 */
[----:B------:R-:W4:Y:S01]  /*15380*/  LDL.LU R13, [R1+0x144] ;  /* 0x00014400010d7983 */ /* 0x000f220000300800 */
[----:B0-----:R-:W2:Y:S01]  /*15390*/  LDL.LU R14, [R1+0x148] ;  /* 0x00014800010e7983 */ /* 0x001ea20000300800 */
[----:B------:R-:W2:Y:S01]  /*153a0*/  LDL.LU R15, [R1+0x14c] ;  /* 0x00014c00010f7983 */ /* 0x000ea20000300800 */
[----:B---3--:R-:W-:Y:S01]  /*153b0*/  HMMA.16816.F32 R20, R20, R10, R4 ;  /* 0x0000000a1414723c */ /* 0x008fe20000001804 */
[----:B------:R-:W-:-:S02]  /*153c0*/  IMAD.MOV.U32 R17, RZ, RZ, R10 ;  /* 0x000000ffff117224 */ /* 0x000fc400078e000a */
[----:B------:R-:W-:Y:S01]  /*153d0*/  IMAD.MOV.U32 R16, RZ, RZ, R11 ;  /* 0x000000ffff107224 */ /* 0x000fe200078e000b */
[----:B--2---:R-:W-:Y:S01]  /*153e0*/  STL.64 [R1+0x12c0], R14 ;  /* 0x0012c00e01007387 */ /* 0x004fe20000100a00 */
[----:B----4-:R0:W-:Y:S03]  /*153f0*/  STL.64 [R1+0x12b8], R12 ;  /* 0x0012b80c01007387 */ /* 0x0101e60000100a00 */
[----:B0-----:R-:W2:Y:S01]  /*15400*/  LDL.LU R12, [R1+0x120] ;  /* 0x00012000010c7983 */ /* 0x001ea20000300800 */
[----:B------:R-:W2:Y:S02]  /*15410*/  LDL.LU R13, [R1+0x124] ;  /* 0x00012400010d7983 */ /* 0x000ea40000300800 */
[----:B------:R-:W2:Y:S02]  /*15420*/  LDL.LU R14, [R1+0x128] ;  /* 0x00012800010e7983 */ /* 0x000ea40000300800 */
[----:B------:R-:W-:-:S02]  /*15430*/  IMAD.MOV.U32 R15, RZ, RZ, R28 ;  /* 0x000000ffff0f7224 */ /* 0x000fc400078e001c */
[----:B------:R-:W3:Y:S01]  /*15440*/  LDL.LU R28, [R1+0x1330] ;  /* 0x00133000011c7983 */ /* 0x000ee20000300800 */
[----:B------:R-:W4:Y:S02]  /*15450*/  LDL.LU.64 R6, [R1+0x1328] ;  /* 0x0013280001067983 */ /* 0x000f240000300a00 */
[----:B------:R-:W2:Y:S05]  /*15460*/  LDL.LU.64 R4, [R1+0x1320] ;  /* 0x0013200001047983 */ /* 0x000eaa0000300a00 */
[----:B------:R-:W-:Y:S01]  /*15470*/  STL.64 [R1+0x1e0], R20 ;  /* 0x0001e01401007387 */ /* 0x000fe20000100a00 */
[----:B------:R2:W-:Y:S01]  /*15480*/  STL.64 [R1+0x1e8], R22 ;  /* 0x0001e81601007387 */ /* 0x0005e20000100a00 */
[----:B------:R-:W4:Y:S02]  /*15490*/  LDL.LU.64 R10, [R1+0x1318] ;  /* 0x00131800010a7983 */ /* 0x000f240000300a00 */
[----:B------:R-:W4:Y:S02]  /*154a0*/  LDL.LU.64 R8, [R1+0x1310] ;  /* 0x0013100001087983 */ /* 0x000f240000300a00 */
[----:B--2---:R-:W-:-:S02]  /*154b0*/  IMAD.MOV.U32 R22, RZ, RZ, R5 ;  /* 0x000000ffff167224 */ /* 0x004fc400078e0005 */
[----:B------:R-:W-:Y:S02]  /*154c0*/  IMAD.MOV.U32 R23, RZ, RZ, R4 ;  /* 0x000000ffff177224 */ /* 0x000fe400078e0004 */
[C---:B----4-:R-:W-:Y:S01]  /*154d0*/  HMMA.16816.F32 R4, R8.reuse, R6, R24 ;  /* 0x000000060804723c */ /* 0x050fe20000001818 */
        /* <DEDUP_REMOVED lines=8> */
[----:B------:R-:W4:Y:S11]  /*15560*/  LDL.LU.64 R24, [R1+0x12e8] ;  /* 0x0012e80001187983 */ /* 0x000f360000300a00 */
        /* <DEDUP_REMOVED lines=10> */
[----:B------:R2:W-:Y:S02]  /*15610*/  STL.64 [R1+0x1b8], R22 ;  /* 0x0001b81601007387 */ /* 0x0005e40000100a00 */
[----:B--2---:R-:W-:Y:S01]  /*15620*/  HMMA.16816.F32 R20, R8, R26, R4 ;  /* 0x0000001a0814723c */ /* 0x004fe20000001804 */
[----:B---3--:R-:W0:Y:S04]  /*15630*/  LDSM.16.MT88.4 R4, [R28+0x10000] ;  /* 0x010000001c04783b */ /* 0x008e280000004200 */
[----:B0-----:R0:W-:Y:S02]  /*15640*/  STL.64 [R1+0x1290], R6 ;  /* 0x0012900601007387 */ /* 0x0011e40000100a00 */
[----:B0-----:R-:W-:-:S02]  /*15650*/  IMAD.MOV.U32 R6, RZ, RZ, R17 ;  /* 0x000000ffff067224 */ /* 0x001fc400078e0011 */
[----:B------:R-:W-:Y:S02]  /*15660*/  IMAD.MOV.U32 R7, RZ, RZ, R16 ;  /* 0x000000ffff077224 */ /* 0x000fe400078e0010 */
[C---:B------:R-:W-:Y:S11]  /*15670*/  HMMA.16816.F32 R16, R8.reuse, R18, R12 ;  /* 0x000000120810723c */ /* 0x040ff6000000180c */
[----:B------:R-:W-:Y:S01]  /*15680*/  @!UPT UIADD3 URZ, URZ, URZ, URZ ;  /* 0x0000003f3f3ff290 */ /* 0x000fe2000fffe03f */
[----:B------:R-:W-:Y:S01]  /*15690*/  STL.64 [R1+0x1a0], R20 ;  /* 0x0001a01401007387 */ /* 0x000fe20000100a00 */
[----:B------:R-:W-:Y:S02]  /*156a0*/  STL.64 [R1+0x1a8], R22 ;  /* 0x0001a81601007387 */ /* 0x000fe40000100a00 */
[----:B------:R0:W-:Y:S02]  /*156b0*/  STL.64 [R1+0x1288], R4 ;  /* 0x0012880401007387 */ /* 0x0001e40000100a00 */
[----:B------:R1:W-:Y:S01]  /*156c0*/  STL.64 [R1+0x12a0], R6 ;  /* 0x0012a00601007387 */ /* 0x0003e20000100a00 */
[----:B------:R-:W-:Y:S04]  /*156d0*/  LDSM.16.M88.4 R20, [R0+0x20080] ;  /* 0x020080000014783b */ /* 0x000fe80000000200 */
[----:B0-----:R-:W2:Y:S01]  /*156e0*/  LDL.LU R4, [R1+0x180] ;  /* 0x0001800001047983 */ /* 0x001ea20000300800 */
[----:B------:R-:W2:Y:S02]  /*156f0*/  LDL.LU R5, [R1+0x184] ;  /* 0x0001840001057983 */ /* 0x000ea40000300800 */
[----:B-1----:R-:W2:Y:S02]  /*15700*/  LDL.LU R6, [R1+0x188] ;  /* 0x0001880001067983 */ /* 0x002ea40000300800 */
[----:B------:R-:W2:Y:S01]  /*15710*/  LDL.LU R7, [R1+0x18c] ;  /* 0x00018c0001077983 */ /* 0x000ea20000300800 */
[----:B------:R-:W3:Y:S01]  /*15720*/  LDL.LU.64 R14, [R1+0x12c0] ;  /* 0x0012c000010e7983 */ /* 0x000ee20000300a00 */
[----:B------:R-:W3:Y:S03]  /*15730*/  LDL.LU.64 R12, [R1+0x12b8] ;  /* 0x0012b800010c7983 */ /* 0x000ee60000300a00 */
[----:B------:R-:W-:Y:S01]  /*15740*/  STL.64 [R1+0x170], R16 ;  /* 0x0001701001007387 */ /* 0x000fe20000100a00 */
[----:B------:R-:W-:Y:S02]  /*15750*/  STL.64 [R1+0x178], R18 ;  /* 0x0001781201007387 */ /* 0x000fe40000100a00 */
[----:B------:R-:W0:Y:S02]  /*15760*/  LDSM.16.M88.4 R16, [R0+0x21080] ;  /* 0x021080000010783b */ /* 0x000e240000000200 */
[----:B0-----:R-:W-:Y:S02]  /*15770*/  STL.64 [R1+0xd0], R16 ;  /* 0x0000d01001007387 */ /* 0x001fe40000100a00 */
[----:B------:R0:W-:Y:S02]  /*15780*/  STL.64 [R1+0xd8], R18 ;  /* 0x0000d81201007387 */ /* 0x0001e40000100a00 */
[----:B0-----:R-:W3:Y:S02]  /*15790*/  LDL.LU.64 R18, [R1+0x12b0] ;  /* 0x0012b00001127983 */ /* 0x001ee40000300a00 */
[----:B---3--:R-:W-:Y:S02]  /*157a0*/  HMMA.16816.F32 R16, R8, R18, R12 ;  /* 0x000000120810723c */ /* 0x008fe4000000180c */
[----:B------:R-:W2:Y:S01]  /*157b0*/  LDL.LU.64 R14, [R1+0x12a8] ;  /* 0x0012a800010e7983 */ /* 0x000ea20000300a00 */
[----:B------:R-:W-:Y:S02]  /*157c0*/  STL.64 [R1+0xf0], R20 ;  /* 0x0000f01401007387 */ /* 0x000fe40000100a00 */
[----:B------:R4:W-:Y:S02]  /*157d0*/  STL.64 [R1+0xf8], R22 ;  /* 0x0000f81601007387 */ /* 0x0009e40000100a00 */
[----:B----4-:R-:W-:-:S02]  /*157e0*/  IMAD.MOV.U32 R22, RZ, RZ, R25 ;  /* 0x000000ffff167224 */ /* 0x010fc400078e0019 */
[----:B------:R-:W-:Y:S02]  /*157f0*/  IMAD.MOV.U32 R23, RZ, RZ, R24 ;  /* 0x000000ffff177224 */ /* 0x000fe400078e0018 */
[----:B------:R-:W0:Y:S11]  /*15800*/  LDSM.16.M88.4 R24, [R0+0x22080] ;  /* 0x022080000018783b */ /* 0x000e360000000200 */
[----:B------:R-:W-:Y:S01]  /*15810*/  @!UPT UIADD3 URZ, URZ, URZ, URZ ;  /* 0x0000003f3f3ff290 */ /* 0x000fe2000fffe03f */
[----:B------:R-:W-:Y:S01]  /*15820*/  STL.64 [R1+0x160], R16 ;  /* 0x0001601001007387 */ /* 0x000fe20000100a00 */
[----:B------:R-:W-:Y:S02]  /*15830*/  STL.64 [R1+0x168], R18 ;  /* 0x0001681201007387 */ /* 0x000fe40000100a00 */
[----:B------:R1:W-:Y:S02]  /*15840*/  STL.64 [R1+0x1298], R20 ;  /* 0x0012981401007387 */ /* 0x0003e40000100a00 */
[----:B-1----:R-:W3:Y:S01]  /*15850*/  LDL.LU R20, [R1+0x190] ;  /* 0x0001900001147983 */ /* 0x002ee20000300800 */
[----:B------:R-:W3:Y:S03]  /*15860*/  LDL.LU R21, [R1+0x194] ;  /* 0x0001940001157983 */ /* 0x000ee60000300800 */
[----:B0-----:R-:W-:Y:S01]  /*15870*/  STL.64 [R1+0xc0], R24 ;  /* 0x0000c01801007387 */ /* 0x001fe20000100a00 */
[----:B------:R-:W-:Y:S01]  /*15880*/  STL.64 [R1+0xc8], R26 ;  /* 0x0000c81a01007387 */ /* 0x000fe20000100a00 */
[C---:B--2---:R-:W-:Y:S02]  /*15890*/  HMMA.16816.F32 R12, R8.reuse, R14, R4 ;  /* 0x0000000e080c723c */ /* 0x044fe40000001804 */
[----:B------:R-:W3:Y:S11]  /*158a0*/  LDL.LU.64 R6, [R1+0x12a0] ;  /* 0x0012a00001067983 */ /* 0x000ef60000300a00 */
[----:B------:R-:W-:Y:S10]  /*158b0*/  @!UPT UIADD3 URZ, URZ, URZ, URZ ;  /* 0x0000003f3f3ff290 */ /* 0x000ff4000fffe03f */
[----:B------:R-:W-:Y:S01]  /*158c0*/  STL.64 [R1+0x150], R12 ;  /* 0x0001500c01007387 */ /* 0x000fe20000100a00 */
[----:B------:R-:W-:Y:S02]  /*158d0*/  STL.64 [R1+0x158], R14 ;  /* 0x0001580e01007387 */ /* 0x000fe40000100a00 */
[----:B------:R-:W-:Y:S02]  /*158e0*/  IMAD.MOV.U32 R17, RZ, RZ, R24 ;  /* 0x000000ffff117224 */ /* 0x000fe400078e0018 */
[----:B------:R-:W-:Y:S01]  /*158f0*/  IMAD.MOV.U32 R16, RZ, RZ, R25 ;  /* 0x000000ffff107224 */ /* 0x000fe200078e0019 */
[----:B------:R-:W-:Y:S04]  /*15900*/  LDSM.16.M88.4 R12, [R0+0x24080] ;  /* 0x02408000000c783b */ /* 0x000fe80000000200 */
[----:B------:R-:W0:Y:S01]  /*15910*/  LDSM.16.M88.4 R24, [R0+0x23080] ;  /* 0x023080000018783b */ /* 0x000e220000000200 */
[----:B---3--:R-:W-:Y:S03]  /*15920*/  HMMA.16816.F32 R8, R8, R6, R20 ;  /* 0x000000060808723c */ /* 0x008fe60000001814 */
[----:B------:R-:W2:Y:S01]  /*15930*/  LDL.LU.64 R20, [R1+0x1298] ;  /* 0x0012980001147983 */ /* 0x000ea20000300a00 */
[----:B------:R-:W2:Y:S02]  /*15940*/  LDL.LU.64 R6, [R1+0x1290] ;  /* 0x0012900001067983 */ /* 0x000ea40000300a00 */
[----:B------:R-:W2:Y:S11]  /*15950*/  LDL.LU.64 R4, [R1+0x1288] ;  /* 0x0012880001047983 */ /* 0x000eb60000300a00 */
[----:B------:R-:W-:Y:S06]  /*15960*/  @!UPT UIADD3 URZ, URZ, URZ, URZ ;  /* 0x0000003f3f3ff290 */ /* 0x000fec000fffe03f */
[----:B------:R1:W-:Y:S01]  /*15970*/  STL.64 [R1+0x140], R8 ;  /* 0x0001400801007387 */ /* 0x0003e20000100a00 */
[----:B------:R3:W-:Y:S03]  /*15980*/  STL.64 [R1+0x148], R10 ;  /* 0x0001480a01007387 */ /* 0x0007e60000100a00 */
[----:B-1----:R-:W4:Y:S01]  /*15990*/  LDL.LU R8, [R1+0x270] ;  /* 0x0002700001087983 */ /* 0x002f220000300800 */
[----:B------:R-:W4:Y:S02]  /*159a0*/  LDL.LU R9, [R1+0x274] ;  /* 0x0002740001097983 */ /* 0x000f240000300800 */
[----:B---3--:R-:W-:Y:S02]  /*159b0*/  IMAD.MOV.U32 R10, RZ, RZ, R2 ;  /* 0x000000ffff0a7224 */ /* 0x008fe400078e0002 */
[----:B------:R-:W-:Y:S01]  /*159c0*/  IMAD.MOV.U32 R11, RZ, RZ, R3 ;  /* 0x000000ffff0b7224 */ /* 0x000fe200078e0003 */
[----:B------:R-:W3:Y:S01]  /*159d0*/  LDL.LU R2, [R1+0x1284] ;  /* 0x0012840001027983 */ /* 0x000ee20000300800 */
[----:B------:R-:W2:Y:S03]  /*159e0*/  LDL.LU R3, [R1+0x1280] ;  /* 0x0012800001037983 */ /* 0x000ea60000300800 */
[----:B------:R-:W-:Y:S04]  /*159f0*/  STL.64 [R1+0x1250], R10 ;  /* 0x0012500a01007387 */ /* 0x000fe80000100a00 */
[----:B----4-:R1:W-:Y:S02]  /*15a00*/  STL.64 [R1+0x1248], R8 ;  /* 0x0012480801007387 */ /* 0x0103e40000100a00 */
[----:B-1----:R-:W-:-:S02]  /*15a10*/  IMAD.MOV.U32 R8, RZ, RZ, R17 ;  /* 0x000000ffff087224 */ /* 0x002fc400078e0011 */
[----:B------:R-:W-:Y:S02]  /*15a20*/  IMAD.MOV.U32 R9, RZ, RZ, R16 ;  /* 0x000000ffff097224 */ /* 0x000fe400078e0010 */
[----:B------:R-:W1:Y:S04]  /*15a30*/  LDSM.16.M88.4 R16, [R0+0x25080] ;  /* 0x025080000010783b */ /* 0x000e680000000200 */
[----:B------:R4:W-:Y:S04]  /*15a40*/  STL.64 [R1+0x1260], R8 ;  /* 0x0012600801007387 */ /* 0x0009e80000100a00 */
[----:B----4-:R-:W4:Y:S04]  /*15a50*/  LDL.64 R8, [R1+0xd0] ;  /* 0x0000d00001087983 */ /* 0x010f280000100a00 */
[----:B----4-:R4:W-:Y:S04]  /*15a60*/  STL.64 [R1+0x1278], R8 ;  /* 0x0012780801007387 */ /* 0x0109e80000100a00 */
[----:B----4-:R-:W2:Y:S01]  /*15a70*/  LDL.LU R8, [R1+0x200] ;  /* 0x0002000001087983 */ /* 0x010ea20000300800 */
[----:B------:R-:W2:Y:S02]  /*15a80*/  LDL.LU R9, [R1+0x204] ;  /* 0x0002040001097983 */ /* 0x000ea40000300800 */
[----:B------:R-:W2:Y:S02]  /*15a90*/  LDL.LU R10, [R1+0x208] ;  /* 0x00020800010a7983 */ /* 0x000ea40000300800 */
[----:B------:R-:W2:Y:S01]  /*15aa0*/  LDL.LU R11, [R1+0x20c] ;  /* 0x00020c00010b7983 */ /* 0x000ea20000300800 */
[----:B0-----:R-:W-:Y:S01]  /*15ab0*/  STL.64 [R1+0xb0], R24 ;  /* 0x0000b01801007387 */ /* 0x001fe20000100a00 */
[----:B------:R-:W-:Y:S02]  /*15ac0*/  STL.64 [R1+0xb8], R26 ;  /* 0x0000b81a01007387 */ /* 0x000fe40000100a00 */
[----:B------:R0:W-:Y:S02]  /*15ad0*/  STL.64 [R1+0x1258], R24 ;  /* 0x0012581801007387 */ /* 0x0001e40000100a00 */
[----:B0-----:R-:W4:Y:S01]  /*15ae0*/  LDL.LU R24, [R1+0x280] ;  /* 0x0002800001187983 */ /* 0x001f220000300800 */
[----:B------:R-:W4:Y:S02]  /*15af0*/  LDL.LU R25, [R1+0x284] ;  /* 0x0002840001197983 */ /* 0x000f240000300800 */
[----:B------:R-:W3:Y:S02]  /*15b00*/  LDL.LU R26, [R1+0x288] ;  /* 0x00028800011a7983 */ /* 0x000ee40000300800 */
[----:B------:R-:W3:Y:S01]  /*15b10*/  LDL.LU R27, [R1+0x28c] ;  /* 0x00028c00011b7983 */ /* 0x000ee20000300800 */
[----:B--2---:R-:W-:Y:S01]  /*15b20*/  HMMA.16816.F32 R20, R4, R20, R8 ;  /* 0x000000140414723c */ /* 0x004fe20000001808 */
[----:B---3--:R-:W-:Y:S01]  /*15b30*/  STL.64 [R1+0x1270], R26 ;  /* 0x0012701a01007387 */ /* 0x008fe20000100a00 */
[----:B----4-:R0:W-:Y:S03]  /*15b40*/  STL.64 [R1+0x1268], R24 ;  /* 0x0012681801007387 */ /* 0x0101e60000100a00 */
[----:B0-----:R-:W2:Y:S01]  /*15b50*/  LDL.LU R24, [R1+0x260] ;  /* 0x0002600001187983 */ /* 0x001ea20000300800 */
[----:B------:R-:W2:Y:S02]  /*15b60*/  LDL.LU R25, [R1+0x264] ;  /* 0x0002640001197983 */ /* 0x000ea40000300800 */
[----:B------:R-:W-:Y:S02]  /*15b70*/  STL.64 [R1+0xa0], R12 ;  /* 0x0000a00c01007387 */ /* 0x000fe40000100a00 */
[----:B------:R-:W-:Y:S01]  /*15b80*/  STL.64 [R1+0xa8], R14 ;  /* 0x0000a80e01007387 */ /* 0x000fe20000100a00 */
[----:B------:R-:W2:Y:S11]  /*15b90*/  LDL.LU.64 R8, [R1+0x1278] ;  /* 0x0012780001087983 */ /* 0x000eb60000300a00 */
[----:B------:R-:W-:Y:S01]  /*15ba0*/  @!UPT UIADD3 URZ, URZ, URZ, URZ ;  /* 0x0000003f3f3ff290 */ /* 0x000fe2000fffe03f */
[----:B------:R-:W-:Y:S02]  /*15bb0*/  STL.64 [R1+0x130], R20 ;  /* 0x0001301401007387 */ /* 0x000fe40000100a00 */
[----:B------:R-:W-:Y:S02]  /*15bc0*/  STL.64 [R1+0x138], R22 ;  /* 0x0001381601007387 */ /* 0x000fe40000100a00 */
[----:B------:R-:W0:Y:S01]  /*15bd0*/  LDSM.16.M88.4 R20, [R0+0x26080] ;  /* 0x026080000014783b */ /* 0x000e220000000200 */
[----:B------:R-:W-:Y:S02]  /*15be0*/  IMAD.MOV.U32 R26, RZ, RZ, R3 ;  /* 0x000000ffff1a7224 */ /* 0x000fe400078e0003 */
[----:B------:R-:W-:-:S07]  /*15bf0*/  IMAD.MOV.U32 R27, RZ, RZ, R2 ;  /* 0x000000ffff1b7224 */ /* 0x000fce00078e0002 */
[----:B--2---:R-:W-:Y:S11]  /*15c00*/  HMMA.16816.F32 R24, R4, R8, R24 ;  /* 0x000000080418723c */ /* 0x004ff60000001818 */
[----:B------:R-:W-:Y:S11]  /*15c10*/  @!UPT UIADD3 URZ, URZ, URZ, URZ ;  /* 0x0000003f3f3ff290 */ /* 0x000ff6000fffe03f */
[----:B------:R-:W-:Y:S01]  /*15c20*/  @!UPT UIADD3 URZ, URZ, URZ, URZ ;  /* 0x0000003f3f3ff290 */ /* 0x000fe2000fffe03f */
[----:B------:R-:W-:Y:S01]  /*15c30*/  STL.64 [R1+0x120], R24 ;  /* 0x0001201801007387 */ /* 0x000fe20000100a00 */
[----:B------:R2:W-:Y:S03]  /*15c40*/  STL.64 [R1+0x128], R26 ;  /* 0x0001281a01007387 */ /* 0x0005e60000100a00 */
[----:B--2---:R-:W2:Y:S01]  /*15c50*/  LDL.LU.64 R26, [R1+0x1270] ;  /* 0x00127000011a7983 */ /* 0x004ea20000300a00 */
[----:B------:R-:W2:Y:S02]  /*15c60*/  LDL.LU.64 R24, [R1+0x1268] ;  /* 0x0012680001187983 */ /* 0x000ea40000300a00 */
[----:B-1----:R-:W-:Y:S02]  /*15c70*/  STL.64 [R1+0x90], R16 ;  /* 0x0000901001007387 */ /* 0x002fe40000100a00 */
[----:B------:R-:W-:Y:S01]  /*15c80*/  STL.64 [R1+0x98], R18 ;  /* 0x0000981201007387 */ /* 0x000fe20000100a00 */
[----:B0-----:R-:W-:Y:S01]  /*15c90*/  STL.64 [R1+0x80], R20 ;  /* 0x0000801401007387 */ /* 0x001fe20000100a00 */
[----:B------:R-:W-:Y:S02]  /*15ca0*/  STL.64 [R1+0x88], R22 ;  /* 0x0000881601007387 */ /* 0x000fe40000100a00 */
[----:B------:R0:W-:Y:S02]  /*15cb0*/  STL.64 [R1+0x1230], R20 ;  /* 0x0012301401007387 */ /* 0x0001e40000100a00 */
[----:B0-----:R-:W3:Y:S01]  /*15cc0*/  LDL.LU R20, [R1+0x2c0] ;  /* 0x0002c00001147983 */ /* 0x001ee20000300800 */
[----:B------:R-:W3:Y:S02]  /*15cd0*/  LDL.LU R21, [R1+0x2c4] ;  /* 0x0002c40001157983 */ /* 0x000ee40000300800 */
[----:B------:R-:W4:Y:S02]  /*15ce0*/  LDL.LU R22, [R1+0x2c8] ;  /* 0x0002c80001167983 */ /* 0x000f240000300800 */
[----:B------:R-:W4:Y:S02]  /*15cf0*/  LDL.LU R23, [R1+0x2cc] ;  /* 0x0002cc0001177983 */ /* 0x000f240000300800 */
[----:B------:R-:W-:-:S02]  /*15d00*/  IMAD.MOV.U32 R3, RZ, RZ, R8 ;  /* 0x000000ffff037224 */ /* 0x000fc400078e0008 */
[----:B------:R-:W-:Y:S02]  /*15d10*/  IMAD.MOV.U32 R2, RZ, RZ, R9 ;  /* 0x000000ffff027224 */ /* 0x000fe400078e0009 */
[----:B------:R-:W0:Y:S02]  /*15d20*/  LDSM.16.M88.4 R8, [R0+0x27080] ;  /* 0x027080000008783b */ /* 0x000e240000000200 */
[----:B0-----:R-:W-:Y:S02]  /*15d30*/  IMAD.MOV.U32 R19, RZ, RZ, R8 ;  /* 0x000000ffff137224 */ /* 0x001fe400078e0008 */
[----:B------:R-:W-:Y:S01]  /*15d40*/  IMAD.MOV.U32 R18, RZ, RZ, R9 ;  /* 0x000000ffff127224 */ /* 0x000fe200078e0009 */
[----:B----4-:R-:W-:Y:S01]  /*15d50*/  STL.64 [R1+0x1240], R22 ;  /* 0x0012401601007387 */ /* 0x010fe20000100a00 */
[----:B---3--:R0:W-:Y:S03]  /*15d60*/  STL.64 [R1+0x1238], R20 ;  /* 0x0012381401007387 */ /* 0x0081e60000100a00 */
[----:B0-----:R-:W3:Y:S01]  /*15d70*/  LDL.LU R20, [R1+0x2a0] ;  /* 0x0002a00001147983 */ /* 0x001ee20000300800 */
[----:B------:R-:W3:Y:S02]  /*15d80*/  LDL.LU R21, [R1+0x2a4] ;  /* 0x0002a40001157983 */ /* 0x000ee40000300800 */
[----:B------:R-:W3:Y:S02]  /*15d90*/  LDL.LU R22, [R1+0x2a8] ;  /* 0x0002a80001167983 */ /* 0x000ee40000300800 */
[----:B------:R-:W3:Y:S01]  /*15da0*/  LDL.LU R23, [R1+0x2ac] ;  /* 0x0002ac0001177983 */ /* 0x000ee20000300800 */
[----:B------:R0:W-:Y:S01]  /*15db0*/  STL.64 [R1+0x70], R8 ;  /* 0x0000700801007387 */ /* 0x0001e20000100a00 */
[----:B------:R2:W-:Y:S03]  /*15dc0*/  STL.64 [R1+0x78], R10 ;  /* 0x0000780a01007387 */ /* 0x0005e60000100a00 */
[----:B0-----:R-:W2:Y:S02]  /*15dd0*/  LDL.LU.64 R8, [R1+0x1260] ;  /* 0x0012600001087983 */ /* 0x001ea40000300a00 */
[C---:B--2---:R-:W-:Y:S02]  /*15de0*/  HMMA.16816.F32 R8, R4.reuse, R8, R24 ;  /* 0x000000080408723c */ /* 0x044fe40000001818 */
[----:B------:R-:W2:Y:S11]  /*15df0*/  LDL.LU.64 R24, [R1+0x1258] ;  /* 0x0012580001187983 */ /* 0x000eb60000300a00 */
[----:B------:R-:W-:Y:S10]  /*15e00*/  @!UPT UIADD3 URZ, URZ, URZ, URZ ;  /* 0x0000003f3f3ff290 */ /* 0x000ff4000fffe03f */
[----:B------:R-:W-:Y:S01]  /*15e10*/  STL.64 [R1+0x110], R8 ;  /* 0x0001100801007387 */ /* 0x000fe20000100a00 */
[----:B------:R0:W-:Y:S03]  /*15e20*/  STL.64 [R1+0x118], R10 ;  /* 0x0001180a01007387 */ /* 0x0001e60000100a00 */
[----:B0-----:R-:W4:Y:S01]  /*15e30*/  LDL.LU.64 R10, [R1+0x1250] ;  /* 0x00125000010a7983 */ /* 0x001f220000300a00 */
[----:B------:R-:W4:Y:S01]  /*15e40*/  LDL.LU.64 R8, [R1+0x1248] ;  /* 0x0012480001087983 */ /* 0x000f220000300a00 */
[C---:B---3--:R-:W-:Y:S02]  /*15e50*/  HMMA.16816.F32 R20, R4.reuse, R12, R20 ;  /* 0x0000000c0414723c */ /* 0x048fe40000001814 */
[----:B--2---:R0:W-:Y:S06]  /*15e60*/  STL.64 [R1+0x1200], R24 ;  /* 0x0012001801007387 */ /* 0x0041ec0000100a00 */
[----:B----4-:R-:W-:Y:S01]  /*15e70*/  HMMA.16816.F32 R8, R4, R24, R8 ;  /* 0x000000180408723c */ /* 0x010fe20000001808 */
[----:B0-----:R-:W2:Y:S11]  /*15e80*/  LDL.LU R24, [R1+0x2e0] ;  /* 0x0002e00001187983 */ /* 0x001eb60000300800 */
[----:B------:R-:W-:Y:S11]  /*15e90*/  @!UPT UIADD3 URZ, URZ, URZ, URZ ;  /* 0x0000003f3f3ff290 */ /* 0x000ff6000fffe03f */
[----:B------:R-:W-:Y:S01]  /*15ea0*/  STL.64 [R1+0x100], R8 ;  /* 0x0001000801007387 */ /* 0x000fe20000100a00 */
[----:B------:R-:W-:Y:S02]  /*15eb0*/  STL.64 [R1+0x108], R10 ;  /* 0x0001080a01007387 */ /* 0x000fe40000100a00 */
[----:B------:R-:W2:Y:S02]  /*15ec0*/  LDL.LU R25, [R1+0x2e4] ;  /* 0x0002e40001197983 */ /* 0x000ea40000300800 */
[----:B------:R-:W2:Y:S01]  /*15ed0*/  LDL.LU R26, [R1+0x2e8] ;  /* 0x0002e800011a7983 */ /* 0x000ea20000300800 */
[----:B------:R-:W2:Y:S01]  /*15ee0*/  LDL.LU R27, [R1+0x2ec] ;  /* 0x0002ec00011b7983 */ /* 0x000ea20000300800 */
[----:B------:R-:W-:Y:S02]  /*15ef0*/  STL.64 [R1+0xe0], R20 ;  /* 0x0000e01401007387 */ /* 0x000fe40000100a00 */
[----:B------:R0:W-:Y:S02]  /*15f00*/  STL.64 [R1+0xe8], R22 ;  /* 0x0000e81601007387 */ /* 0x0001e40000100a00 */
[----:B------:R-:W-:Y:S01]  /*15f10*/  IMAD.MOV.U32 R0, RZ, RZ, R13 ;  /* 0x000000ffff007224 */ /* 0x000fe200078e000d */
[----:B------:R-:W-:Y:S04]  /*15f20*/  LDSM.16.MT88.4 R8, [R28+0x10100] ;  /* 0x010100001c08783b */ /* 0x000fe80000004200 */
[----:B------:R-:W1:Y:S04]  /*15f30*/  LDSM.16.MT88.4 R12, [R28+0x10200] ;  /* 0x010200001c0c783b */ /* 0x000e680000004200 */
[----:B0-----:R-:W3:Y:S01]  /*15f40*/  LDL.LU.64 R22, [R1+0x1240] ;  /* 0x0012400001167983 */ /* 0x001ee20000300a00 */
[----:B------:R-:W3:Y:S03]  /*15f50*/  LDL.LU.64 R20, [R1+0x1238] ;  /* 0x0012380001147983 */ /* 0x000ee60000300a00 */
[----:B-1----:R-:W-:Y:S01]  /*15f60*/  STL.64 [R1+0x11b0], R14 ;  /* 0x0011b00e01007387 */ /* 0x002fe20000100a00 */
[----:B------:R0:W-:Y:S02]  /*15f70*/  STL.64 [R1+0x11a8], R12 ;  /* 0x0011a80c01007387 */ /* 0x0001e40000100a00 */
[----:B0-----:R-:W-:-:S02]  /*15f80*/  IMAD.MOV.U32 R12, RZ, RZ, R19 ;  /* 0x000000ffff0c7224 */ /* 0x001fc400078e0013 */
[----:B------:R-:W-:Y:S02]  /*15f90*/  IMAD.MOV.U32 R13, RZ, RZ, R18 ;  /* 0x000000ffff0d7224 */ /* 0x000fe400078e0012 */
[C---:B---3--:R-:W-:Y:S01]  /*15fa0*/  HMMA.16816.F32 R16, R4.reuse, R16, R20 ;  /* 0x000000100410723c */ /* 0x048fe20000001814 */
[----:B------:R-:W2:Y:S11]  /*15fb0*/  LDL.LU.64 R20, [R1+0x1230] ;  /* 0x0012300001147983 */ /* 0x000eb60000300a00 */
[----:B------:R-:W-:Y:S11]  /*15fc0*/  @!UPT UIADD3 URZ, URZ, URZ, URZ ;  /* 0x0000003f3f3ff290 */ /* 0x000ff6000fffe03f */
[----:B------:R-:W-:Y:S01]  /*15fd0*/  STL.64 [R1+0x60], R16 ;  /* 0x0000601001007387 */ /* 0x000fe20000100a00 */
[----:B------:R-:W-:Y:S02]  /*15fe0*/  STL.64 [R1+0x68], R18 ;  /* 0x0000681201007387 */ /* 0x000fe40000100a00 */
[----:B------:R-:W0:Y:S02]  /*15ff0*/  LDSM.16.MT88.4 R16, [R28+0x10300] ;  /* 0x010300001c10783b */ /* 0x000e240000004200 */
[----:B0-----:R-:W-:Y:S02]  /*16000*/  STL.64 [R1+0x1138], R18 ;  /* 0x0011381201007387 */ /* 0x001fe40000100a00 */
[----:B------:R0:W-:Y:S02]  /*16010*/  STL.64 [R1+0x1130], R16 ;  /* 0x0011301001007387 */ /* 0x0001e40000100a00 */
[----:B0-----:R-:W3:Y:S01]  /*16020*/  LDL.LU R16, [R1+0x350] ;  /* 0x0003500001107983 */ /* 0x001ee20000300800 */
[C---:B--2---:R-:W-:Y:S11]  /*16030*/  HMMA.16816.F32 R20, R4.reuse, R20, R24 ;  /* 0x000000140414723c */ /* 0x044ff60000001818 */
[----:B------:R-:W-:Y:S11]  /*16040*/  @!UPT UIADD3 URZ, URZ, URZ, URZ ;  /* 0x0000003f3f3ff290 */ /* 0x000ff6000fffe03f */
[----:B------:R-:W-:Y:S01]  /*16050*/  @!UPT UIADD3 URZ, URZ, URZ, URZ ;  /* 0x0000003f3f3ff290 */ /* 0x000fe2000fffe03f */
[----:B------:R-:W-:Y:S01]  /*16060*/  STL.64 [R1+0x50], R20 ;  /* 0x0000501401007387 */ /* 0x000fe20000100a00 */
[----:B------:R-:W-:Y:S02]  /*16070*/  STL.64 [R1+0x58], R22 ;  /* 0x0000581601007387 */ /* 0x000fe40000100a00 */
[----:B------:R-:W3:Y:S02]  /*16080*/  LDL.LU R17, [R1+0x354] ;  /* 0x0003540001117983 */ /* 0x000ee40000300800 */
[----:B------:R-:W3:Y:S01]  /*16090*/  LDL.LU R18, [R1+0x358] ;  /* 0x0003580001127983 */ /* 0x000ee20000300800 */
[----:B------:R-:W3:Y:S01]  /*160a0*/  LDL.LU R19, [R1+0x35c] ;  /* 0x00035c0001137983 */ /* 0x000ee20000300800 */
[----:B------:R-:W2:Y:S03]  /*160b0*/  LDL.LU.64 R24, [R1+0xc0] ;  /* 0x0000c00001187983 */ /* 0x000ea60000300a00 */
[----:B------:R-:W0:Y:S04]  /*160c0*/  LDSM.16.MT88.4 R20, [R28+0x14000] ;  /* 0x014000001c14783b */ /* 0x000e280000004200 */
[----:B--2---:R1:W-:Y:S04]  /*160d0*/  STL.64 [R1+0x1208], R24 ;  /* 0x0012081801007387 */ /* 0x0043e80000100a00 */
[----:B-1----:R-:W2:Y:S01]  /*160e0*/  LDL.LU R24, [R1+0x340] ;  /* 0x0003400001187983 */ /* 0x002ea20000300800 */
[----:B------:R-:W2:Y:S02]  /*160f0*/  LDL.LU R25, [R1+0x344] ;  /* 0x0003440001197983 */ /* 0x000ea40000300800 */
[----:B------:R-:W4:Y:S02]  /*16100*/  LDL.LU R26, [R1+0x348] ;  /* 0x00034800011a7983 */ /* 0x000f240000300800 */
[----:B------:R-:W4:Y:S02]  /*16110*/  LDL.LU R27, [R1+0x34c] ;  /* 0x00034c00011b7983 */ /* 0x000f240000300800 */
[----:B----4-:R-:W-:Y:S01]  /*16120*/  STL.64 [R1+0x1218], R26 ;  /* 0x0012181a01007387 */ /* 0x010fe20000100a00 */
[----:B--2---:R1:W-:Y:S03]  /*16130*/  STL.64 [R1+0x1210], R24 ;  /* 0x0012101801007387 */ /* 0x0043e60000100a00 */
[----:B-1----:R-:W2:Y:S01]  /*16140*/  LDL.LU R24, [R1+0x2d0] ;  /* 0x0002d00001187983 */ /* 0x002ea20000300800 */
[----:B------:R-:W2:Y:S02]  /*16150*/  LDL.LU R25, [R1+0x2d4] ;  /* 0x0002d40001197983 */ /* 0x000ea40000300800 */
[----:B------:R-:W2:Y:S02]  /*16160*/  LDL.LU R26, [R1+0x2d8] ;  /* 0x0002d800011a7983 */ /* 0x000ea40000300800 */
[----:B------:R-:W2:Y:S01]  /*16170*/  LDL.LU R27, [R1+0x2dc] ;  /* 0x0002dc00011b7983 */ /* 0x000ea20000300800 */
[----:B0-----:R-:W-:Y:S01]  /*16180*/  STL [R1+0x1080], R22 ;  /* 0x0010801601007387 */ /* 0x001fe20000100800 */
[----:B------:R-:W-:Y:S02]  /*16190*/  STL [R1+0x107c], R23 ;  /* 0x00107c1701007387 */ /* 0x000fe40000100800 */
        /* <DEDUP_REMOVED lines=8> */
[----:B0-----:R-:W2:Y:S01]  /*16220*/  LDL.64 R20, [R1+0xf0] ;  /* 0x0000f00001147983 */ /* 0x001ea20000100a00 */
[----:B------:R-:W3:Y:S11]  /*16230*/  LDL.LU R12, [R1+0x320] ;  /* 0x00032000010c7983 */ /* 0x000ef60000300800 */
[----:B------:R-:W-:Y:S06]  /*16240*/  @!UPT UIADD3 URZ, URZ, URZ, URZ ;  /* 0x0000003f3f3ff290 */ /* 0x000fec000fffe03f */
[----:B------:R-:W-:Y:S02]  /*16250*/  STL.64 [R1+0x30], R4 ;  /* 0x0000300401007387 */ /* 0x000fe40000100a00 */
[----:B------:R-:W-:Y:S02]  /*16260*/  STL.64 [R1+0x38], R6 ;  /* 0x0000380601007387 */ /* 0x000fe40000100a00 */
[----:B------:R-:W0:Y:S04]  /*16270*/  LDSM.16.MT88.4 R4, [R28+0x14100] ;  /* 0x014100001c04783b */ /* 0x000e280000004200 */
[----:B------:R-:W3:Y:S01]  /*16280*/  LDL.LU R13, [R1+0x324] ;  /* 0x00032400010d7983 */ /* 0x000ee20000300800 */
[----:B------:R-:W3:Y:S02]  /*16290*/  LDL.LU R14, [R1+0x328] ;  /* 0x00032800010e7983 */ /* 0x000ee40000300800 */
[----:B------:R-:W-:Y:S01]  /*162a0*/  STL [R1+0x1040], R28 ;  /* 0x0010401c01007387 */ /* 0x000fe20000100800 */
[----:B0-----:R-:W-:Y:S01]  /*162b0*/  STL.64 [R1+0x1000], R6 ;  /* 0x0010000601007387 */ /* 0x001fe20000100a00 */
[----:B------:R0:W-:Y:S03]  /*162c0*/  STL.64 [R1+0xff8], R4 ;  /* 0x000ff80401007387 */ /* 0x0001e60000100a00 */
[----:B0-----:R-:W4:Y:S01]  /*162d0*/  LDL.LU.64 R4, [R1+0x70] ;  /* 0x0000700001047983 */ /* 0x001f220000300a00 */
[----:B------:R-:W3:Y:S02]  /*162e0*/  LDL.64 R6, [R1+0x78] ;  /* 0x0000780001067983 */ /* 0x000ee40000100a00 */
[----:B------:R-:W-:Y:S01]  /*162f0*/  IMAD.MOV.U32 R15, RZ, RZ, R29 ;  /* 0x000000ffff0f7224 */ /* 0x000fe200078e001d */
[----:B--2---:R-:W-:Y:S07]  /*16300*/  HMMA.16816.F32 R24, R8, R20, R16 ;  /* 0x000000140818723c */ /* 0x004fee0000001810 */
[----:B------:R-:W-:-:S02]  /*16310*/  IMAD.MOV.U32 R17, RZ, RZ, R20 ;  /* 0x000000ffff117224 */ /* 0x000fc400078e0014 */
[----:B------:R-:W-:Y:S11]  /*16320*/  IMAD.MOV.U32 R16, RZ, RZ, R21 ;  /* 0x000000ffff107224 */ /* 0x000ff600078e0015 */
[----:B------:R-:W-:Y:S04]  /*16330*/  @!UPT UIADD3 URZ, URZ, URZ, URZ ;  /* 0x0000003f3f3ff290 */ /* 0x000fe8000fffe03f */
[----:B------:R-:W-:Y:S01]  /*16340*/  IMAD.MOV.U32 R29, RZ, RZ, R25 ;  /* 0x000000ffff1d7224 */ /* 0x000fe200078e0019 */
[----:B---3--:R-:W-:Y:S01]  /*16350*/  STL [R1+0x1144], R6 ;  /* 0x0011440601007387 */ /* 0x008fe20000100800 */
[----:B------:R-:W-:Y:S02]  /*16360*/  STL [R1+0x1140], R7 ;  /* 0x0011400701007387 */ /* 0x000fe40000100800 */
[----:B----4-:R0:W-:Y:S02]  /*16370*/  STL.64 [R1+0x11b8], R4 ;  /* 0x0011b80401007387 */ /* 0x0101e40000100a00 */
[----:B------:R-:W2:Y:S01]  /*16380*/  LDL.LU.64 R22, [R1+0x1228] ;  /* 0x0012280001167983 */ /* 0x000ea20000300a00 */
[----:B------:R-:W2:Y:S01]  /*16390*/  LDL.LU.64 R20, [R1+0x1220] ;  /* 0x0012200001147983 */ /* 0x000ea20000300a00 */
[----:B------:R1:W-:Y:S02]  /*163a0*/  STL [R1+0x20], R24 ;  /* 0x0000201801007387 */ /* 0x0003e40000100800 */
[----:B0-----:R-:W-:-:S02]  /*163b0*/  IMAD.MOV.U32 R4, RZ, RZ, R3 ;  /* 0x000000ffff047224 */ /* 0x001fc400078e0003 */
[----:B------:R-:W-:Y:S02]  /*163c0*/  IMAD.MOV.U32 R5, RZ, RZ, R2 ;  /* 0x000000ffff057224 */ /* 0x000fe400078e0002 */
[----:B------:R-:W-:Y:S02]  /*163d0*/  IMAD.MOV.U32 R3, RZ, RZ, R26 ;  /* 0x000000ffff037224 */ /* 0x000fe400078e001a */
[----:B------:R-:W-:Y:S02]  /*163e0*/  IMAD.MOV.U32 R2, RZ, RZ, R27 ;  /* 0x000000ffff027224 */ /* 0x000fe400078e001b */
[----:B------:R-:W3:Y:S01]  /*163f0*/  LDL.LU.64 R26, [R1+0x1218] ;  /* 0x00121800011a7983 */ /* 0x000ee20000300a00 */
[----:B-1----:R-:W3:Y:S02]  /*16400*/  LDL.LU.64 R24, [R1+0x1210] ;  /* 0x0012100001187983 */ /* 0x002ee40000300a00 */
[----:B------:R-:W-:Y:S02]  /*16410*/  STL [R1+0x104c], R2 ;  /* 0x00104c0201007387 */ /* 0x000fe40000100800 */
[----:B------:R-:W-:Y:S01]  /*16420*/  STL [R1+0x1048], R3 ;  /* 0x0010480301007387 */ /* 0x000fe20000100800 */
[----:B------:R-:W-:Y:S01]  /*16430*/  STL [R1+0x1044], R29 ;  /* 0x0010441d01007387 */ /* 0x000fe20000100800 */
[C---:B---3--:R-:W-:Y:S03]  /*16440*/  HMMA.16816.F32 R4, R8.reuse, R4, R24 ;  /* 0x000000040804723c */ /* 0x048fe60000001818 */
[----:B------:R-:W2:Y:S11]  /*16450*/  LDL.LU.64 R24, [R1+0x1208] ;  /* 0x0012080001187983 */ /* 0x000eb60000300a00 */
[----:B------:R-:W-:Y:S10]  /*16460*/  @!UPT UIADD3 URZ, URZ, URZ, URZ ;  /* 0x0000003f3f3ff290 */ /* 0x000ff4000fffe03f */
[----:B------:R-:W-:Y:S01]  /*16470*/  IMAD.MOV.U32 R28, RZ, RZ, R7 ;  /* 0x000000ffff1c7224 */ /* 0x000fe200078e0007 */
[----:B------:R0:W-:Y:S01]  /*16480*/  STL.64 [R1+0x10], R4 ;  /* 0x0000100401007387 */ /* 0x0001e20000100a00 */
[----:B------:R-:W-:Y:S03]  /*16490*/  STL [R1+0x18], R6 ;  /* 0x0000180601007387 */ /* 0x000fe60000100800 */
[----:B------:R-:W-:Y:S01]  /*164a0*/  STL [R1+0x1078], R28 ;  /* 0x0010781c01007387 */ /* 0x000fe20000100800 */
[C---:B--2---:R-:W-:Y:S01]  /*164b0*/  HMMA.16816.F32 R20, R8.reuse, R24, R20 ;  /* 0x000000180814723c */ /* 0x044fe20000001814 */
[----:B0-----:R-:W-:Y:S02]  /*164c0*/  IMAD.MOV.U32 R5, RZ, RZ, R24 ;  /* 0x000000ffff057224 */ /* 0x001fe400078e0018 */
[----:B------:R-:W-:Y:S02]  /*164d0*/  IMAD.MOV.U32 R4, RZ, RZ, R25 ;  /* 0x000000ffff047224 */ /* 0x000fe400078e0019 */
[----:B------:R-:W2:Y:S11]  /*164e0*/  LDL.LU.64 R24, [R1+0x1200] ;  /* 0x0012000001187983 */ /* 0x000eb60000300a00 */
[----:B------:R-:W-:Y:S08]  /*164f0*/  @!UPT UIADD3 URZ, URZ, URZ, URZ ;  /* 0x0000003f3f3ff290 */ /* 0x000ff0000fffe03f */
[----:B------:R-:W-:Y:S02]  /*16500*/  IMAD.MOV.U32 R29, RZ, RZ, R23 ;  /* 0x000000ffff1d7224 */ /* 0x000fe400078e0017 */
[----:B------:R-:W-:Y:S02]  /*16510*/  IMAD.MOV.U32 R3, RZ, RZ, R22 ;  /* 0x000000ffff037224 */ /* 0x000fe400078e0016 */
[----:B------:R-:W-:Y:S01]  /*16520*/  IMAD.MOV.U32 R2, RZ, RZ, R21 ;  /* 0x000000ffff027224 */ /* 0x000fe200078e0015 */
[----:B------:R-:W-:Y:S01]  /*16530*/  STL [R1], R20 ;  /* 0x0000001401007387 */ /* 0x000fe20000100800 */
[----:B------:R-:W-:Y:S02]  /*16540*/  STL [R1+0x115c], R29 ;  /* 0x00115c1d01007387 */ /* 0x000fe40000100800 */
[----:B------:R-:W-:Y:S01]  /*16550*/  STL [R1+0x1158], R3 ;  /* 0x0011580301007387 */ /* 0x000fe20000100800 */
[----:B------:R-:W-:Y:S01]  /*16560*/  STL [R1+0x1128], R2 ;  /* 0x0011280201007387 */ /* 0x000fe20000100800 */
[----:B--2---:R-:W-:Y:S11]  /*16570*/  HMMA.16816.F32 R24, R8, R24, R12 ;  /* 0x000000180818723c */ /* 0x004ff6000000180c */
[----:B------:R-:W-:Y:S11]  /*16580*/  @!UPT UIADD3 URZ, URZ, URZ, URZ ;  /* 0x0000003f3f3ff290 */ /* 0x000ff6000fffe03f */
[----:B------:R-:W-:Y:S01]  /*16590*/  @!UPT UIADD3 URZ, URZ, URZ, URZ ;  /* 0x0000003f3f3ff290 */ /* 0x000fe2000fffe03f */
[----:B------:R0:W-:Y:S01]  /*165a0*/  STL.64 [R1+0xfb8], R26 ;  /* 0x000fb81a01007387 */ /* 0x0001e20000100a00 */
[----:B------:R-:W-:Y:S03]  /*165b0*/  STL.64 [R1+0xfb0], R24 ;  /* 0x000fb01801007387 */ /* 0x000fe60000100a00 */
[----:B0-----:R-:W2:Y:S04]  /*165c0*/  LDL R26, [R1+0xc8] ;  /* 0x0000c800011a7983 */ /* 0x001ea80000100800 */
[----:B------:R-:W2:Y:S01]  /*165d0*/  LDL R27, [R1+0xcc] ;  /* 0x0000cc00011b7983 */ /* 0x000ea20000100800 */
[----:B------:R-:W3:Y:S02]  /*165e0*/  LDL.LU R12, [R1+0x2b0] ;  /* 0x0002b000010c7983 */ /* 0x000ee40000300800 */
[----:B------:R-:W3:Y:S02]  /*165f0*/  LDL.LU R13, [R1+0x2b4] ;  /* 0x0002b400010d7983 */ /* 0x000ee40000300800 */
[----:B------:R-:W4:Y:S01]  /*16600*/  LDL.LU R14, [R1+0x2b8] ;  /* 0x0002b800010e7983 */ /* 0x000f220000300800 */
[----:B------:R-:W4:Y:S04]  /*16610*/  LDL.LU R15, [R1+0x2bc] ;  /* 0x0002bc00010f7983 */ /* 0x000f280000300800 */
[----:B----4-:R-:W-:Y:S01]  /*16620*/  STL.64 [R1+0x11c8], R14 ;  /* 0x0011c80e01007387 */ /* 0x010fe20000100a00 */
[----:B---3--:R0:W-:Y:S03]  /*16630*/  STL.64 [R1+0x11c0], R12 ;  /* 0x0011c00c01007387 */ /* 0x0081e60000100a00 */
[----:B0-----:R-:W3:Y:S01]  /*16640*/  LDL.LU R12, [R1+0x2f0] ;  /* 0x0002f000010c7983 */ /* 0x001ee20000300800 */
[----:B------:R-:W3:Y:S02]  /*16650*/  LDL.LU R13, [R1+0x2f4] ;  /* 0x0002f400010d7983 */ /* 0x000ee40000300800 */
[----:B------:R-:W4:Y:S02]  /*16660*/  LDL.LU R14, [R1+0x2f8] ;  /* 0x0002f800010e7983 */ /* 0x000f240000300800 */
[----:B------:R-:W4:Y:S02]  /*16670*/  LDL.LU R15, [R1+0x2fc] ;  /* 0x0002fc00010f7983 */ /* 0x000f240000300800 */
[----:B----4-:R-:W-:Y:S01]  /*16680*/  STL.64 [R1+0x11d8], R14 ;  /* 0x0011d80e01007387 */ /* 0x010fe20000100a00 */
[----:B---3--:R0:W-:Y:S03]  /*16690*/  STL.64 [R1+0x11d0], R12 ;  /* 0x0011d00c01007387 */ /* 0x0081e60000100a00 */
[----:B0-----:R-:W3:Y:S04]  /*166a0*/  LDL R12, [R1+0x90] ;  /* 0x00009000010c7983 */ /* 0x001ee80000100800 */
[----:B------:R-:W3:Y:S01]  /*166b0*/  LDL R13, [R1+0x94] ;  /* 0x00009400010d7983 */ /* 0x000ee20000100800 */
[----:B------:R-:W4:Y:S02]  /*166c0*/  LDL.LU R20, [R1+0x310] ;  /* 0x0003100001147983 */ /* 0x000f240000300800 */
[----:B------:R-:W4:Y:S02]  /*166d0*/  LDL.LU R21, [R1+0x314] ;  /* 0x0003140001157983 */ /* 0x000f240000300800 */
[----:B------:R-:W4:Y:S01]  /*166e0*/  LDL.LU R22, [R1+0x318] ;  /* 0x0003180001167983 */ /* 0x000f220000300800 */
[----:B------:R-:W4:Y:S01]  /*166f0*/  LDL.LU R23, [R1+0x31c] ;  /* 0x00031c0001177983 */ /* 0x000f220000300800 */
[----:B------:R-:W-:-:S02]  /*16700*/  IMAD.MOV.U32 R24, RZ, RZ, R5 ;  /* 0x000000ffff187224 */ /* 0x000fc400078e0005 */
[----:B------:R-:W-:Y:S01]  /*16710*/  IMAD.MOV.U32 R25, RZ, RZ, R4 ;  /* 0x000000ffff197224 */ /* 0x000fe200078e0004 */
[----:B---3--:R0:W-:Y:S04]  /*16720*/  STL.64 [R1+0x11e8], R12 ;  /* 0x0011e80c01007387 */ /* 0x0081e80000100a00 */
[----:B0-----:R-:W4:Y:S01]  /*16730*/  LDL R12, [R1+0xa0] ;  /* 0x0000a000010c7983 */ /* 0x001f220000100800 */
[----:B------:R-:W-:Y:S02]  /*16740*/  IMAD.MOV.U32 R13, RZ, RZ, R0 ;  /* 0x000000ffff0d7224 */ /* 0x000fe400078e0000 */
[----:B------:R-:W3:Y:S02]  /*16750*/  LDL.LU R0, [R1+0x11fc] ;  /* 0x0011fc0001007983 */ /* 0x000ee40000300800 */
[----:B------:R-:W2:Y:S02]  /*16760*/  LDL.LU.64 R4, [R1+0x80] ;  /* 0x0000800001047983 */ /* 0x000ea40000300a00 */
[----:B--2---:R0:W-:Y:S04]  /*16770*/  STL.64 [R1+0x11e0], R4 ;  /* 0x0011e00401007387 */ /* 0x0041e80000100a00 */
[----:B0-----:R-:W2:Y:S01]  /*16780*/  LDL.LU R4, [R1+0x300] ;  /* 0x0003000001047983 */ /* 0x001ea20000300800 */
[----:B------:R-:W2:Y:S02]  /*16790*/  LDL.LU R5, [R1+0x304] ;  /* 0x0003040001057983 */ /* 0x000ea40000300800 */
[----:B------:R-:W2:Y:S02]  /*167a0*/  LDL.LU R6, [R1+0x308] ;  /* 0x0003080001067983 */ /* 0x000ea40000300800 */
[----:B------:R-:W2:Y:S01]  /*167b0*/  LDL.LU R7, [R1+0x30c] ;  /* 0x00030c0001077983 */ /* 0x000ea20000300800 */
[----:B------:R-:W-:Y:S01]  /*167c0*/  STL.64 [R1+0x1178], R26 ;  /* 0x0011781a01007387 */ /* 0x000fe20000100a00 */
[----:B------:R0:W-:Y:S03]  /*167d0*/  STL.64 [R1+0x1170], R24 ;  /* 0x0011701801007387 */ /* 0x0001e60000100a00 */
[----:B0-----:R-:W2:Y:S01]  /*167e0*/  LDL.LU.64 R24, [R1+0xd0] ;  /* 0x0000d00001187983 */ /* 0x001ea20000300a00 */
[----:B---3--:R-:W-:-:S03]  /*167f0*/  IMAD.MOV.U32 R19, RZ, RZ, R0 ;  /* 0x000000ffff137224 */ /* 0x008fc600078e0000 */
[----:B--2---:R0:W-:Y:S02]  /*16800*/  STL.64 [R1+0x1190], R24 ;  /* 0x0011901801007387 */ /* 0x0041e40000100a00 */
[----:B0-----:R-:W-:Y:S02]  /*16810*/  IMAD.MOV.U32 R25, RZ, RZ, R16 ;  /* 0x000000ffff197224 */ /* 0x001fe400078e0010 */
[----:B------:R-:W-:Y:S01]  /*16820*/  IMAD.MOV.U32 R24, RZ, RZ, R17 ;  /* 0x000000ffff187224 */ /* 0x000fe200078e0011 */
[----:B------:R-:W2:Y:S01]  /*16830*/  LDL.LU R16, [R1+0x240] ;  /* 0x0002400001107983 */ /* 0x000ea20000300800 */
[----:B------:R-:W2:Y:S02]  /*16840*/  LDL.LU R17, [R1+0x244] ;  /* 0x0002440001117983 */ /* 0x000ea40000300800 */
[----:B------:R-:W3:Y:S02]  /*16850*/  LDL.LU R18, [R1+0x248] ;  /* 0x0002480001127983 */ /* 0x000ee40000300800 */
[----:B------:R-:W2:Y:S01]  /*16860*/  LDL.LU R0, [R1+0x11f8] ;  /* 0x0011f80001007983 */ /* 0x000ea20000300800 */
[----:B---3--:R-:W-:Y:S01]  /*16870*/  STL.64 [R1+0x1188], R18 ;  /* 0x0011881201007387 */ /* 0x008fe20000100a00 */
[----:B--2---:R0:W-:Y:S03]  /*16880*/  STL.64 [R1+0x1180], R16 ;  /* 0x0011801001007387 */ /* 0x0041e60000100a00 */
[----:B0-----:R-:W2:Y:S01]  /*16890*/  LDL.LU R16, [R1+0x250] ;  /* 0x0002500001107983 */ /* 0x001ea20000300800 */
[----:B------:R-:W2:Y:S02]  /*168a0*/  LDL.LU R17, [R1+0x254] ;  /* 0x0002540001117983 */ /* 0x000ea40000300800 */
[----:B------:R-:W3:Y:S02]  /*168b0*/  LDL.LU R18, [R1+0x258] ;  /* 0x0002580001127983 */ /* 0x000ee40000300800 */
[----:B------:R-:W3:Y:S01]  /*168c0*/  LDL.LU R19, [R1+0x25c] ;  /* 0x00025c0001137983 */ /* 0x000ee20000300800 */
[----:B----4-:R-:W-:Y:S01]  /*168d0*/  HMMA.16816.F32 R12, R8, R12, R20 ;  /* 0x0000000c080c723c */ /* 0x010fe20000001814 */
[----:B---3--:R-:W-:Y:S01]  /*168e0*/  STL.64 [R1+0x11a0], R18 ;  /* 0x0011a01201007387 */ /* 0x008fe20000100a00 */
[----:B--2---:R0:W-:Y:S03]  /*168f0*/  STL.64 [R1+0x1198], R16 ;  /* 0x0011981001007387 */ /* 0x0041e60000100a00 */
[----:B0-----:R-:W2:Y:S01]  /*16900*/  LDL.LU R16, [R1+0x290] ;  /* 0x0002900001107983 */ /* 0x001ea20000300800 */
[----:B------:R-:W2:Y:S02]  /*16910*/  LDL.LU R17, [R1+0x294] ;  /* 0x0002940001117983 */ /* 0x000ea40000300800 */
[----:B------:R-:W2:Y:S02]  /*16920*/  LDL.LU R18, [R1+0x298] ;  /* 0x0002980001127983 */ /* 0x000ea40000300800 */
[----:B------:R-:W3:Y:S11]  /*16930*/  LDL.LU.64 R20, [R1+0x11f0] ;  /* 0x0011f00001147983 */ /* 0x000ef60000300a00 */
[----:B------:R-:W-:Y:S03]  /*16940*/  @!UPT UIADD3 URZ, URZ, URZ, URZ ;  /* 0x0000003f3f3ff290 */ /* 0x000fe6000fffe03f */
[----:B------:R-:W-:Y:S02]  /*16950*/  IMAD.MOV.U32 R22, RZ, RZ, R12 ;  /* 0x000000ffff167224 */ /* 0x000fe400078e000c */
[----:B------:R-:W-:Y:S01]  /*16960*/  IMAD.MOV.U32 R23, RZ, RZ, R13 ;  /* 0x000000ffff177224 */ /* 0x000fe200078e000d */
[----:B------:R-:W-:Y:S01]  /*16970*/  STL [R1+0x48], R14 ;  /* 0x0000480e01007387 */ /* 0x000fe20000100800 */
[----:B------:R-:W4:Y:S03]  /*16980*/  LDL.LU.64 R12, [R1+0x11e8] ;  /* 0x0011e800010c7983 */ /* 0x000f260000300a00 */
[----:B------:R-:W-:Y:S01]  /*16990*/  STL.64 [R1+0x1090], R22 ;  /* 0x0010901601007387 */ /* 0x000fe20000100a00 */
[----:B------:R-:W-:-:S03]  /*169a0*/  IMAD.MOV.U32 R28, RZ, RZ, R15 ;  /* 0x000000ffff1c7224 */ /* 0x000fc600078e000f */
[----:B---3--:R0:W-:Y:S04]  /*169b0*/  STL.64 [R1+0x1088], R20 ;  /* 0x0010881401007387 */ /* 0x0081e80000100a00 */
[----:B0-----:R-:W3:Y:S01]  /*169c0*/  LDL.LU.64 R20, [R1+0xa0] ;  /* 0x0000a00001147983 */ /* 0x001ee20000300a00 */
[C---:B----4-:R-:W-:Y:S03]  /*169d0*/  HMMA.16816.F32 R12, R8.reuse, R12, R4 ;  /* 0x0000000c080c723c */ /* 0x050fe60000001804 */
[----:B---3--:R0:W-:Y:S04]  /*169e0*/  STL.64 [R1+0x1168], R20 ;  /* 0x0011681401007387 */ /* 0x0081e80000100a00 */
[----:B0-----:R-:W3:Y:S01]  /*169f0*/  LDL.LU.64 R20, [R1+0xb0] ;  /* 0x0000b00001147983 */ /* 0x001ee20000300a00 */
[----:B------:R-:W4:Y:S11]  /*16a00*/  LDL.LU.64 R4, [R1+0x11e0] ;  /* 0x0011e00001047983 */ /* 0x000f360000300a00 */
[----:B------:R-:W-:Y:S04]  /*16a10*/  @!UPT UIADD3 URZ, URZ, URZ, URZ ;  /* 0x0000003f3f3ff290 */ /* 0x000fe8000fffe03f */
[----:B------:R-:W-:Y:S02]  /*16a20*/  STL.64 [R1+0x180], R12 ;  /* 0x0001800c01007387 */ /* 0x000fe40000100a00 */
[----:B------:R0:W-:Y:S02]  /*16a30*/  STL.64 [R1+0x188], R14 ;  /* 0x0001880e01007387 */ /* 0x0001e40000100a00 */
[----:B0-----:R-:W4:Y:S01]  /*16a40*/  LDL.LU.64 R14, [R1+0x11d8] ;  /* 0x0011d800010e7983 */ /* 0x001f220000300a00 */
[----:B------:R-:W4:Y:S02]  /*16a50*/  LDL.LU.64 R12, [R1+0x11d0] ;  /* 0x0011d000010c7983 */ /* 0x000f240000300a00 */
[C---:B----4-:R-:W-:Y:S01]  /*16a60*/  HMMA.16816.F32 R12, R8.reuse, R4, R12 ;  /* 0x00000004080c723c */ /* 0x050fe2000000180c */
[----:B------:R-:W-:Y:S02]  /*16a70*/  IMAD.MOV.U32 R29, RZ, RZ, R4 ;  /* 0x000000ffff1d7224 */ /* 0x000fe400078e0004 */
[----:B------:R-:W-:Y:S11]  /*16a80*/  IMAD.MOV.U32 R3, RZ, RZ, R5 ;  /* 0x000000ffff037224 */ /* 0x000ff600078e0005 */
[----:B------:R-:W-:Y:S09]  /*16a90*/  @!UPT UIADD3 URZ, URZ, URZ, URZ ;  /* 0x0000003f3f3ff290 */ /* 0x000ff2000fffe03f */
[----:B------:R-:W-:Y:S01]  /*16aa0*/  STL.64 [R1+0x2e0], R12 ;  /* 0x0002e00c01007387 */ /* 0x000fe20000100a00 */
[----:B------:R0:W-:Y:S03]  /*16ab0*/  STL.64 [R1+0x2e8], R14 ;  /* 0x0002e80e01007387 */ /* 0x0001e60000100a00 */
[----:B0-----:R-:W4:Y:S01]  /*16ac0*/  LDL.LU.64 R14, [R1+0x11c8] ;  /* 0x0011c800010e7983 */ /* 0x001f220000300a00 */
[----:B------:R-:W4:Y:S02]  /*16ad0*/  LDL.LU.64 R12, [R1+0x11c0] ;  /* 0x0011c000010c7983 */ /* 0x000f240000300a00 */
[----:B------:R-:W4:Y:S02]  /*16ae0*/  LDL.LU.64 R4, [R1+0x11b8] ;  /* 0x0011b80001047983 */ /* 0x000f240000300a00 */
[----:B----4-:R-:W-:Y:S01]  /*16af0*/  HMMA.16816.F32 R8, R8, R4, R12 ;  /* 0x000000040808723c */ /* 0x010fe2000000180c */
[----:B------:R-:W2:Y:S01]  /*16b00*/  LDL.LU.64 R14, [R1+0x11b0] ;  /* 0x0011b000010e7983 */ /* 0x000ea20000300a00 */
[----:B------:R-:W2:Y:S11]  /*16b10*/  LDL.LU.64 R12, [R1+0x11a8] ;  /* 0x0011a800010c7983 */ /* 0x000eb60000300a00 */
[----:B------:R-:W-:Y:S10]  /*16b20*/  @!UPT UIADD3 URZ, URZ, URZ, URZ ;  /* 0x0000003f3f3ff290 */ /* 0x000ff4000fffe03f */
[----:B------:R0:W-:Y:S01]  /*16b30*/  STL.64 [R1+0x280], R8 ;  /* 0x0002800801007387 */ /* 0x0001e20000100a00 */
[----:B------:R-:W-:Y:S03]  /*16b40*/  STL [R1+0x288], R10 ;  /* 0x0002880a01007387 */ /* 0x000fe60000100800 */
[----:B0-----:R-:W4:Y:S01]  /*16b50*/  LDL.LU.64 R8, [R1+0x90] ;  /* 0x0000900001087983 */ /* 0x001f220000300a00 */
[----:B------:R-:W-:Y:S02]  /*16b60*/  IMAD.MOV.U32 R19, RZ, RZ, R0 ;  /* 0x000000ffff137224 */ /* 0x000fe400078e0000 */
[----:B------:R-:W-:-:S05]  /*16b70*/  IMAD.MOV.U32 R0, RZ, RZ, R11 ;  /* 0x000000ffff007224 */ /* 0x000fca00078e000b */
[C---:B--2---:R-:W-:Y:S01]  /*16b80*/  HMMA.16816.F32 R24, R12.reuse, R24, R16 ;  /* 0x000000180c18723c */ /* 0x044fe20000001810 */
[----:B----4-:R0:W-:Y:S04]  /*16b90*/  STL.64 [R1+0x1160], R8 ;  /* 0x0011600801007387 */ /* 0x0101e80000100a00 */
[----:B0-----:R-:W2:Y:S01]  /*16ba0*/  LDL.LU R8, [R1+0x220] ;  /* 0x0002200001087983 */ /* 0x001ea20000300800 */
[----:B------:R-:W2:Y:S02]  /*16bb0*/  LDL.LU R9, [R1+0x224] ;  /* 0x0002240001097983 */ /* 0x000ea40000300800 */
[----:B------:R-:W2:Y:S02]  /*16bc0*/  LDL.LU R10, [R1+0x228] ;  /* 0x00022800010a7983 */ /* 0x000ea40000300800 */
[----:B------:R-:W2:Y:S01]  /*16bd0*/  LDL.LU R11, [R1+0x22c] ;  /* 0x00022c00010b7983 */ /* 0x000ea20000300800 */
[----:B------:R-:W-:Y:S01]  /*16be0*/  STL [R1+0xf98], R0 ;  /* 0x000f980001007387 */ /* 0x000fe20000100800 */
[----:B------:R-:W4:Y:S02]  /*16bf0*/  LDL.LU.64 R18, [R1+0x11a0] ;  /* 0x0011a00001127983 */ /* 0x000f240000300a00 */
[----:B------:R-:W4:Y:S09]  /*16c00*/  LDL.LU.64 R16, [R1+0x1198] ;  /* 0x0011980001107983 */ /* 0x000f320000300a00 */
[----:B------:R0:W-:Y:S01]  /*16c10*/  STL.64 [R1+0x340], R24 ;  /* 0x0003401801007387 */ /* 0x0001e20000100a00 */
[----:B------:R-:W-:Y:S04]  /*16c20*/  STL.64 [R1+0x348], R26 ;  /* 0x0003481a01007387 */ /* 0x000fe80000100a00 */
[----:B0-----:R-:W4:Y:S02]  /*16c30*/  LDL.LU.64 R24, [R1+0x1190] ;  /* 0x0011900001187983 */ /* 0x001f240000300a00 */
[----:B----4-:R-:W-:Y:S01]  /*16c40*/  HMMA.16816.F32 R16, R12, R24, R16 ;  /* 0x000000180c10723c */ /* 0x010fe20000001810 */
[----:B------:R-:W-:-:S02]  /*16c50*/  IMAD.MOV.U32 R6, RZ, RZ, R24 ;  /* 0x000000ffff067224 */ /* 0x000fc400078e0018 */
[----:B------:R-:W-:Y:S11]  /*16c60*/  IMAD.MOV.U32 R7, RZ, RZ, R25 ;  /* 0x000000ffff077224 */ /* 0x000ff600078e0019 */
[----:B------:R-:W-:Y:S09]  /*16c70*/  @!UPT UIADD3 URZ, URZ, URZ, URZ ;  /* 0x0000003f3f3ff290 */ /* 0x000ff2000fffe03f */
[----:B------:R-:W-:Y:S01]  /*16c80*/  STL.64 [R1+0x330], R16 ;  /* 0x0003301001007387 */ /* 0x000fe20000100a00 */
[----:B------:R0:W-:Y:S03]  /*16c90*/  STL.64 [R1+0x338], R18 ;  /* 0x0003381201007387 */ /* 0x0001e60000100a00 */
[----:B0-----:R-:W4:Y:S01]  /*16ca0*/  LDL.LU.64 R18, [R1+0x1188] ;  /* 0x0011880001127983 */ /* 0x001f220000300a00 */
[----:B------:R-:W4:Y:S02]  /*16cb0*/  LDL.LU.64 R16, [R1+0x1180] ;  /* 0x0011800001107983 */ /* 0x000f240000300a00 */
[----:B------:R-:W2:Y:S02]  /*16cc0*/  LDL.LU.64 R26, [R1+0x1178] ;  /* 0x00117800011a7983 */ /* 0x000ea40000300a00 */
[----:B------:R-:W4:Y:S01]  /*16cd0*/  LDL.LU.64 R24, [R1+0x1170] ;  /* 0x0011700001187983 */ /* 0x000f220000300a00 */
[----:B------:R-:W-:Y:S01]  /*16ce0*/  STL.64 [R1+0x1150], R6 ;  /* 0x0011500601007387 */ /* 0x000fe20000100a00 */
[----:B------:R0:W-:Y:S03]  /*16cf0*/  STL.64 [R1+0x1148], R4 ;  /* 0x0011480401007387 */ /* 0x0001e60000100a00 */
[----:B0-----:R-:W2:Y:S01]  /*16d00*/  LDL.LU R4, [R1+0x210] ;  /* 0x0002100001047983 */ /* 0x001ea20000300800 */
[----:B------:R-:W2:Y:S02]  /*16d10*/  LDL.LU R5, [R1+0x214] ;  /* 0x0002140001057983 */ /* 0x000ea40000300800 */
[----:B------:R-:W2:Y:S02]  /*16d20*/  LDL.LU R6, [R1+0x218] ;  /* 0x0002180001067983 */ /* 0x000ea40000300800 */
[----:B------:R-:W2:Y:S01]  /*16d30*/  LDL.LU R7, [R1+0x21c] ;  /* 0x00021c0001077983 */ /* 0x000ea20000300800 */
[C---:B----4-:R-:W-:Y:S11]  /*16d40*/  HMMA.16816.F32 R16, R12.reuse, R24, R16 ;  /* 0x000000180c10723c */ /* 0x050ff60000001810 */
[----:B------:R-:W-:Y:S11]  /*16d50*/  @!UPT UIADD3 URZ, URZ, URZ, URZ ;  /* 0x0000003f3f3ff290 */ /* 0x000ff6000fffe03f */
[----:B------:R-:W-:Y:S01]  /*16d60*/  @!UPT UIADD3 URZ, URZ, URZ, URZ ;  /* 0x0000003f3f3ff290 */ /* 0x000fe2000fffe03f */
[----:B------:R0:W-:Y:S01]  /*16d70*/  STL.64 [R1+0x320], R16 ;  /* 0x0003201001007387 */ /* 0x0001e20000100a00 */
[----:B------:R1:W-:Y:S03]  /*16d80*/  STL.64 [R1+0x328], R18 ;  /* 0x0003281201007387 */ /* 0x0003e60000100a00 */
[----:B0-----:R-:W4:Y:S01]  /*16d90*/  LDL.LU R16, [R1+0x1f0] ;  /* 0x0001f00001107983 */ /* 0x001f220000300800 */
[----:B------:R-:W4:Y:S02]  /*16da0*/  LDL.LU R17, [R1+0x1f4] ;  /* 0x0001f40001117983 */ /* 0x000f240000300800 */
[----:B-1----:R-:W4:Y:S02]  /*16db0*/  LDL.LU R18, [R1+0x1f8] ;  /* 0x0001f80001127983 */ /* 0x002f240000300800 */
[----:B------:R-:W4:Y:S01]  /*16dc0*/  LDL.LU R19, [R1+0x1fc] ;  /* 0x0001fc0001137983 */ /* 0x000f220000300800 */
[----:B--2---:R-:W-:Y:S01]  /*16dd0*/  STL.64 [R1+0x1108], R26 ;  /* 0x0011081a01007387 */ /* 0x004fe20000100a00 */
[----:B------:R0:W-:Y:S03]  /*16de0*/  STL.64 [R1+0x1100], R24 ;  /* 0x0011001801007387 */ /* 0x0001e60000100a00 */
[----:B0-----:R-:W3:Y:S01]  /*16df0*/  LDL.LU R24, [R1+0x230] ;  /* 0x0002300001187983 */ /* 0x001ee20000300800 */
[----:B------:R-:W3:Y:S02]  /*16e00*/  LDL.LU R25, [R1+0x234] ;  /* 0x0002340001197983 */ /* 0x000ee40000300800 */
[----:B------:R-:W3:Y:S02]  /*16e10*/  LDL.LU R26, [R1+0x238] ;  /* 0x00023800011a7983 */ /* 0x000ee40000300800 */
[----:B------:R-:W3:Y:S02]  /*16e20*/  LDL.LU R27, [R1+0x23c] ;  /* 0x00023c00011b7983 */ /* 0x000ee40000300800 */
[C---:B---3--:R-:W-:Y:S11]  /*16e30*/  HMMA.16816.F32 R24, R12.reuse, R20, R24 ;  /* 0x000000140c18723c */ /* 0x048ff60000001818 */
[----:B------:R-:W-:Y:S11]  /*16e40*/  @!UPT UIADD3 URZ, URZ, URZ, URZ ;  /* 0x0000003f3f3ff290 */ /* 0x000ff6000fffe03f */
[----:B------:R-:W-:Y:S01]  /*16e50*/  @!UPT UIADD3 URZ, URZ, URZ, URZ ;  /* 0x0000003f3f3ff290 */ /* 0x000fe2000fffe03f */
[----:B------:R-:W-:Y:S01]  /*16e60*/  STL.64 [R1+0x310], R24 ;  /* 0x0003101801007387 */ /* 0x000fe20000100a00 */
[----:B------:R0:W-:Y:S02]  /*16e70*/  STL.64 [R1+0x318], R26 ;  /* 0x0003181a01007387 */ /* 0x0001e40000100a00 */
[----:B0-----:R-:W-:Y:S02]  /*16e80*/  IMAD.MOV.U32 R27, RZ, RZ, R20 ;  /* 0x000000ffff1b7224 */ /* 0x001fe400078e0014 */
[----:B------:R-:W-:Y:S02]  /*16e90*/  IMAD.MOV.U32 R26, RZ, RZ, R21 ;  /* 0x000000ffff1a7224 */ /* 0x000fe400078e0015 */
[----:B------:R-:W2:Y:S02]  /*16ea0*/  LDL.LU.64 R20, [R1+0x1168] ;  /* 0x0011680001147983 */ /* 0x000ea40000300a00 */
[----:B--2---:R-:W-:Y:S01]  /*16eb0*/  HMMA.16816.F32 R8, R12, R20, R8 ;  /* 0x000000140c08723c */ /* 0x004fe20000001808 */
[----:B------:R-:W-:-:S02]  /*16ec0*/  IMAD.MOV.U32 R2, RZ, RZ, R20 ;  /* 0x000000ffff027224 */ /* 0x000fc400078e0014 */
[----:B------:R-:W-:Y:S11]  /*16ed0*/  IMAD.MOV.U32 R0, RZ, RZ, R21 ;  /* 0x000000ffff007224 */ /* 0x000ff600078e0015 */
[----:B------:R-:W-:Y:S09]  /*16ee0*/  @!UPT UIADD3 URZ, URZ, URZ, URZ ;  /* 0x0000003f3f3ff290 */ /* 0x000ff2000fffe03f */
[----:B------:R0:W-:Y:S01]  /*16ef0*/  STL.64 [R1+0x300], R8 ;  /* 0x0003000801007387 */ /* 0x0001e20000100a00 */
[----:B------:R-:W-:Y:S03]  /*16f00*/  STL.64 [R1+0x308], R10 ;  /* 0x0003080a01007387 */ /* 0x000fe60000100a00 */
[----:B0-----:R-:W2:Y:S01]  /*16f10*/  LDL.LU.64 R8, [R1+0x1160] ;  /* 0x0011600001087983 */ /* 0x001ea20000300a00 */
[----:B------:R-:W3:Y:S02]  /*16f20*/  LDL.LU R20, [R1+0x140] ;  /* 0x0001400001147983 */ /* 0x000ee40000300800 */
[----:B------:R-:W3:Y:S02]  /*16f30*/  LDL.LU R21, [R1+0x144] ;  /* 0x0001440001157983 */ /* 0x000ee40000300800 */
[----:B------:R-:W3:Y:S01]  /*16f40*/  LDL.LU R22, [R1+0x148] ;  /* 0x0001480001167983 */ /* 0x000ee20000300800 */
[----:B------:R-:W3:Y:S01]  /*16f50*/  LDL.LU R23, [R1+0x14c] ;  /* 0x00014c0001177983 */ /* 0x000ee20000300800 */
[----:B--2---:R-:W-:Y:S03]  /*16f60*/  HMMA.16816.F32 R4, R12, R8, R4 ;  /* 0x000000080c04723c */ /* 0x004fe60000001804 */
[----:B---3--:R-:W-:Y:S01]  /*16f70*/  STL.64 [R1+0x10a0], R22 ;  /* 0x0010a01601007387 */ /* 0x008fe20000100a00 */
[----:B------:R0:W-:Y:S02]  /*16f80*/  STL.64 [R1+0x1098], R20 ;  /* 0x0010981401007387 */ /* 0x0001e40000100a00 */
[----:B0-----:R-:W-:-:S02]  /*16f90*/  IMAD.MOV.U32 R20, RZ, RZ, R29 ;  /* 0x000000ffff147224 */ /* 0x001fc400078e001d */
[----:B------:R-:W-:Y:S01]  /*16fa0*/  IMAD.MOV.U32 R21, RZ, RZ, R3 ;  /* 0x000000ffff157224 */ /* 0x000fe200078e0003 */
[----:B------:R-:W2:Y:S01]  /*16fb0*/  LDL.LU R29, [R1+0x115c] ;  /* 0x00115c00011d7983 */ /* 0x000ea20000300800 */
[----:B------:R-:W3:Y:S11]  /*16fc0*/  LDL.LU R3, [R1+0x1158] ;  /* 0x0011580001037983 */ /* 0x000ef60000300800 */
[----:B------:R-:W-:Y:S02]  /*16fd0*/  @!UPT UIADD3 URZ, URZ, URZ, URZ ;  /* 0x0000003f3f3ff290 */ /* 0x000fe4000fffe03f */
[----:B------:R-:W-:Y:S01]  /*16fe0*/  STL.64 [R1+0x2f0], R4 ;  /* 0x0002f00401007387 */ /* 0x000fe20000100a00 */
[----:B------:R0:W-:Y:S02]  /*16ff0*/  STL.64 [R1+0x2f8], R6 ;  /* 0x0002f80601007387 */ /* 0x0001e40000100a00 */
[----:B------:R-:W-:Y:S02]  /*17000*/  IMAD.MOV.U32 R23, RZ, RZ, R8 ;  /* 0x000000ffff177224 */ /* 0x000fe400078e0008 */
[----:B------:R-:W-:Y:S01]  /*17010*/  IMAD.MOV.U32 R22, RZ, RZ, R9 ;  /* 0x000000ffff167224 */ /* 0x000fe200078e0009 */
[----:B0-----:R-:W2:Y:S01]  /*17020*/  LDL.LU.64 R6, [R1+0x1150] ;  /* 0x0011500001067983 */ /* 0x001ea20000300a00 */
[----:B------:R-:W2:Y:S02]  /*17030*/  LDL.LU.64 R4, [R1+0x1148] ;  /* 0x0011480001047983 */ /* 0x000ea40000300a00 */
[----:B------:R-:W2:Y:S02]  /*17040*/  LDL.LU R8, [R1+0x110] ;  /* 0x0001100001087983 */ /* 0x000ea40000300800 */
[----:B------:R-:W2:Y:S01]  /*17050*/  LDL.LU R9, [R1+0x114] ;  /* 0x0001140001097983 */ /* 0x000ea20000300800 */
[----:B------:R-:W2:Y:S01]  /*17060*/  LDL.LU R10, [R1+0x118] ;  /* 0x00011800010a7983 */ /* 0x000ea20000300800 */
[----:B------:R-:W2:Y:S01]  /*17070*/  LDL.LU R11, [R1+0x11c] ;  /* 0x00011c00010b7983 */ /* 0x000ea20000300800 */
[----:B----4-:R-:W-:Y:S02]  /*17080*/  HMMA.16816.F32 R16, R12, R20, R16 ;  /* 0x000000140c10723c */ /* 0x010fe40000001810 */
        /* <DEDUP_REMOVED lines=8> */
[----:B0-----:R-:W2:Y:S01]  /*17110*/  LDL.LU.64 R8, [R1+0xf0] ;  /* 0x0000f00001087983 */ /* 0x001ea20000300a00 */
[----:B------:R-:W4:Y:S05]  /*17120*/  LDL.64 R10, [R1+0xf8] ;  /* 0x0000f800010a7983 */ /* 0x000f2a0000100a00 */
[----:B------:R0:W-:Y:S02]  /*17130*/  STL.64 [R1+0x2d0], R16 ;  /* 0x0002d01001007387 */ /* 0x0001e40000100a00 */
[----:B------:R1:W-:Y:S01]  /*17140*/  STL.64 [R1+0x2d8], R18 ;  /* 0x0002d81201007387 */ /* 0x0003e20000100a00 */
[----:B0-----:R-:W2:Y:S01]  /*17150*/  LDL.LU R16, [R1+0x1e0] ;  /* 0x0001e00001107983 */ /* 0x001ea20000300800 */
[----:B------:R-:W2:Y:S02]  /*17160*/  LDL.LU R17, [R1+0x1e4] ;  /* 0x0001e40001117983 */ /* 0x000ea40000300800 */
[----:B-1----:R-:W2:Y:S02]  /*17170*/  LDL.LU R18, [R1+0x1e8] ;  /* 0x0001e80001127983 */ /* 0x002ea40000300800 */
[----:B------:R-:W2:Y:S01]  /*17180*/  LDL.LU R19, [R1+0x1ec] ;  /* 0x0001ec0001137983 */ /* 0x000ea20000300800 */
[----:B------:R0:W-:Y:S02]  /*17190*/  STL.64 [R1+0x10b8], R20 ;  /* 0x0010b81401007387 */ /* 0x0001e40000100a00 */
[----:B0-----:R-:W-:-:S02]  /*171a0*/  IMAD.MOV.U32 R20, RZ, RZ, R23 ;  /* 0x000000ffff147224 */ /* 0x001fc400078e0017 */
[----:B------:R-:W-:-:S05]  /*171b0*/  IMAD.MOV.U32 R21, RZ, RZ, R22 ;  /* 0x000000ffff157224 */ /* 0x000fca00078e0016 */
[----:B------:R0:W-:Y:S04]  /*171c0*/  STL.64 [R1+0x10d0], R20 ;  /* 0x0010d01401007387 */ /* 0x0001e80000100a00 */
[----:B0-----:R-:W2:Y:S01]  /*171d0*/  LDL.LU R20, [R1+0x170] ;  /* 0x0001700001147983 */ /* 0x001ea20000300800 */
[----:B------:R-:W2:Y:S02]  /*171e0*/  LDL.LU R21, [R1+0x174] ;  /* 0x0001740001157983 */ /* 0x000ea40000300800 */
[----:B------:R-:W2:Y:S02]  /*171f0*/  LDL.LU R22, [R1+0x178] ;  /* 0x0001780001167983 */ /* 0x000ea40000300800 */
[----:B------:R-:W2:Y:S02]  /*17200*/  LDL.LU R23, [R1+0x17c] ;  /* 0x00017c0001177983 */ /* 0x000ea40000300800 */
[----:B------:R-:W-:-:S02]  /*17210*/  IMAD.MOV.U32 R24, RZ, RZ, R6 ;  /* 0x000000ffff187224 */ /* 0x000fc400078e0006 */
[----:B------:R-:W-:Y:S01]  /*17220*/  IMAD.MOV.U32 R25, RZ, RZ, R7 ;  /* 0x000000ffff197224 */ /* 0x000fe200078e0007 */
[----:B------:R-:W3:Y:S01]  /*17230*/  LDL.LU R6, [R1+0x1144] ;  /* 0x0011440001067983 */ /* 0x000ee20000300800 */
[----:B------:R-:W3:Y:S03]  /*17240*/  LDL.LU R7, [R1+0x1140] ;  /* 0x0011400001077983 */ /* 0x000ee60000300800 */
[----:B------:R0:W-:Y:S04]  /*17250*/  STL.64 [R1+0x1120], R24 ;  /* 0x0011201801007387 */ /* 0x0001e80000100a00 */
[----:B--2---:R-:W-:Y:S01]  /*17260*/  STL.64 [R1+0x10e0], R22 ;  /* 0x0010e01601007387 */ /* 0x004fe20000100a00 */
[----:B------:R1:W-:Y:S02]  /*17270*/  STL.64 [R1+0x10d8], R20 ;  /* 0x0010d81401007387 */ /* 0x0003e40000100a00 */
[----:B0-----:R-:W2:Y:S02]  /*17280*/  LDL.LU R24, [R1+0x1d0] ;  /* 0x0001d00001187983 */ /* 0x001ea40000300800 */
[----:B------:R-:W2:Y:S02]  /*17290*/  LDL.LU R25, [R1+0x1d4] ;  /* 0x0001d40001197983 */ /* 0x000ea40000300800 */
[----:B-1----:R-:W-:-:S02]  /*172a0*/  IMAD.MOV.U32 R20, RZ, RZ, R27 ;  /* 0x000000ffff147224 */ /* 0x002fc400078e001b */
[----:B------:R-:W-:Y:S02]  /*172b0*/  IMAD.MOV.U32 R21, RZ, RZ, R26 ;  /* 0x000000ffff157224 */ /* 0x000fe400078e001a */
[----:B------:R-:W2:Y:S01]  /*172c0*/  LDL.LU R26, [R1+0x1d8] ;  /* 0x0001d800011a7983 */ /* 0x000ea20000300800 */
[----:B------:R-:W2:Y:S02]  /*172d0*/  LDL.LU R27, [R1+0x1dc] ;  /* 0x0001dc00011b7983 */ /* 0x000ea40000300800 */
[----:B------:R0:W-:Y:S02]  /*172e0*/  STL.64 [R1+0x10f8], R20 ;  /* 0x0010f81401007387 */ /* 0x0001e40000100a00 */
[----:B0-----:R-:W2:Y:S01]  /*172f0*/  LDL.LU R20, [R1+0x1b0] ;  /* 0x0001b00001147983 */ /* 0x001ea20000300800 */
[----:B------:R-:W2:Y:S02]  /*17300*/  LDL.LU R21, [R1+0x1b4] ;  /* 0x0001b40001157983 */ /* 0x000ea40000300800 */
[----:B------:R-:W2:Y:S02]  /*17310*/  LDL.LU R22, [R1+0x1b8] ;  /* 0x0001b80001167983 */ /* 0x000ea40000300800 */
[----:B------:R-:W2:Y:S01]  /*17320*/  LDL.LU R23, [R1+0x1bc] ;  /* 0x0001bc0001177983 */ /* 0x000ea20000300800 */
[----:B------:R-:W-:Y:S01]  /*17330*/  HMMA.16816.F32 R12, R12, R4, R16 ;  /* 0x000000040c0c723c */ /* 0x000fe20000001810 */
[----:B--2---:R-:W-:Y:S01]  /*17340*/  STL.64 [R1+0x1118], R22 ;  /* 0x0011181601007387 */ /* 0x004fe20000100a00 */
[----:B------:R0:W-:Y:S03]  /*17350*/  STL.64 [R1+0x1110], R20 ;  /* 0x0011101401007387 */ /* 0x0001e60000100a00 */
[----:B0-----:R-:W2:Y:S01]  /*17360*/  LDL.LU R20, [R1+0x1c0] ;  /* 0x0001c00001147983 */ /* 0x001ea20000300800 */
[----:B------:R-:W2:Y:S02]  /*17370*/  LDL.LU R21, [R1+0x1c4] ;  /* 0x0001c40001157983 */ /* 0x000ea40000300800 */
[----:B------:R-:W2:Y:S02]  /*17380*/  LDL.LU R22, [R1+0x1c8] ;  /* 0x0001c80001167983 */ /* 0x000ea40000300800 */
[----:B------:R-:W2:Y:S01]  /*17390*/  LDL.LU R23, [R1+0x1cc] ;  /* 0x0001cc0001177983 */ /* 0x000ea20000300800 */
[----:B------:R-:W2:Y:S01]  /*173a0*/  LDL.LU.64 R18, [R1+0x1138] ;  /* 0x0011380001127983 */ /* 0x000ea20000300a00 */
[----:B------:R-:W2:Y:S02]  /*173b0*/  LDL.LU.64 R16, [R1+0x1130] ;  /* 0x0011300001107983 */ /* 0x000ea40000300a00 */
[----:B---3--:R-:W-:Y:S02]  /*173c0*/  STL.64 [R1+0x10b0], R6 ;  /* 0x0010b00601007387 */ /* 0x008fe40000100a00 */
[----:B------:R0:W-:Y:S07]  /*173d0*/  STL.64 [R1+0x10a8], R4 ;  /* 0x0010a80401007387 */ /* 0x0001ee0000100a00 */
[----:B------:R-:W-:Y:S01]  /*173e0*/  STL.64 [R1+0x2c0], R12 ;  /* 0x0002c00c01007387 */ /* 0x000fe20000100a00 */
[----:B------:R-:W-:Y:S03]  /*173f0*/  STL.64 [R1+0x2c8], R14 ;  /* 0x0002c80e01007387 */ /* 0x000fe60000100a00 */
[----:B0-----:R-:W3:Y:S01]  /*17400*/  LDL.LU R4, [R1+0x150] ;  /* 0x0001500001047983 */ /* 0x001ee20000300800 */
[----:B------:R-:W3:Y:S02]  /*17410*/  LDL.LU R5, [R1+0x154] ;  /* 0x0001540001057983 */ /* 0x000ee40000300800 */
[----:B------:R-:W2:Y:S02]  /*17420*/  LDL.LU R6, [R1+0x158] ;  /* 0x0001580001067983 */ /* 0x000ea40000300800 */
[----:B------:R-:W2:Y:S02]  /*17430*/  LDL.LU R7, [R1+0x15c] ;  /* 0x00015c0001077983 */ /* 0x000ea40000300800 */
[----:B--2---:R-:W-:Y:S01]  /*17440*/  STL.64 [R1+0x10c8], R6 ;  /* 0x0010c80601007387 */ /* 0x004fe20000100a00 */
[----:B---3--:R0:W-:Y:S03]  /*17450*/  STL.64 [R1+0x10c0], R4 ;  /* 0x0010c00401007387 */ /* 0x0081e60000100a00 */
[----:B0-----:R-:W2:Y:S01]  /*17460*/  LDL.LU R4, [R1+0x160] ;  /* 0x0001600001047983 */ /* 0x001ea20000300800 */
[----:B------:R-:W2:Y:S02]  /*17470*/  LDL.LU R5, [R1+0x164] ;  /* 0x0001640001057983 */ /* 0x000ea40000300800 */
[----:B------:R-:W3:Y:S02]  /*17480*/  LDL.LU R6, [R1+0x168] ;  /* 0x0001680001067983 */ /* 0x000ee40000300800 */
[----:B------:R-:W3:Y:S01]  /*17490*/  LDL.LU R7, [R1+0x16c] ;  /* 0x00016c0001077983 */ /* 0x000ee20000300800 */
[C---:B------:R-:W-:Y:S01]  /*174a0*/  HMMA.16816.F32 R24, R16.reuse, R8, R24 ;  /* 0x000000081018723c */ /* 0x040fe20000001818 */
[----:B------:R-:W-:Y:S01]  /*174b0*/  IMAD.MOV.U32 R12, RZ, RZ, R2 ;  /* 0x000000ffff0c7224 */ /* 0x000fe200078e0002 */
[----:B---3--:R-:W-:Y:S01]  /*174c0*/  STL.64 [R1+0x10f0], R6 ;  /* 0x0010f00601007387 */ /* 0x008fe20000100a00 */
[----:B--2---:R0:W-:Y:S03]  /*174d0*/  STL.64 [R1+0x10e8], R4 ;  /* 0x0010e80401007387 */ /* 0x0041e60000100a00 */
[----:B0-----:R-:W2:Y:S01]  /*174e0*/  LDL.LU R4, [R1+0x1a0] ;  /* 0x0001a00001047983 */ /* 0x001ea20000300800 */
[----:B------:R-:W2:Y:S02]  /*174f0*/  LDL.LU R5, [R1+0x1a4] ;  /* 0x0001a40001057983 */ /* 0x000ea40000300800 */
[----:B------:R-:W2:Y:S02]  /*17500*/  LDL.LU R6, [R1+0x1a8] ;  /* 0x0001a80001067983 */ /* 0x000ea40000300800 */
[----:B------:R-:W2:Y:S01]  /*17510*/  LDL.LU R7, [R1+0x1ac] ;  /* 0x0001ac0001077983 */ /* 0x000ea20000300800 */
[----:B------:R-:W3:Y:S01]  /*17520*/  LDL.LU R2, [R1+0x1128] ;  /* 0x0011280001027983 */ /* 0x000ee20000300800 */
[----:B------:R-:W2:Y:S02]  /*17530*/  LDL R14, [R1+0xa8] ;  /* 0x0000a800010e7983 */ /* 0x000ea40000100800 */
[----:B------:R-:W2:Y:S08]  /*17540*/  LDL R15, [R1+0xac] ;  /* 0x0000ac00010f7983 */ /* 0x000eb00000100800 */
[----:B------:R0:W-:Y:S01]  /*17550*/  STL.64 [R1+0x2b0], R24 ;  /* 0x0002b01801007387 */ /* 0x0001e20000100a00 */
[----:B------:R1:W-:Y:S04]  /*17560*/  STL.64 [R1+0x2b8], R26 ;  /* 0x0002b81a01007387 */ /* 0x0003e80000100a00 */
[----:B0-----:R-:W1:Y:S02]  /*17570*/  LDL.LU.64 R24, [R1+0x1120] ;  /* 0x0011200001187983 */ /* 0x001e640000300a00 */
[C---:B-1----:R-:W-:Y:S02]  /*17580*/  HMMA.16816.F32 R24, R16.reuse, R24, R20 ;  /* 0x000000181018723c */ /* 0x042fe40000001814 */
[----:B------:R-:W2:Y:S01]  /*17590*/  LDL.LU.64 R22, [R1+0x1118] ;  /* 0x0011180001167983 */ /* 0x000ea20000300a00 */
[----:B------:R-:W2:Y:S11]  /*175a0*/  LDL.LU.64 R20, [R1+0x1110] ;  /* 0x0011100001147983 */ /* 0x000eb60000300a00 */
[----:B------:R-:W-:Y:S09]  /*175b0*/  @!UPT UIADD3 URZ, URZ, URZ, URZ ;  /* 0x0000003f3f3ff290 */ /* 0x000ff2000fffe03f */
[----:B------:R-:W-:Y:S01]  /*175c0*/  STL.64 [R1+0x2a0], R24 ;  /* 0x0002a01801007387 */ /* 0x000fe20000100a00 */
[----:B------:R0:W-:Y:S03]  /*175d0*/  STL.64 [R1+0x2a8], R26 ;  /* 0x0002a81a01007387 */ /* 0x0001e60000100a00 */
[----:B0-----:R-:W2:Y:S01]  /*175e0*/  LDL.LU.64 R26, [R1+0x1108] ;  /* 0x00110800011a7983 */ /* 0x001ea20000300a00 */
[----:B------:R-:W2:Y:S02]  /*175f0*/  LDL.LU.64 R24, [R1+0x1100] ;  /* 0x0011000001187983 */ /* 0x000ea40000300a00 */
[C---:B--2---:R-:W-:Y:S11]  /*17600*/  HMMA.16816.F32 R20, R16.reuse, R24, R20 ;  /* 0x000000181014723c */ /* 0x044ff60000001814 */
[----:B------:R-:W-:Y:S11]  /*17610*/  @!UPT UIADD3 URZ, URZ, URZ, URZ ;  /* 0x0000003f3f3ff290 */ /* 0x000ff6000fffe03f */
[----:B------:R-:W-:Y:S01]  /*17620*/  @!UPT UIADD3 URZ, URZ, URZ, URZ ;  /* 0x0000003f3f3ff290 */ /* 0x000fe2000fffe03f */
[----:B------:R0:W-:Y:S01]  /*17630*/  STL.64 [R1+0x290], R20 ;  /* 0x0002901401007387 */ /* 0x0001e20000100a00 */
[----:B------:R1:W-:Y:S03]  /*17640*/  STL.64 [R1+0x298], R22 ;  /* 0x0002981601007387 */ /* 0x0003e60000100a00 */
[----:B0-----:R-:W1:Y:S02]  /*17650*/  LDL.LU.64 R20, [R1+0x10f8] ;  /* 0x0010f80001147983 */ /* 0x001e640000300a00 */
[----:B-1----:R-:W-:Y:S02]  /*17660*/  HMMA.16816.F32 R20, R16, R20, R4 ;  /* 0x000000141014723c */ /* 0x002fe40000001804 */
[----:B------:R-:W2:Y:S01]  /*17670*/  LDL.LU.64 R6, [R1+0x10f0] ;  /* 0x0010f00001067983 */ /* 0x000ea20000300a00 */
[----:B------:R-:W2:Y:S11]  /*17680*/  LDL.LU.64 R4, [R1+0x10e8] ;  /* 0x0010e80001047983 */ /* 0x000eb60000300a00 */
[----:B------:R-:W-:Y:S09]  /*17690*/  @!UPT UIADD3 URZ, URZ, URZ, URZ ;  /* 0x0000003f3f3ff290 */ /* 0x000ff2000fffe03f */
[----:B------:R-:W-:Y:S01]  /*176a0*/  STL.64 [R1+0x270], R20 ;  /* 0x0002701401007387 */ /* 0x000fe20000100a00 */
[----:B------:R0:W-:Y:S03]  /*176b0*/  STL.64 [R1+0x278], R22 ;  /* 0x0002781601007387 */ /* 0x0001e60000100a00 */
[----:B0-----:R-:W2:Y:S01]  /*176c0*/  LDL.LU.64 R22, [R1+0x10e0] ;  /* 0x0010e00001167983 */ /* 0x001ea20000300a00 */
[----:B------:R-:W2:Y:S02]  /*176d0*/  LDL.LU.64 R20, [R1+0x10d8] ;  /* 0x0010d80001147983 */ /* 0x000ea40000300a00 */
[----:B------:R-:W-:-:S07]  /*176e0*/  IMAD.MOV.U32 R13, RZ, RZ, R0 ;  /* 0x000000ffff0d7224 */ /* 0x000fce00078e0000 */
[C---:B--2---:R-:W-:Y:S11]  /*176f0*/  HMMA.16816.F32 R20, R16.reuse, R12, R20 ;  /* 0x0000000c1014723c */ /* 0x044ff60000001814 */
[----:B------:R-:W-:Y:S11]  /*17700*/  @!UPT UIADD3 URZ, URZ, URZ, URZ ;  /* 0x0000003f3f3ff290 */ /* 0x000ff6000fffe03f */
[----:B------:R-:W-:Y:S01]  /*17710*/  @!UPT UIADD3 URZ, URZ, URZ, URZ ;  /* 0x0000003f3f3ff290 */ /* 0x000fe2000fffe03f */
[----:B------:R0:W-:Y:S01]  /*17720*/  STL.64 [R1+0x260], R20 ;  /* 0x0002601401007387 */ /* 0x0001e20000100a00 */
[----:B------:R-:W-:Y:S03]  /*17730*/  STL.64 [R1+0x268], R22 ;  /* 0x0002681601007387 */ /* 0x000fe60000100a00 */
[----:B0-----:R-:W2:Y:S01]  /*17740*/  LDL.LU.64 R20, [R1+0x10d0] ;  /* 0x0010d00001147983 */ /* 0x001ea20000300a00 */
[----:B------:R0:W-:Y:S03]  /*17750*/  STL.64 [R1+0x1050], R14 ;  /* 0x0010500e01007387 */ /* 0x0001e60000100a00 */
[----:B0-----:R-:W3:Y:S01]  /*17760*/  LDL.64 R14, [R1+0xd8] ;  /* 0x0000d800010e7983 */ /* 0x001ee20000100a00 */
[C---:B--2---:R-:W-:Y:S03]  /*17770*/  HMMA.16816.F32 R20, R16.reuse, R20, R4 ;  /* 0x000000141014723c */ /* 0x044fe60000001804 */
[----:B------:R-:W2:Y:S01]  /*17780*/  LDL.LU.64 R6, [R1+0x10c8] ;  /* 0x0010c80001067983 */ /* 0x000ea20000300a00 */
[----:B------:R-:W2:Y:S11]  /*17790*/  LDL.LU.64 R4, [R1+0x10c0] ;  /* 0x0010c00001047983 */ /* 0x000eb60000300a00 */
[----:B------:R-:W-:Y:S08]  /*177a0*/  @!UPT UIADD3 URZ, URZ, URZ, URZ ;  /* 0x0000003f3f3ff290 */ /* 0x000ff0000fffe03f */
        /* <DEDUP_REMOVED lines=12> */
[----:B------:R-:W2:Y:S01]  /*17870*/  LDL.LU.64 R22, [R1+0x1090] ;  /* 0x0010900001167983 */ /* 0x000ea20000300a00 */
[----:B------:R-:W3:Y:S02]  /*17880*/  LDL.LU.64 R20, [R1+0x1088] ;  /* 0x0010880001147983 */ /* 0x000ee40000300a00 */
[----:B------:R0:W-:Y:S02]  /*17890*/  STL.64 [R1+0x1010], R6 ;  /* 0x0010100601007387 */ /* 0x0001e40000100a00 */
[----:B------:R-:W3:Y:S11]  /*178a0*/  LDL.LU R4, [R1+0x130] ;  /* 0x0001300001047983 */ /* 0x000ef60000300800 */
[----:B------:R-:W-:Y:S06]  /*178b0*/  @!UPT UIADD3 URZ, URZ, URZ, URZ ;  /* 0x0000003f3f3ff290 */ /* 0x000fec000fffe03f */
[----:B------:R2:W-:Y:S01]  /*178c0*/  STL.64 [R1+0x230], R16 ;  /* 0x0002301001007387 */ /* 0x0005e20000100a00 */
[----:B------:R1:W-:Y:S02]  /*178d0*/  STL.64 [R1+0x238], R18 ;  /* 0x0002381201007387 */ /* 0x0003e40000100a00 */
[----:B------:R-:W3:Y:S02]  /*178e0*/  LDL.LU R5, [R1+0x134] ;  /* 0x0001340001057983 */ /* 0x000ee40000300800 */
[----:B0-----:R-:W3:Y:S01]  /*178f0*/  LDL.LU R6, [R1+0x138] ;  /* 0x0001380001067983 */ /* 0x001ee20000300800 */
[----:B------:R-:W3:Y:S01]  /*17900*/  LDL.LU R7, [R1+0x13c] ;  /* 0x00013c0001077983 */ /* 0x000ee20000300800 */
[----:B--2---:R-:W-:Y:S02]  /*17910*/  IMAD.MOV.U32 R16, RZ, RZ, R22 ;  /* 0x000000ffff107224 */ /* 0x004fe400078e0016 */
[----:B------:R-:W-:Y:S01]  /*17920*/  IMAD.MOV.U32 R17, RZ, RZ, R23 ;  /* 0x000000ffff117224 */ /* 0x000fe200078e0017 */
[----:B------:R-:W3:Y:S01]  /*17930*/  LDL.LU R22, [R1+0x1080] ;  /* 0x0010800001167983 */ /* 0x000ee20000300800 */
[----:B------:R-:W3:Y:S02]  /*17940*/  LDL.LU R23, [R1+0x107c] ;  /* 0x00107c0001177983 */ /* 0x000ee40000300800 */
[----:B-1----:R-:W2:Y:S02]  /*17950*/  LDL.LU R18, [R1+0x48] ;  /* 0x0000480001127983 */ /* 0x002ea40000300800 */
[----:B------:R-:W-:-:S02]  /*17960*/  IMAD.MOV.U32 R19, RZ, RZ, R28 ;  /* 0x000000ffff137224 */ /* 0x000fc400078e001c */
[----:B------:R-:W2:Y:S01]  /*17970*/  LDL.LU R28, [R1+0x1078] ;  /* 0x00107800011c7983 */ /* 0x000ea20000300800 */
[----:B----4-:R-:W-:Y:S01]  /*17980*/  IMAD.MOV.U32 R0, RZ, RZ, R11 ;  /* 0x000000ffff007224 */ /* 0x010fe200078e000b */
[C---:B---3--:R-:W-:Y:S02]  /*17990*/  HMMA.16816.F32 R4, R20.reuse, R10, R4 ;  /* 0x0000000a1404723c */ /* 0x048fe40000001804 */
[----:B--2---:R0:W-:Y:S01]  /*179a0*/  STL.64 [R1+0xfa8], R18 ;  /* 0x000fa81201007387 */ /* 0x0041e20000100a00 */
[----:B------:R-:W-:Y:S03]  /*179b0*/  STL.64 [R1+0xfa0], R16 ;  /* 0x000fa01001007387 */ /* 0x000fe60000100a00 */
[----:B0-----:R-:W2:Y:S04]  /*179c0*/  LDL R18, [R1+0xb8] ;  /* 0x0000b80001127983 */ /* 0x001ea80000100800 */
[----:B------:R-:W2:Y:S11]  /*179d0*/  LDL R19, [R1+0xbc] ;  /* 0x0000bc0001137983 */ /* 0x000eb60000100800 */
[----:B------:R-:W-:Y:S02]  /*179e0*/  @!UPT UIADD3 URZ, URZ, URZ, URZ ;  /* 0x0000003f3f3ff290 */ /* 0x000fe4000fffe03f */
[----:B------:R0:W-:Y:S01]  /*179f0*/  STL.64 [R1+0x220], R4 ;  /* 0x0002200401007387 */ /* 0x0001e20000100a00 */
[----:B------:R-:W-:Y:S02]  /*17a00*/  STL.64 [R1+0x228], R6 ;  /* 0x0002280601007387 */ /* 0x000fe40000100a00 */
[----:B0-----:R-:W-:Y:S02]  /*17a10*/  IMAD.MOV.U32 R4, RZ, RZ, R10 ;  /* 0x000000ffff047224 */ /* 0x001fe400078e000a */
[----:B------:R-:W3:Y:S01]  /*17a20*/  LDL.LU.64 R10, [R1+0x1070] ;  /* 0x00107000010a7983 */ /* 0x000ee20000300a00 */
[----:B------:R-:W3:Y:S02]  /*17a30*/  LDL.LU.64 R8, [R1+0x1068] ;  /* 0x0010680001087983 */ /* 0x000ee40000300a00 */
[C---:B---3--:R-:W-:Y:S11]  /*17a40*/  HMMA.16816.F32 R8, R20.reuse, R14, R8 ;  /* 0x0000000e1408723c */ /* 0x048ff60000001808 */
[----:B------:R-:W-:Y:S11]  /*17a50*/  @!UPT UIADD3 URZ, URZ, URZ, URZ ;  /* 0x0000003f3f3ff290 */ /* 0x000ff6000fffe03f */
[----:B------:R-:W-:Y:S01]  /*17a60*/  @!UPT UIADD3 URZ, URZ, URZ, URZ ;  /* 0x0000003f3f3ff290 */ /* 0x000fe2000fffe03f */
[----:B------:R-:W-:Y:S01]  /*17a70*/  STL.64 [R1+0x210], R8 ;  /* 0x0002100801007387 */ /* 0x000fe20000100a00 */
[----:B------:R0:W-:Y:S03]  /*17a80*/  STL.64 [R1+0x218], R10 ;  /* 0x0002180a01007387 */ /* 0x0001e60000100a00 */
[----:B0-----:R-:W3:Y:S01]  /*17a90*/  LDL.LU.64 R10, [R1+0x1060] ;  /* 0x00106000010a7983 */ /* 0x001ee20000300a00 */
[----:B------:R-:W3:Y:S02]  /*17aa0*/  LDL.LU.64 R8, [R1+0x1058] ;  /* 0x0010580001087983 */ /* 0x000ee40000300a00 */
[----:B------:R-:W2:Y:S02]  /*17ab0*/  LDL.LU R12, [R1+0x100] ;  /* 0x00010000010c7983 */ /* 0x000ea40000300800 */
[----:B------:R-:W-:Y:S02]  /*17ac0*/  IMAD.MOV.U32 R6, RZ, RZ, R14 ;  /* 0x000000ffff067224 */ /* 0x000fe400078e000e */
[----:B------:R-:W-:Y:S01]  /*17ad0*/  IMAD.MOV.U32 R5, RZ, RZ, R15 ;  /* 0x000000ffff057224 */ /* 0x000fe200078e000f */
[----:B---3--:R-:W-:Y:S11]  /*17ae0*/  HMMA.16816.F32 R8, R20, R26, R8 ;  /* 0x0000001a1408723c */ /* 0x008ff60000001808 */
[----:B------:R-:W-:Y:S11]  /*17af0*/  @!UPT UIADD3 URZ, URZ, URZ, URZ ;  /* 0x0000003f3f3ff290 */ /* 0x000ff6000fffe03f */
[----:B------:R-:W-:Y:S01]  /*17b00*/  @!UPT UIADD3 URZ, URZ, URZ, URZ ;  /* 0x0000003f3f3ff290 */ /* 0x000fe2000fffe03f */
[----:B------:R-:W-:Y:S01]  /*17b10*/  STL.64 [R1+0x200], R8 ;  /* 0x0002000801007387 */ /* 0x000fe20000100a00 */
[----:B------:R-:W-:Y:S02]  /*17b20*/  STL.64 [R1+0x208], R10 ;  /* 0x0002080a01007387 */ /* 0x000fe40000100a00 */
[----:B------:R-:W2:Y:S02]  /*17b30*/  LDL.LU R13, [R1+0x104] ;  /* 0x00010400010d7983 */ /* 0x000ea40000300800 */
[----:B------:R-:W2:Y:S01]  /*17b40*/  LDL.LU R14, [R1+0x108] ;  /* 0x00010800010e7983 */ /* 0x000ea20000300800 */
[----:B------:R-:W2:Y:S01]  /*17b50*/  LDL.LU R15, [R1+0x10c] ;  /* 0x00010c00010f7983 */ /* 0x000ea20000300800 */
[----:B------:R0:W-:Y:S02]  /*17b60*/  STL.64 [R1+0xfc8], R26 ;  /* 0x000fc81a01007387 */ /* 0x0001e40000100a00 */
[----:B0-----:R-:W-:Y:S02]  /*17b70*/  IMAD.MOV.U32 R26, RZ, RZ, R6 ;  /* 0x000000ffff1a7224 */ /* 0x001fe400078e0006 */
[----:B------:R-:W3:Y:S01]  /*17b80*/  LDL.64 R6, [R1+0x88] ;  /* 0x0000880001067983 */ /* 0x000ee20000100a00 */
[----:B------:R-:W-:-:S03]  /*17b90*/  IMAD.MOV.U32 R27, RZ, RZ, R5 ;  /* 0x000000ffff1b7224 */ /* 0x000fc600078e0005 */
[----:B---3--:R-:W-:Y:S02]  /*17ba0*/  STL.64 [R1+0x1028], R6 ;  /* 0x0010280601007387 */ /* 0x008fe40000100a00 */
[----:B------:R0:W-:Y:S02]  /*17bb0*/  STL.64 [R1+0xfe0], R26 ;  /* 0x000fe01a01007387 */ /* 0x0001e40000100a00 */
[----:B------:R-:W3:Y:S02]  /*17bc0*/  LDL.LU R8, [R1+0x60] ;  /* 0x0000600001087983 */ /* 0x000ee40000300800 */
[----:B------:R-:W3:Y:S01]  /*17bd0*/  LDL.LU R9, [R1+0x64] ;  /* 0x0000640001097983 */ /* 0x000ee20000300800 */
[----:B------:R-:W4:Y:S01]  /*17be0*/  LDL.LU R10, [R1+0x68] ;  /* 0x00006800010a7983 */ /* 0x000f220000300800 */
[----:B------:R-:W4:Y:S02]  /*17bf0*/  LDL.LU R11, [R1+0x6c] ;  /* 0x00006c00010b7983 */ /* 0x000f240000300800 */
[----:B0-----:R-:W-:-:S02]  /*17c00*/  IMAD.MOV.U32 R26, RZ, RZ, R4 ;  /* 0x000000ffff1a7224 */ /* 0x001fc400078e0004 */
[----:B------:R-:W-:Y:S01]  /*17c10*/  IMAD.MOV.U32 R27, RZ, RZ, R0 ;  /* 0x000000ffff1b7224 */ /* 0x000fe200078e0000 */
[----:B----4-:R-:W-:Y:S01]  /*17c20*/  STL.64 [R1+0x1038], R10 ;  /* 0x0010380a01007387 */ /* 0x010fe20000100a00 */
[----:B---3--:R0:W-:Y:S03]  /*17c30*/  STL.64 [R1+0x1030], R8 ;  /* 0x0010300801007387 */ /* 0x0081e60000100a00 */
[----:B0-----:R-:W3:Y:S01]  /*17c40*/  LDL.LU R8, [R1+0xe0] ;  /* 0x0000e00001087983 */ /* 0x001ee20000300800 */
[----:B------:R-:W3:Y:S02]  /*17c50*/  LDL.LU R9, [R1+0xe4] ;  /* 0x0000e40001097983 */ /* 0x000ee40000300800 */
[----:B------:R-:W3:Y:S02]  /*17c60*/  LDL.LU R10, [R1+0xe8] ;  /* 0x0000e800010a7983 */ /* 0x000ee40000300800 */
[----:B------:R-:W3:Y:S01]  /*17c70*/  LDL.LU R11, [R1+0xec] ;  /* 0x0000ec00010b7983 */ /* 0x000ee20000300800 */
[----:B------:R-:W4:Y:S01]  /*17c80*/  LDL.64 R6, [R1+0x98] ;  /* 0x0000980001067983 */ /* 0x000f220000100a00 */
[----:B------:R0:W-:Y:S02]  /*17c90*/  STL.64 [R1+0x1008], R26 ;  /* 0x0010081a01007387 */ /* 0x0001e40000100a00 */
[----:B------:R-:W3:Y:S02]  /*17ca0*/  LDL.LU R24, [R1+0x30] ;  /* 0x0000300001187983 */ /* 0x000ee40000300800 */
[----:B------:R-:W3:Y:S01]  /*17cb0*/  LDL.LU R25, [R1+0x34] ;  /* 0x0000340001197983 */ /* 0x000ee20000300800 */
[----:B0-----:R-:W3:Y:S01]  /*17cc0*/  LDL.LU R26, [R1+0x38] ;  /* 0x00003800011a7983 */ /* 0x001ee20000300800 */
[----:B------:R-:W3:Y:S01]  /*17cd0*/  LDL.LU R27, [R1+0x3c] ;  /* 0x00003c00011b7983 */ /* 0x000ee20000300800 */
[----:B--2---:R-:W-:Y:S02]  /*17ce0*/  HMMA.16816.F32 R12, R20, R18, R12 ;  /* 0x00000012140c723c */ /* 0x004fe4000000180c */
[----:B---3--:R-:W-:Y:S01]  /*17cf0*/  STL.64 [R1+0x1020], R26 ;  /* 0x0010201a01007387 */ /* 0x008fe20000100a00 */
[----:B------:R0:W-:Y:S03]  /*17d00*/  STL.64 [R1+0x1018], R24 ;  /* 0x0010181801007387 */ /* 0x0001e60000100a00 */
[----:B0-----:R-:W2:Y:S01]  /*17d10*/  LDL.LU R24, [R1+0x50] ;  /* 0x0000500001187983 */ /* 0x001ea20000300800 */
[----:B------:R-:W2:Y:S02]  /*17d20*/  LDL.LU R25, [R1+0x54] ;  /* 0x0000540001197983 */ /* 0x000ea40000300800 */
[----:B------:R-:W2:Y:S02]  /*17d30*/  LDL.LU R26, [R1+0x58] ;  /* 0x00005800011a7983 */ /* 0x000ea40000300800 */
[----:B------:R-:W2:Y:S11]  /*17d40*/  LDL.LU R27, [R1+0x5c] ;  /* 0x00005c00011b7983 */ /* 0x000eb60000300800 */
[----:B------:R-:W-:Y:S01]  /*17d50*/  @!UPT UIADD3 URZ, URZ, URZ, URZ ;  /* 0x0000003f3f3ff290 */ /* 0x000fe2000fffe03f */
[----:B------:R-:W-:Y:S01]  /*17d60*/  STL.64 [R1+0x1f0], R12 ;  /* 0x0001f00c01007387 */ /* 0x000fe20000100a00 */
[----:B------:R0:W-:Y:S03]  /*17d70*/  STL.64 [R1+0x1f8], R14 ;  /* 0x0001f80e01007387 */ /* 0x0001e60000100a00 */
[----:B0-----:R-:W3:Y:S01]  /*17d80*/  LDL.LU.64 R14, [R1+0x1050] ;  /* 0x00105000010e7983 */ /* 0x001ee20000300a00 */
[----:B------:R0:W-:Y:S02]  /*17d90*/  STL.64 [R1+0xfc0], R18 ;  /* 0x000fc01201007387 */ /* 0x0001e40000100a00 */
[----:B------:R-:W2:Y:S02]  /*17da0*/  LDL.LU R16, [R1] ;  /* 0x0000000001107983 */ /* 0x000ea40000300800 */
[----:B------:R-:W-:Y:S02]  /*17db0*/  IMAD.MOV.U32 R17, RZ, RZ, R2 ;  /* 0x000000ffff117224 */ /* 0x000fe400078e0002 */
[----:B------:R-:W3:Y:S01]  /*17dc0*/  LDL.LU R2, [R1+0x104c] ;  /* 0x00104c0001027983 */ /* 0x000ee20000300800 */
[----:B0-----:R-:W-:-:S02]  /*17dd0*/  IMAD.MOV.U32 R18, RZ, RZ, R3 ;  /* 0x000000ffff127224 */ /* 0x001fc400078e0003 */
[----:B------:R-:W-:Y:S01]  /*17de0*/  IMAD.MOV.U32 R19, RZ, RZ, R29 ;  /* 0x000000ffff137224 */ /* 0x000fe200078e001d */
[----:B------:R-:W3:Y:S01]  /*17df0*/  LDL.LU R3, [R1+0x1048] ;  /* 0x0010480001037983 */ /* 0x000ee20000300800 */
[----:B------:R-:W3:Y:S03]  /*17e00*/  LDL.LU R29, [R1+0x1044] ;  /* 0x00104400011d7983 */ /* 0x000ee60000300800 */
[----:B------:R-:W-:Y:S04]  /*17e10*/  STL.64 [R1+0xfd8], R18 ;  /* 0x000fd81201007387 */ /* 0x000fe80000100a00 */
[----:B--2---:R0:W-:Y:S04]  /*17e20*/  STL.64 [R1+0xfd0], R16 ;  /* 0x000fd01001007387 */ /* 0x0041e80000100a00 */
[----:B0-----:R-:W2:Y:S01]  /*17e30*/  LDL.LU R16, [R1+0x10] ;  /* 0x0000100001107983 */ /* 0x001ea20000300800 */
[----:B------:R-:W2:Y:S02]  /*17e40*/  LDL.LU R17, [R1+0x14] ;  /* 0x0000140001117983 */ /* 0x000ea40000300800 */
[----:B------:R-:W2:Y:S01]  /*17e50*/  LDL.LU R18, [R1+0x18] ;  /* 0x0000180001127983 */ /* 0x000ea20000300800 */
[----:B---3--:R-:W-:Y:S01]  /*17e60*/  HMMA.16816.F32 R8, R20, R14, R8 ;  /* 0x0000000e1408723c */ /* 0x008fe20000001808 */
[----:B------:R-:W-:-:S02]  /*17e70*/  IMAD.MOV.U32 R19, RZ, RZ, R28 ;  /* 0x000000ffff137224 */ /* 0x000fc400078e001c */
[----:B------:R-:W3:Y:S04]  /*17e80*/  LDL.LU R28, [R1+0x1040] ;  /* 0x00104000011c7983 */ /* 0x000ee80000300800 */
[----:B--2---:R-:W-:Y:S01]  /*17e90*/  STL.64 [R1+0xff0], R18 ;  /* 0x000ff01201007387 */ /* 0x004fe20000100a00 */
[----:B------:R0:W-:Y:S03]  /*17ea0*/  STL.64 [R1+0xfe8], R16 ;  /* 0x000fe81001007387 */ /* 0x0001e60000100a00 */
[----:B0-----:R-:W2:Y:S11]  /*17eb0*/  LDL.LU R16, [R1+0x20] ;  /* 0x0000200001107983 */ /* 0x001eb60000300800 */
[----:B------:R-:W-:Y:S01]  /*17ec0*/  @!UPT UIADD3 URZ, URZ, URZ, URZ ;  /* 0x0000003f3f3ff290 */ /* 0x000fe2000fffe03f */
[----:B------:R-:W-:Y:S02]  /*17ed0*/  STL.64 [R1+0x1e0], R8 ;  /* 0x0001e00801007387 */ /* 0x000fe40000100a00 */
[----:B------:R0:W-:Y:S02]  /*17ee0*/  STL.64 [R1+0x1e8], R10 ;  /* 0x0001e80a01007387 */ /* 0x0001e40000100a00 */
[----:B0-----:R-:W4:Y:S01]  /*17ef0*/  LDL.LU.64 R10, [R1+0x1038] ;  /* 0x00103800010a7983 */ /* 0x001f220000300a00 */
[----:B------:R-:W4:Y:S02]  /*17f00*/  LDL.LU.64 R8, [R1+0x1030] ;  /* 0x0010300001087983 */ /* 0x000f240000300a00 */
[C---:B----4-:R-:W-:Y:S11]  /*17f10*/  HMMA.16816.F32 R8, R20.reuse, R6, R8 ;  /* 0x000000061408723c */ /* 0x050ff60000001808 */
[----:B------:R-:W-:Y:S11]  /*17f20*/  @!UPT UIADD3 URZ, URZ, URZ, URZ ;  /* 0x0000003f3f3ff290 */ /* 0x000ff6000fffe03f */
[----:B------:R-:W-:Y:S01]  /*17f30*/  @!UPT UIADD3 URZ, URZ, URZ, URZ ;  /* 0x0000003f3f3ff290 */ /* 0x000fe2000fffe03f */
[----:B------:R0:W-:Y:S01]  /*17f40*/  STL.64 [R1+0x1d0], R8 ;  /* 0x0001d00801007387 */ /* 0x0001e20000100a00 */
[----:B------:R-:W-:Y:S02]  /*17f50*/  STL.64 [R1+0x1d8], R10 ;  /* 0x0001d80a01007387 */ /* 0x000fe40000100a00 */
[----:B0-----:R-:W-:Y:S02]  /*17f60*/  IMAD.MOV.U32 R9, RZ, RZ, R6 ;  /* 0x000000ffff097224 */ /* 0x001fe400078e0006 */
[----:B------:R-:W-:Y:S02]  /*17f70*/  IMAD.MOV.U32 R8, RZ, RZ, R7 ;  /* 0x000000ffff087224 */ /* 0x000fe400078e0007 */
[----:B------:R-:W4:Y:S01]  /*17f80*/  LDL.LU.64 R6, [R1+0x1028] ;  /* 0x0010280001067983 */ /* 0x000f220000300a00 */
[----:B------:R-:W-:Y:S02]  /*17f90*/  IMAD.MOV.U32 R18, RZ, RZ, R3 ;  /* 0x000000ffff127224 */ /* 0x000fe400078e0003 */
[----:B------:R-:W-:Y:S01]  /*17fa0*/  IMAD.MOV.U32 R19, RZ, RZ, R2 ;  /* 0x000000ffff137224 */ /* 0x000fe200078e0002 */
        /* <DEDUP_REMOVED lines=8> */
[----:B------:R-:W4:Y:S02]  /*18030*/  LDL.LU.64 R6, [R1+0x1010] ;  /* 0x0010100001067983 */ /* 0x000f240000300a00 */
[----:B------:R-:W-:Y:S01]  /*18040*/  IMAD.MOV.U32 R17, RZ, RZ, R29 ;  /* 0x000000ffff117224 */ /* 0x000fe200078e001d */
[----:B----4-:R-:W-:Y:S01]  /*18050*/  HMMA.16816.F32 R20, R20, R6, R24 ;  /* 0x000000061414723c */ /* 0x010fe20000001818 */
[----:B------:R-:W2:Y:S01]  /*18060*/  LDL.LU.64 R26, [R1+0x1008] ;  /* 0x00100800011a7983 */ /* 0x000ea20000300a00 */
[----:B------:R-:W-:-:S02]  /*18070*/  IMAD.MOV.U32 R0, RZ, RZ, R7 ;  /* 0x000000ffff007224 */ /* 0x000fc400078e0007 */
[----:B------:R-:W2:Y:S02]  /*18080*/  LDL.LU.64 R6, [R1+0x1000] ;  /* 0x0010000001067983 */ /* 0x000ea40000300a00 */
[----:B------:R-:W2:Y:S11]  /*18090*/  LDL.LU.64 R4, [R1+0xff8] ;  /* 0x000ff80001047983 */ /* 0x000eb60000300a00 */
[----:B------:R-:W-:Y:S07]  /*180a0*/  @!UPT UIADD3 URZ, URZ, URZ, URZ ;  /* 0x0000003f3f3ff290 */ /* 0x000fee000fffe03f */
[----:B------:R-:W-:Y:S01]  /*180b0*/  IMAD.MOV.U32 R29, RZ, RZ, R23 ;  /* 0x000000ffff1d7224 */ /* 0x000fe200078e0017 */
[----:B------:R0:W-:Y:S01]  /*180c0*/  STL.64 [R1+0x1b0], R20 ;  /* 0x0001b01401007387 */ /* 0x0001e20000100a00 */
[----:B------:R-:W-:Y:S03]  /*180d0*/  STL [R1+0x1b8], R22 ;  /* 0x0001b81601007387 */ /* 0x000fe60000100800 */
[----:B0-----:R-:W4:Y:S01]  /*180e0*/  LDL R21, [R1+0x8f8] ;  /* 0x0008f80001157983 */ /* 0x001f220000100800 */
[----:B------:R-:W-:Y:S01]  /*180f0*/  STL [R1+0xea8], R29 ;  /* 0x000ea81d01007387 */ /* 0x000fe20000100800 */
        /* <DEDUP_REMOVED lines=27> */
[----:B0-----:R-:W-:Y:S02]  /*182b0*/  IMAD.MOV.U32 R26, RZ, RZ, R9 ;  /* 0x000000ffff1a7224 */ /* 0x001fe400078e0009 */
[----:B------:R-:W-:Y:S02]  /*182c0*/  IMAD.MOV.U32 R27, RZ, RZ, R8 ;  /* 0x000000ffff1b7224 */ /* 0x000fe400078e0008 */
[----:B---3--:R-:W0:Y:S04]  /*182d0*/  LDSM.16.MT88.4 R8, [R28+0x14200] ;  /* 0x014200001c08783b */ /* 0x008e280000004200 */
[----:B0-----:R-:W-:Y:S01]  /*182e0*/  STL.64 [R1+0xf90], R10 ;  /* 0x000f900a01007387 */ /* 0x001fe20000100a00 */
[----:B------:R0:W-:Y:S03]  /*182f0*/  STL.64 [R1+0xf88], R8 ;  /* 0x000f880801007387 */ /* 0x0001e60000100a00 */
[----:B0-----:R-:W3:Y:S01]  /*18300*/  LDL.LU R8, [R1+0x180] ;  /* 0x0001800001087983 */ /* 0x001ee20000300800 */
[----:B------:R-:W3:Y:S02]  /*18310*/  LDL.LU R9, [R1+0x184] ;  /* 0x0001840001097983 */ /* 0x000ee40000300800 */
[----:B------:R-:W3:Y:S02]  /*18320*/  LDL.LU R10, [R1+0x188] ;  /* 0x00018800010a7983 */ /* 0x000ee40000300800 */
[----:B------:R-:W3:Y:S01]  /*18330*/  LDL.LU R11, [R1+0x18c] ;  /* 0x00018c00010b7983 */ /* 0x000ee20000300800 */
[----:B--2---:R-:W-:Y:S01]  /*18340*/  HMMA.16816.F32 R16, R4, R14, R16 ;  /* 0x0000000e0410723c */ /* 0x004fe20000001810 */
[----:B------:R-:W0:Y:S04]  /*18350*/  LDSM.16.MT88.4 R12, [R28+0x14300] ;  /* 0x014300001c0c783b */ /* 0x000e280000004200 */
[----:B0-----:R-:W-:Y:S11]  /*18360*/  STL.64 [R1+0xef8], R14 ;  /* 0x000ef80e01007387 */ /* 0x001ff60000100a00 */
[----:B------:R-:W-:Y:S07]  /*18370*/  @!UPT UIADD3 URZ, URZ, URZ, URZ ;  /* 0x0000003f3f3ff290 */ /* 0x000fee000fffe03f */
[----:B------:R-:W-:Y:S02]  /*18380*/  STL.64 [R1+0x150], R16 ;  /* 0x0001501001007387 */ /* 0x000fe40000100a00 */
[----:B------:R-:W-:Y:S02]  /*18390*/  STL.64 [R1+0x158], R18 ;  /* 0x0001581201007387 */ /* 0x000fe40000100a00 */
[----:B------:R-:W0:Y:S04]  /*183a0*/  LDSM.16.MT88.4 R16, [R28+0x18000] ;  /* 0x018000001c10783b */ /* 0x000e280000004200 */
[----:B------:R-:W-:Y:S02]  /*183b0*/  STL.64 [R1+0xef0], R12 ;  /* 0x000ef00c01007387 */ /* 0x000fe40000100a00 */
[----:B----4-:R-:W1:Y:S02]  /*183c0*/  LDSM.16.M88.4 R12, [R21+0x20080] ;  /* 0x02008000150c783b */ /* 0x010e640000000200 */
[----:B0-----:R0:W-:Y:S02]  /*183d0*/  STL.64 [R1+0xe50], R18 ;  /* 0x000e501201007387 */ /* 0x0011e40000100a00 */
[----:B------:R-:W-:Y:S02]  /*183e0*/  STL.64 [R1+0xe48], R16 ;  /* 0x000e481001007387 */ /* 0x000fe40000100a00 */
[----:B0-----:R-:W2:Y:S01]  /*183f0*/  LDL.LU R18, [R1+0x78] ;  /* 0x0000780001127983 */ /* 0x001ea20000300800 */
[----:B------:R-:W-:-:S02]  /*18400*/  IMAD.MOV.U32 R19, RZ, RZ, R0 ;  /* 0x000000ffff137224 */ /* 0x000fc400078e0000 */
[----:B------:R-:W4:Y:S01]  /*18410*/  LDL.LU R0, [R1+0xf98] ;  /* 0x000f980001007983 */ /* 0x000f220000300800 */
[----:B---3--:R-:W-:Y:S01]  /*18420*/  HMMA.16816.F32 R24, R4, R26, R8 ;  /* 0x0000001a0418723c */ /* 0x008fe20000001808 */
[----:B------:R-:W-:Y:S02]  /*18430*/  IMAD.MOV.U32 R23, RZ, RZ, R2 ;  /* 0x000000ffff177224 */ /* 0x000fe400078e0002 */
[----:B------:R-:W-:Y:S01]  /*18440*/  IMAD.MOV.U32 R22, RZ, RZ, R3 ;  /* 0x000000ffff167224 */ /* 0x000fe200078e0003 */
[----:B-1----:R0:W-:Y:S01]  /*18450*/  STL.64 [R1+0x60], R12 ;  /* 0x0000600c01007387 */ /* 0x0021e20000100a00 */
[----:B------:R-:W-:Y:S02]  /*18460*/  IMAD.MOV.U32 R2, RZ, RZ, R15 ;  /* 0x000000ffff027224 */ /* 0x000fe400078e000f */
[----:B------:R-:W-:Y:S02]  /*18470*/  IMAD.MOV.U32 R3, RZ, RZ, R14 ;  /* 0x000000ffff037224 */ /* 0x000fe400078e000e */
[----:B------:R1:W-:Y:S01]  /*18480*/  STL.64 [R1+0x68], R14 ;  /* 0x0000680e01007387 */ /* 0x0003e20000100a00 */
[----:B0-----:R-:W2:Y:S01]  /*18490*/  LDL.LU R12, [R1+0x280] ;  /* 0x00028000010c7983 */ /* 0x001ea20000300800 */
[----:B------:R-:W2:Y:S02]  /*184a0*/  LDL.LU R13, [R1+0x284] ;  /* 0x00028400010d7983 */ /* 0x000ea40000300800 */
[----:B-1----:R-:W2:Y:S02]  /*184b0*/  LDL.LU R14, [R1+0x288] ;  /* 0x00028800010e7983 */ /* 0x002ea40000300800 */
[----:B------:R-:W-:Y:S01]  /*184c0*/  STL [R1+0xc2c], R2 ;  /* 0x000c2c0201007387 */ /* 0x000fe20000100800 */
[----:B------:R0:W-:Y:S01]  /*184d0*/  STL [R1+0xc28], R3 ;  /* 0x000c280301007387 */ /* 0x0001e20000100800 */
[----:B------:R-:W3:Y:S02]  /*184e0*/  LDL.LU.64 R10, [R1+0xf90] ;  /* 0x000f9000010a7983 */ /* 0x000ee40000300a00 */
[----:B------:R-:W3:Y:S05]  /*184f0*/  LDL.LU.64 R8, [R1+0xf88] ;  /* 0x000f880001087983 */ /* 0x000eea0000300a00 */
[----:B------:R-:W-:-:S02]  /*18500*/  IMAD.MOV.U32 R29, RZ, RZ, R24 ;  /* 0x000000ffff1d7224 */ /* 0x000fc400078e0018 */
[----:B------:R-:W-:Y:S02]  /*18510*/  IMAD.MOV.U32 R17, RZ, RZ, R25 ;  /* 0x000000ffff117224 */ /* 0x000fe400078e0019 */
[----:B------:R-:W-:Y:S02]  /*18520*/  IMAD.MOV.U32 R16, RZ, RZ, R26 ;  /* 0x000000ffff107224 */ /* 0x000fe400078e001a */
[----:B0-----:R-:W-:Y:S02]  /*18530*/  IMAD.MOV.U32 R3, RZ, RZ, R27 ;  /* 0x000000ffff037224 */ /* 0x001fe400078e001b */
[----:B------:R-:W0:Y:S04]  /*18540*/  LDSM.16.M88.4 R24, [R21+0x21080] ;  /* 0x021080001518783b */ /* 0x000e280000000200 */
[----:B------:R-:W-:Y:S01]  /*18550*/  STL [R1+0xecc], R16 ;  /* 0x000ecc1001007387 */ /* 0x000fe20000100800 */
[----:B------:R-:W-:Y:S02]  /*18560*/  STL [R1+0xec8], R17 ;  /* 0x000ec81101007387 */ /* 0x000fe40000100800 */
[----:B------:R-:W-:Y:S02]  /*18570*/  STL [R1+0xec4], R3 ;  /* 0x000ec40301007387 */ /* 0x000fe40000100800 */
[----:B------:R-:W-:Y:S01]  /*18580*/  STL [R1+0xec0], R29 ;  /* 0x000ec01d01007387 */ /* 0x000fe20000100800 */
[----:B0-----:R-:W-:Y:S01]  /*18590*/  STL.64 [R1+0x50], R24 ;  /* 0x0000501801007387 */ /* 0x001fe20000100a00 */
[----:B------:R-:W-:Y:S02]  /*185a0*/  STL.64 [R1+0x58], R26 ;  /* 0x0000581a01007387 */ /* 0x000fe40000100a00 */
[----:B------:R-:W0:Y:S02]  /*185b0*/  LDSM.16.M88.4 R24, [R21+0x22080] ;  /* 0x022080001518783b */ /* 0x000e240000000200 */
[----:B0-----:R-:W-:Y:S02]  /*185c0*/  STL.64 [R1+0x40], R24 ;  /* 0x0000401801007387 */ /* 0x001fe40000100a00 */
[----:B------:R-:W-:Y:S02]  /*185d0*/  STL.64 [R1+0x48], R26 ;  /* 0x0000481a01007387 */ /* 0x000fe40000100a00 */
[----:B------:R-:W0:Y:S02]  /*185e0*/  LDSM.16.M88.4 R24, [R21+0x23080] ;  /* 0x023080001518783b */ /* 0x000e240000000200 */
[----:B0-----:R-:W-:Y:S02]  /*185f0*/  STL.64 [R1+0x30], R24 ;  /* 0x0000301801007387 */ /* 0x001fe40000100a00 */
[----:B------:R-:W-:-:S02]  /*18600*/  IMAD.MOV.U32 R2, RZ, RZ, R24 ;  /* 0x000000ffff027224 */ /* 0x000fc400078e0018 */
[----:B------:R-:W-:Y:S02]  /*18610*/  STL.64 [R1+0x38], R26 ;  /* 0x0000381a01007387 */ /* 0x000fe40000100a00 */
[----:B----4-:R-:W-:Y:S02]  /*18620*/  IMAD.MOV.U32 R15, RZ, RZ, R0 ;  /* 0x000000ffff0f7224 */ /* 0x010fe400078e0000 */
[----:B------:R-:W-:Y:S02]  /*18630*/  IMAD.MOV.U32 R0, RZ, RZ, R25 ;  /* 0x000000ffff007224 */ /* 0x000fe400078e0019 */
[----:B------:R-:W0:Y:S04]  /*18640*/  LDSM.16.M88.4 R24, [R21+0x24080] ;  /* 0x024080001518783b */ /* 0x000e280000000200 */
[----:B0-----:R-:W-:Y:S01]  /*18650*/  STL.64 [R1+0x20], R24 ;  /* 0x0000201801007387 */ /* 0x001fe20000100a00 */
[----:B------:R-:W-:Y:S02]  /*18660*/  STL.64 [R1+0x28], R26 ;  /* 0x0000281a01007387 */ /* 0x000fe40000100a00 */
[----:B------:R-:W0:Y:S02]  /*18670*/  LDSM.16.M88.4 R24, [R21+0x25080] ;  /* 0x025080001518783b */ /* 0x000e240000000200 */
[----:B0-----:R-:W-:Y:S02]  /*18680*/  STL.64 [R1+0x10], R24 ;  /* 0x0000101801007387 */ /* 0x001fe40000100a00 */
[----:B------:R-:W-:Y:S02]  /*18690*/  STL.64 [R1+0x18], R26 ;  /* 0x0000181a01007387 */ /* 0x000fe40000100a00 */
[----:B------:R-:W0:Y:S02]  /*186a0*/  LDSM.16.M88.4 R24, [R21+0x26080] ;  /* 0x026080001518783b */ /* 0x000e240000000200 */
[----:B0-----:R-:W-:Y:S02]  /*186b0*/  STL.64 [R1], R24 ;  /* 0x0000001801007387 */ /* 0x001fe40000100a00 */
[----:B------:R-:W-:Y:S02]  /*186c0*/  STL.64 [R1+0x8], R26 ;  /* 0x0000081a01007387 */ /* 0x000fe40000100a00 */
[----:B------:R-:W0:Y:S02]  /*186d0*/  LDSM.16.M88.4 R24, [R21+0x27080] ;  /* 0x027080001518783b */ /* 0x000e240000000200 */
[----:B0-----:R-:W-:Y:S02]  /*186e0*/  STL [R1+0xcbc], R26 ;  /* 0x000cbc1a01007387 */ /* 0x001fe40000100800 */
[----:B------:R-:W-:Y:S02]  /*186f0*/  STL [R1+0xcb8], R27 ;  /* 0x000cb81b01007387 */ /* 0x000fe40000100800 */
[----:B------:R0:W-:Y:S02]  /*18700*/  STL.64 [R1+0xed8], R24 ;  /* 0x000ed81801007387 */ /* 0x0001e40000100a00 */
[----:B0-----:R-:W4:Y:S01]  /*18710*/  LDL.LU R24, [R1+0x2e0] ;  /* 0x0002e00001187983 */ /* 0x001f220000300800 */
[----:B------:R-:W4:Y:S02]  /*18720*/  LDL.LU R25, [R1+0x2e4] ;  /* 0x0002e40001197983 */ /* 0x000f240000300800 */
[----:B------:R-:W4:Y:S02]  /*18730*/  LDL.LU R26, [R1+0x2e8] ;  /* 0x0002e800011a7983 */ /* 0x000f240000300800 */
[----:B------:R-:W4:Y:S02]  /*18740*/  LDL.LU R27, [R1+0x2ec] ;  /* 0x0002ec00011b7983 */ /* 0x000f240000300800 */
[C---:B----4-:R-:W-:Y:S01]  /*18750*/  HMMA.16816.F32 R24, R4.reuse, R22, R24 ;  /* 0x000000160418723c */ /* 0x050fe20000001818 */
[----:B------:R-:W0:Y:S04]  /*18760*/  LDSM.16.MT88.4 R20, [R28+0x18100] ;  /* 0x018100001c14783b */ /* 0x000e280000004200 */
[----:B0-----:R0:W-:Y:S11]  /*18770*/  STL.64 [R1+0xde8], R22 ;  /* 0x000de81601007387 */ /* 0x0011f60000100a00 */
[----:B------:R-:W-:Y:S07]  /*18780*/  @!UPT UIADD3 URZ, URZ, URZ, URZ ;  /* 0x0000003f3f3ff290 */ /* 0x000fee000fffe03f */
[----:B------:R-:W-:Y:S02]  /*18790*/  STL.64 [R1+0x130], R24 ;  /* 0x0001301801007387 */ /* 0x000fe40000100a00 */
[----:B------:R-:W-:Y:S02]  /*187a0*/  STL.64 [R1+0x138], R26 ;  /* 0x0001381a01007387 */ /* 0x000fe40000100a00 */
[----:B------:R-:W-:Y:S01]  /*187b0*/  STL.64 [R1+0xde0], R20 ;  /* 0x000de01401007387 */ /* 0x000fe20000100a00 */
[----:B0-----:R-:W4:Y:S01]  /*187c0*/  LDL.LU R22, [R1+0xc8] ;  /* 0x0000c80001167983 */ /* 0x001f220000300800 */
[----:B------:R-:W4:Y:S01]  /*187d0*/  LDL.LU R23, [R1+0xcc] ;  /* 0x0000cc0001177983 */ /* 0x000f220000300800 */
[----:B--2---:R-:W-:Y:S02]  /*187e0*/  HMMA.16816.F32 R4, R4, R18, R12 ;  /* 0x000000120404723c */ /* 0x004fe4000000180c */
[----:B----4-:R-:W-:Y:S01]  /*187f0*/  STL.64 [R1+0xf68], R22 ;  /* 0x000f681601007387 */ /* 0x010fe20000100a00 */
[----:B------:R0:W-:Y:S02]  /*18800*/  STL.64 [R1+0xf10], R18 ;  /* 0x000f101201007387 */ /* 0x0001e40000100a00 */
[----:B------:R-:W2:Y:S11]  /*18810*/  LDL.LU R12, [R1+0x2c0] ;  /* 0x0002c000010c7983 */ /* 0x000eb60000300800 */
[----:B------:R-:W-:Y:S07]  /*18820*/  @!UPT UIADD3 URZ, URZ, URZ, URZ ;  /* 0x0000003f3f3ff290 */ /* 0x000fee000fffe03f */
[----:B------:R-:W-:Y:S01]  /*18830*/  STL.64 [R1+0x120], R4 ;  /* 0x0001200401007387 */ /* 0x000fe20000100a00 */
[----:B------:R-:W-:Y:S01]  /*18840*/  STL.64 [R1+0x128], R6 ;  /* 0x0001280601007387 */ /* 0x000fe20000100a00 */
[----:B------:R-:W2:Y:S02]  /*18850*/  LDL.LU R13, [R1+0x2c4] ;  /* 0x0002c400010d7983 */ /* 0x000ea40000300800 */
[----:B------:R-:W4:Y:S02]  /*18860*/  LDL.LU R14, [R1+0x2c8] ;  /* 0x0002c800010e7983 */ /* 0x000f240000300800 */
[----:B------:R-:W4:Y:S01]  /*18870*/  LDL.LU R15, [R1+0x2cc] ;  /* 0x0002cc00010f7983 */ /* 0x000f220000300800 */
[----:B------:R-:W2:Y:S01]  /*18880*/  LDL.LU R16, [R1+0x2d0] ;  /* 0x0002d00001107983 */ /* 0x000ea20000300800 */
[----:B------:R-:W2:Y:S03]  /*18890*/  LDL.LU R17, [R1+0x2d4] ;  /* 0x0002d40001117983 */ /* 0x000ea60000300800 */
[----:B------:R-:W1:Y:S04]  /*188a0*/  LDSM.16.MT88.4 R4, [R28+0x18200] ;  /* 0x018200001c04783b */ /* 0x000e680000004200 */
[----:B0-----:R-:W2:Y:S01]  /*188b0*/  LDL.LU R18, [R1+0x2d8] ;  /* 0x0002d80001127983 */ /* 0x001ea20000300800 */
[----:B------:R-:W2:Y:S03]  /*188c0*/  LDL.LU R19, [R1+0x2dc] ;  /* 0x0002dc0001137983 */ /* 0x000ea60000300800 */
        /* <DEDUP_REMOVED lines=8> */
[----:B------:R-:W2:Y:S02]  /*18950*/  LDL.LU R20, [R1+0x330] ;  /* 0x0003300001147983 */ /* 0x000ea40000300800 */
[----:B------:R-:W2:Y:S01]  /*18960*/  LDL.LU R21, [R1+0x334] ;  /* 0x0003340001157983 */ /* 0x000ea20000300800 */
[----:B------:R-:W2:Y:S01]  /*18970*/  LDL.LU R22, [R1+0x338] ;  /* 0x0003380001167983 */ /* 0x000ea20000300800 */
[----:B------:R-:W2:Y:S03]  /*18980*/  LDL.LU R23, [R1+0x33c] ;  /* 0x00033c0001177983 */ /* 0x000ea60000300800 */
[----:B--2---:R0:W-:Y:S01]  /*18990*/  STL.64 [R1+0xf78], R22 ;  /* 0x000f781601007387 */ /* 0x0041e20000100a00 */
[----:B------:R-:W-:Y:S03]  /*189a0*/  STL.64 [R1+0xf70], R20 ;  /* 0x000f701401007387 */ /* 0x000fe60000100a00 */
[----:B0-----:R-:W3:Y:S01]  /*189b0*/  LDL.LU.64 R22, [R1+0xf8] ;  /* 0x0000f80001167983 */ /* 0x001ee20000300a00 */
[----:B------:R-:W2:Y:S03]  /*189c0*/  LDL.LU.64 R26, [R1+0xd8] ;  /* 0x0000d800011a7983 */ /* 0x000ea60000300a00 */
[----:B--2---:R0:W-:Y:S01]  /*189d0*/  STL.64 [R1+0xf80], R26 ;  /* 0x000f801a01007387 */ /* 0x0041e20000100a00 */
[----:B------:R-:W3:Y:S02]  /*189e0*/  LDL.LU R24, [R1+0x340] ;  /* 0x0003400001187983 */ /* 0x000ee40000300800 */
[----:B------:R-:W3:Y:S01]  /*189f0*/  LDL.LU R25, [R1+0x344] ;  /* 0x0003440001197983 */ /* 0x000ee20000300800 */
[----:B0-----:R-:W3:Y:S01]  /*18a00*/  LDL.LU R26, [R1+0x348] ;  /* 0x00034800011a7983 */ /* 0x001ee20000300800 */
[----:B------:R-:W3:Y:S02]  /*18a10*/  LDL.LU R27, [R1+0x34c] ;  /* 0x00034c00011b7983 */ /* 0x000ee40000300800 */
[----:B------:R-:W-:Y:S02]  /*18a20*/  STL.64 [R1+0xf50], R18 ;  /* 0x000f501201007387 */ /* 0x000fe40000100a00 */
[----:B------:R0:W-:Y:S02]  /*18a30*/  STL.64 [R1+0xf48], R16 ;  /* 0x000f481001007387 */ /* 0x0001e40000100a00 */
        /* <DEDUP_REMOVED lines=9> */
[----:B------:R-:W2:Y:S01]  /*18ad0*/  LDL.LU R19, [R1+0x32c] ;  /* 0x00032c0001137983 */ /* 0x000ea20000300800 */
[----:B----4-:R0:W-:Y:S01]  /*18ae0*/  STL.64 [R1+0xf08], R14 ;  /* 0x000f080e01007387 */ /* 0x0101e20000100a00 */
[----:B------:R4:W-:Y:S03]  /*18af0*/  STL.64 [R1+0xf00], R12 ;  /* 0x000f000c01007387 */ /* 0x0009e60000100a00 */
[----:B0-----:R-:W2:Y:S01]  /*18b00*/  LDL.LU.64 R14, [R1+0x88] ;  /* 0x00008800010e7983 */ /* 0x001ea20000300a00 */
[----:B---3--:R-:W-:Y:S03]  /*18b10*/  HMMA.16816.F32 R24, R8, R22, R24 ;  /* 0x000000160818723c */ /* 0x008fe60000001818 */
[----:B--2---:R0:W-:Y:S01]  /*18b20*/  STL.64 [R1+0xf28], R14 ;  /* 0x000f280e01007387 */ /* 0x0041e20000100a00 */
[----:B----4-:R-:W2:Y:S02]  /*18b30*/  LDL.LU R12, [R1+0x2f0] ;  /* 0x0002f000010c7983 */ /* 0x010ea40000300800 */
[----:B------:R-:W2:Y:S01]  /*18b40*/  LDL.LU R13, [R1+0x2f4] ;  /* 0x0002f400010d7983 */ /* 0x000ea20000300800 */
[----:B0-----:R-:W3:Y:S01]  /*18b50*/  LDL.LU R14, [R1+0x2f8] ;  /* 0x0002f800010e7983 */ /* 0x001ee20000300800 */
[----:B------:R-:W3:Y:S03]  /*18b60*/  LDL.LU R15, [R1+0x2fc] ;  /* 0x0002fc00010f7983 */ /* 0x000ee60000300800 */
[----:B---3--:R0:W-:Y:S01]  /*18b70*/  STL.64 [R1+0xf40], R14 ;  /* 0x000f400e01007387 */ /* 0x0081e20000100a00 */
[----:B--2---:R2:W-:Y:S03]  /*18b80*/  STL.64 [R1+0xf38], R12 ;  /* 0x000f380c01007387 */ /* 0x0045e60000100a00 */
[----:B0-----:R-:W3:Y:S01]  /*18b90*/  LDL.LU.64 R14, [R1+0xa8] ;  /* 0x0000a800010e7983 */ /* 0x001ee20000300a00 */
[----:B-1----:R0:W-:Y:S02]  /*18ba0*/  STL.64 [R1+0xd60], R6 ;  /* 0x000d600601007387 */ /* 0x0021e40000100a00 */
[----:B------:R1:W-:Y:S02]  /*18bb0*/  STL.64 [R1+0xd58], R4 ;  /* 0x000d580401007387 */ /* 0x0003e40000100a00 */
[----:B--2---:R-:W-:Y:S01]  /*18bc0*/  IMAD.MOV.U32 R12, RZ, RZ, R22 ;  /* 0x000000ffff0c7224 */ /* 0x004fe200078e0016 */
[----:B0-----:R-:W2:Y:S01]  /*18bd0*/  LDL.LU R6, [R1+0xb8] ;  /* 0x0000b80001067983 */ /* 0x001ea20000300800 */
[----:B------:R-:W2:Y:S02]  /*18be0*/  LDL.LU R7, [R1+0xbc] ;  /* 0x0000bc0001077983 */ /* 0x000ea40000300800 */
[----:B------:R-:W-:Y:S02]  /*18bf0*/  STL [R1+0xd38], R28 ;  /* 0x000d381c01007387 */ /* 0x000fe40000100800 */
[----:B------:R-:W-:Y:S01]  /*18c00*/  STL.64 [R1+0x110], R24 ;  /* 0x0001101801007387 */ /* 0x000fe20000100a00 */
[----:B------:R0:W-:Y:S01]  /*18c10*/  STL.64 [R1+0x118], R26 ;  /* 0x0001181a01007387 */ /* 0x0001e20000100a00 */
[----:B-1----:R-:W-:-:S03]  /*18c20*/  IMAD.MOV.U32 R5, RZ, RZ, R23 ;  /* 0x000000ffff057224 */ /* 0x002fc600078e0017 */
[----:B0-----:R-:W4:Y:S01]  /*18c30*/  LDL.LU.64 R26, [R1+0xf80] ;  /* 0x000f8000011a7983 */ /* 0x001f220000300a00 */
[----:B------:R-:W4:Y:S02]  /*18c40*/  LDL.LU.64 R22, [R1+0xf78] ;  /* 0x000f780001167983 */ /* 0x000f240000300a00 */
[----:B------:R-:W4:Y:S02]  /*18c50*/  LDL.LU.64 R20, [R1+0xf70] ;  /* 0x000f700001147983 */ /* 0x000f240000300a00 */
[C---:B----4-:R-:W-:Y:S01]  /*18c60*/  HMMA.16816.F32 R20, R8.reuse, R26, R20 ;  /* 0x0000001a0814723c */ /* 0x050fe20000001814 */
[----:B------:R-:W-:Y:S11]  /*18c70*/  IMAD.MOV.U32 R4, RZ, RZ, R26 ;  /* 0x000000ffff047224 */ /* 0x000ff600078e001a */
[----:B------:R-:W-:Y:S11]  /*18c80*/  @!UPT UIADD3 URZ, URZ, URZ, URZ ;  /* 0x0000003f3f3ff290 */ /* 0x000ff6000fffe03f */
[----:B------:R-:W-:Y:S01]  /*18c90*/  STL.64 [R1+0x100], R20 ;  /* 0x0001001401007387 */ /* 0x000fe20000100a00 */
[----:B------:R0:W-:Y:S03]  /*18ca0*/  STL.64 [R1+0x108], R22 ;  /* 0x0001081601007387 */ /* 0x0001e60000100a00 */
[----:B0-----:R-:W4:Y:S01]  /*18cb0*/  LDL.LU.64 R22, [R1+0xf68] ;  /* 0x000f680001167983 */ /* 0x001f220000300a00 */
[----:B------:R-:W2:Y:S02]  /*18cc0*/  LDL.LU R24, [R1+0x2a0] ;  /* 0x0002a00001187983 */ /* 0x000ea40000300800 */
[----:B------:R-:W2:Y:S02]  /*18cd0*/  LDL.LU R25, [R1+0x2a4] ;  /* 0x0002a40001197983 */ /* 0x000ea40000300800 */
[----:B------:R-:W-:Y:S01]  /*18ce0*/  IMAD.MOV.U32 R3, RZ, RZ, R27 ;  /* 0x000000ffff037224 */ /* 0x000fe200078e001b */
[----:B------:R-:W2:Y:S01]  /*18cf0*/  LDL.LU R26, [R1+0x2a8] ;  /* 0x0002a800011a7983 */ /* 0x000ea20000300800 */
[----:B------:R-:W2:Y:S01]  /*18d00*/  LDL.LU R27, [R1+0x2ac] ;  /* 0x0002ac00011b7983 */ /* 0x000ea20000300800 */
[C---:B----4-:R-:W-:Y:S02]  /*18d10*/  HMMA.16816.F32 R16, R8.reuse, R22, R16 ;  /* 0x000000160810723c */ /* 0x050fe40000001810 */
[----:B--2---:R-:W-:Y:S01]  /*18d20*/  STL.64 [R1+0xee8], R26 ;  /* 0x000ee81a01007387 */ /* 0x004fe20000100a00 */
[----:B------:R-:W-:Y:S11]  /*18d30*/  STL.64 [R1+0xee0], R24 ;  /* 0x000ee01801007387 */ /* 0x000ff60000100a00 */
[----:B------:R-:W-:Y:S09]  /*18d40*/  @!UPT UIADD3 URZ, URZ, URZ, URZ ;  /* 0x0000003f3f3ff290 */ /* 0x000ff2000fffe03f */
[----:B------:R-:W-:Y:S01]  /*18d50*/  STL.64 [R1+0xe0], R16 ;  /* 0x0000e01001007387 */ /* 0x000fe20000100a00 */
[----:B------:R0:W-:Y:S03]  /*18d60*/  STL.64 [R1+0xe8], R18 ;  /* 0x0000e81201007387 */ /* 0x0001e60000100a00 */
[----:B0-----:R-:W2:Y:S01]  /*18d70*/  LDL.LU.64 R18, [R1+0xf60] ;  /* 0x000f600001127983 */ /* 0x001ea20000300a00 */
[----:B------:R-:W2:Y:S02]  /*18d80*/  LDL.LU.64 R16, [R1+0xf58] ;  /* 0x000f580001107983 */ /* 0x000ea40000300a00 */
[----:B------:R-:W-:Y:S01]  /*18d90*/  STL.64 [R1+0xed0], R22 ;  /* 0x000ed01601007387 */ /* 0x000fe20000100a00 */
[----:B--2---:R-:W-:Y:S11]  /*18da0*/  HMMA.16816.F32 R16, R8, R6, R16 ;  /* 0x000000060810723c */ /* 0x004ff60000001810 */
[----:B------:R-:W-:Y:S11]  /*18db0*/  @!UPT UIADD3 URZ, URZ, URZ, URZ ;  /* 0x0000003f3f3ff290 */ /* 0x000ff6000fffe03f */
[----:B------:R-:W-:Y:S01]  /*18dc0*/  @!UPT UIADD3 URZ, URZ, URZ, URZ ;  /* 0x0000003f3f3ff290 */ /* 0x000fe2000fffe03f */
[----:B------:R-:W-:Y:S01]  /*18dd0*/  STL.64 [R1+0x180], R16 ;  /* 0x0001801001007387 */ /* 0x000fe20000100a00 */
[----:B------:R0:W-:Y:S03]  /*18de0*/  STL.64 [R1+0x188], R18 ;  /* 0x0001881201007387 */ /* 0x0001e60000100a00 */
[----:B0-----:R-:W2:Y:S01]  /*18df0*/  LDL.LU.64 R18, [R1+0xf50] ;  /* 0x000f500001127983 */ /* 0x001ea20000300a00 */
[----:B------:R-:W2:Y:S02]  /*18e00*/  LDL.LU.64 R16, [R1+0xf48] ;  /* 0x000f480001107983 */ /* 0x000ea40000300a00 */
[----:B------:R-:W-:Y:S02]  /*18e10*/  IMAD.MOV.U32 R27, RZ, RZ, R5 ;  /* 0x000000ffff1b7224 */ /* 0x000fe400078e0005 */
[----:B------:R-:W-:Y:S02]  /*18e20*/  IMAD.MOV.U32 R22, RZ, RZ, R4 ;  /* 0x000000ffff167224 */ /* 0x000fe400078e0004 */
[----:B---3--:R-:W-:-:S02]  /*18e30*/  IMAD.MOV.U32 R5, RZ, RZ, R14 ;  /* 0x000000ffff057224 */ /* 0x008fc400078e000e */
[----:B------:R-:W-:Y:S02]  /*18e40*/  IMAD.MOV.U32 R4, RZ, RZ, R15 ;  /* 0x000000ffff047224 */ /* 0x000fe400078e000f */
[----:B------:R-:W-:Y:S01]  /*18e50*/  IMAD.MOV.U32 R26, RZ, RZ, R12 ;  /* 0x000000ffff1a7224 */ /* 0x000fe200078e000c */
[C---:B--2---:R-:W-:Y:S01]  /*18e60*/  HMMA.16816.F32 R16, R8.reuse, R14, R16 ;  /* 0x0000000e0810723c */ /* 0x044fe20000001810 */
[----:B------:R-:W2:Y:S01]  /*18e70*/  LDL.LU.64 R14, [R1+0xf40] ;  /* 0x000f4000010e7983 */ /* 0x000ea20000300a00 */
[----:B------:R-:W2:Y:S11]  /*18e80*/  LDL.LU.64 R12, [R1+0xf38] ;  /* 0x000f3800010c7983 */ /* 0x000eb60000300a00 */
[----:B------:R-:W-:Y:S10]  /*18e90*/  @!UPT UIADD3 URZ, URZ, URZ, URZ ;  /* 0x0000003f3f3ff290 */ /* 0x000ff4000fffe03f */
[----:B------:R-:W-:Y:S01]  /*18ea0*/  STL.64 [R1+0x280], R16 ;  /* 0x0002801001007387 */ /* 0x000fe20000100a00 */
[----:B------:R0:W-:Y:S02]  /*18eb0*/  STL [R1+0x288], R18 ;  /* 0x0002881201007387 */ /* 0x0001e40000100800 */
[----:B------:R-:W-:Y:S02]  /*18ec0*/  IMAD.MOV.U32 R28, RZ, RZ, R19 ;  /* 0x000000ffff1c7224 */ /* 0x000fe400078e0013 */
        /* <DEDUP_REMOVED lines=19> */
[----:B------:R-:W2:Y:S02]  /*19000*/  LDL.LU.64 R14, [R1+0xf08] ;  /* 0x000f0800010e7983 */ /* 0x000ea40000300a00 */
[----:B------:R-:W2:Y:S02]  /*19010*/  LDL.LU.64 R12, [R1+0xf00] ;  /* 0x000f0000010c7983 */ /* 0x000ea40000300a00 */
[----:B--2---:R-:W-:Y:S01]  /*19020*/  HMMA.16816.F32 R8, R8, R18, R12 ;  /* 0x000000120808723c */ /* 0x004fe2000000180c */
[----:B------:R-:W2:Y:S01]  /*19030*/  LDL.LU.64 R14, [R1+0xef8] ;  /* 0x000ef800010e7983 */ /* 0x000ea20000300a00 */
[----:B------:R-:W2:Y:S11]  /*19040*/  LDL.LU.64 R12, [R1+0xef0] ;  /* 0x000ef000010c7983 */ /* 0x000eb60000300a00 */
[----:B------:R-:W-:Y:S10]  /*19050*/  @!UPT UIADD3 URZ, URZ, URZ, URZ ;  /* 0x0000003f3f3ff290 */ /* 0x000ff4000fffe03f */
[----:B------:R0:W-:Y:S01]  /*19060*/  STL.64 [R1+0x310], R8 ;  /* 0x0003100801007387 */ /* 0x0001e20000100a00 */
[----:B------:R1:W-:Y:S03]  /*19070*/  STL.64 [R1+0x318], R10 ;  /* 0x0003180a01007387 */ /* 0x0003e60000100a00 */
[----:B0-----:R-:W2:Y:S01]  /*19080*/  LDL.LU R8, [R1+0x2b0] ;  /* 0x0002b00001087983 */ /* 0x001ea20000300800 */
[----:B------:R-:W2:Y:S02]  /*19090*/  LDL.LU R9, [R1+0x2b4] ;  /* 0x0002b40001097983 */ /* 0x000ea40000300800 */
[----:B-1----:R-:W2:Y:S02]  /*190a0*/  LDL.LU R10, [R1+0x2b8] ;  /* 0x0002b800010a7983 */ /* 0x002ea40000300800 */
[----:B------:R-:W2:Y:S01]  /*190b0*/  LDL.LU R11, [R1+0x2bc] ;  /* 0x0002bc00010b7983 */ /* 0x000ea20000300800 */
[----:B------:R-:W-:Y:S01]  /*190c0*/  STL.64 [R1+0xe60], R18 ;  /* 0x000e601201007387 */ /* 0x000fe20000100a00 */
[C---:B--2---:R-:W-:Y:S11]  /*190d0*/  HMMA.16816.F32 R24, R12.reuse, R26, R8 ;  /* 0x0000001a0c18723c */ /* 0x044ff60000001808 */
[----:B------:R-:W-:Y:S11]  /*190e0*/  @!UPT UIADD3 URZ, URZ, URZ, URZ ;  /* 0x0000003f3f3ff290 */ /* 0x000ff6000fffe03f */
[----:B------:R-:W-:Y:S02]  /*190f0*/  @!UPT UIADD3 URZ, URZ, URZ, URZ ;  /* 0x0000003f3f3ff290 */ /* 0x000fe4000fffe03f */
[----:B------:R-:W-:Y:S02]  /*19100*/  IMAD.MOV.U32 R9, RZ, RZ, R26 ;  /* 0x000000ffff097224 */ /* 0x000fe400078e001a */
[----:B------:R-:W-:Y:S02]  /*19110*/  IMAD.MOV.U32 R8, RZ, RZ, R27 ;  /* 0x000000ffff087224 */ /* 0x000fe400078e001b */
[----:B------:R-:W-:Y:S02]  /*19120*/  IMAD.MOV.U32 R11, RZ, RZ, R24 ;  /* 0x000000ffff0b7224 */ /* 0x000fe400078e0018 */
[----:B------:R-:W-:Y:S01]  /*19130*/  IMAD.MOV.U32 R10, RZ, RZ, R25 ;  /* 0x000000ffff0a7224 */ /* 0x000fe200078e0019 */
[----:B------:R-:W2:Y:S01]  /*19140*/  LDL.LU.64 R26, [R1+0xee8] ;  /* 0x000ee800011a7983 */ /* 0x000ea20000300a00 */
[----:B------:R-:W2:Y:S02]  /*19150*/  LDL.LU.64 R24, [R1+0xee0] ;  /* 0x000ee00001187983 */ /* 0x000ea40000300a00 */
[----:B------:R0:W-:Y:S02]  /*19160*/  STL [R1+0xccc], R8 ;  /* 0x000ccc0801007387 */ /* 0x0001e40000100800 */
[----:B------:R1:W-:Y:S01]  /*19170*/  STL [R1+0xcc8], R9 ;  /* 0x000cc80901007387 */ /* 0x0003e20000100800 */
[----:B------:R3:W-:Y:S01]  /*19180*/  STL [R1+0xcc4], R10 ;  /* 0x000cc40a01007387 */ /* 0x0007e20000100800 */
[----:B------:R4:W-:Y:S03]  /*19190*/  STL [R1+0xcc0], R11 ;  /* 0x000cc00b01007387 */ /* 0x0009e60000100800 */
[----:B0-----:R-:W2:Y:S01]  /*191a0*/  LDL.LU R8, [R1+0x290] ;  /* 0x0002900001087983 */ /* 0x001ea20000300800 */
[----:B-1----:R-:W2:Y:S02]  /*191b0*/  LDL.LU R9, [R1+0x294] ;  /* 0x0002940001097983 */ /* 0x002ea40000300800 */
[----:B---3--:R-:W3:Y:S02]  /*191c0*/  LDL.LU R10, [R1+0x298] ;  /* 0x00029800010a7983 */ /* 0x008ee40000300800 */
[----:B----4-:R-:W3:Y:S01]  /*191d0*/  LDL.LU R11, [R1+0x29c] ;  /* 0x00029c00010b7983 */ /* 0x010ee20000300800 */
[C---:B--2---:R-:W-:Y:S01]  /*191e0*/  HMMA.16816.F32 R20, R12.reuse, R22, R24 ;  /* 0x000000160c14723c */ /* 0x044fe20000001818 */
[----:B------:R-:W2:Y:S11]  /*191f0*/  LDL.LU.64 R24, [R1+0xed8] ;  /* 0x000ed80001187983 */ /* 0x000eb60000300a00 */
[----:B------:R-:W-:Y:S11]  /*19200*/  @!UPT UIADD3 URZ, URZ, URZ, URZ ;  /* 0x0000003f3f3ff290 */ /* 0x000ff6000fffe03f */
[----:B------:R3:W-:Y:S01]  /*19210*/  STL.64 [R1+0x2e0], R20 ;  /* 0x0002e01401007387 */ /* 0x0007e20000100a00 */
[----:B------:R-:W-:Y:S02]  /*19220*/  IMAD.MOV.U32 R26, RZ, RZ, R22 ;  /* 0x000000ffff1a7224 */ /* 0x000fe400078e0016 */
[----:B------:R-:W-:Y:S02]  /*19230*/  IMAD.MOV.U32 R27, RZ, RZ, R23 ;  /* 0x000000ffff1b7224 */ /* 0x000fe400078e0017 */
[----:B------:R-:W3:Y:S03]  /*19240*/  LDL.LU.64 R22, [R1+0xed0] ;  /* 0x000ed00001167983 */ /* 0x000ee60000300a00 */
[----:B------:R-:W-:Y:S02]  /*19250*/  STL [R1+0xcd4], R27 ;  /* 0x000cd41b01007387 */ /* 0x000fe40000100800 */
[----:B------:R-:W-:Y:S01]  /*19260*/  STL [R1+0xcd0], R26 ;  /* 0x000cd01a01007387 */ /* 0x000fe20000100800 */
[----:B--2---:R-:W-:Y:S01]  /*19270*/  STL.64 [R1+0xdf0], R24 ;  /* 0x000df01801007387 */ /* 0x004fe20000100a00 */
[----:B---3--:R-:W-:Y:S11]  /*19280*/  HMMA.16816.F32 R20, R12, R22, R8 ;  /* 0x000000160c14723c */ /* 0x008ff60000001808 */
[----:B------:R-:W-:Y:S11]  /*19290*/  @!UPT UIADD3 URZ, URZ, URZ, URZ ;  /* 0x0000003f3f3ff290 */ /* 0x000ff6000fffe03f */
[----:B------:R-:W-:Y:S02]  /*192a0*/  @!UPT UIADD3 URZ, URZ, URZ, URZ ;  /* 0x0000003f3f3ff290 */ /* 0x000fe4000fffe03f */
[----:B------:R-:W-:Y:S02]  /*192b0*/  IMAD.MOV.U32 R8, RZ, RZ, R20 ;  /* 0x000000ffff087224 */ /* 0x000fe400078e0014 */
[----:B------:R-:W-:Y:S01]  /*192c0*/  IMAD.MOV.U32 R9, RZ, RZ, R21 ;  /* 0x000000ffff097224 */ /* 0x000fe200078e0015 */
[----:B------:R-:W2:Y:S04]  /*192d0*/  LDL R20, [R1+0x20] ;  /* 0x0000200001147983 */ /* 0x000ea80000100800 */
[----:B------:R-:W2:Y:S01]  /*192e0*/  LDL R21, [R1+0x24] ;  /* 0x0000240001157983 */ /* 0x000ea20000100800 */
[----:B------:R-:W-:Y:S02]  /*192f0*/  IMAD.MOV.U32 R10, RZ, RZ, R22 ;  /* 0x000000ffff0a7224 */ /* 0x000fe400078e0016 */
[----:B------:R-:W-:Y:S01]  /*19300*/  IMAD.MOV.U32 R11, RZ, RZ, R23 ;  /* 0x000000ffff0b7224 */ /* 0x000fe200078e0017 */
[----:B--2---:R0:W-:Y:S04]  /*19310*/  STL.64 [R1+0xe00], R20 ;  /* 0x000e001401007387 */ /* 0x0041e80000100a00 */
[----:B0-----:R-:W2:Y:S01]  /*19320*/  LDL.LU R20, [R1+0x1f0] ;  /* 0x0001f00001147983 */ /* 0x001ea20000300800 */
[----:B------:R-:W2:Y:S02]  /*19330*/  LDL.LU R21, [R1+0x1f4] ;  /* 0x0001f40001157983 */ /* 0x000ea40000300800 */
[----:B------:R-:W3:Y:S02]  /*19340*/  LDL.LU R22, [R1+0x1f8] ;  /* 0x0001f80001167983 */ /* 0x000ee40000300800 */
[----:B------:R-:W3:Y:S02]  /*19350*/  LDL.LU R23, [R1+0x1fc] ;  /* 0x0001fc0001177983 */ /* 0x000ee40000300800 */
[----:B---3--:R-:W-:Y:S01]  /*19360*/  STL.64 [R1+0xe10], R22 ;  /* 0x000e101601007387 */ /* 0x008fe20000100a00 */
[----:B--2---:R0:W-:Y:S03]  /*19370*/  STL.64 [R1+0xe08], R20 ;  /* 0x000e081401007387 */ /* 0x0041e60000100a00 */
[----:B0-----:R-:W2:Y:S04]  /*19380*/  LDL.64 R20, [R1+0x40] ;  /* 0x0000400001147983 */ /* 0x001ea80000100a00 */
[----:B--2---:R0:W-:Y:S04]  /*19390*/  STL.64 [R1+0xe18], R20 ;  /* 0x000e181401007387 */ /* 0x0041e80000100a00 */
[----:B0-----:R-:W2:Y:S04]  /*193a0*/  LDL.64 R20, [R1+0x50] ;  /* 0x0000500001147983 */ /* 0x001ea80000100a00 */
[----:B--2---:R0:W-:Y:S01]  /*193b0*/  STL.64 [R1+0xe30], R20 ;  /* 0x000e301401007387 */ /* 0x0041e20000100a00 */
[----:B------:R-:W2:Y:S02]  /*193c0*/  LDL.LU R24, [R1+0x1e0] ;  /* 0x0001e00001187983 */ /* 0x000ea40000300800 */
[----:B------:R-:W2:Y:S02]  /*193d0*/  LDL.LU R25, [R1+0x1e4] ;  /* 0x0001e40001197983 */ /* 0x000ea40000300800 */
[----:B------:R-:W3:Y:S01]  /*193e0*/  LDL.LU R26, [R1+0x1e8] ;  /* 0x0001e800011a7983 */ /* 0x000ee20000300800 */
[----:B------:R-:W3:Y:S04]  /*193f0*/  LDL.LU R27, [R1+0x1ec] ;  /* 0x0001ec00011b7983 */ /* 0x000ee80000300800 */
[----:B0-----:R-:W4:Y:S04]  /*19400*/  LDL.64 R20, [R1+0x60] ;  /* 0x0000600001147983 */ /* 0x001f280000100a00 */
[----:B----4-:R0:W-:Y:S04]  /*19410*/  STL.64 [R1+0xe58], R20 ;  /* 0x000e581401007387 */ /* 0x0101e80000100a00 */
[----:B0-----:R-:W4:Y:S01]  /*19420*/  LDL.LU R20, [R1+0x230] ;  /* 0x0002300001147983 */ /* 0x001f220000300800 */
[----:B------:R-:W4:Y:S02]  /*19430*/  LDL.LU R21, [R1+0x234] ;  /* 0x0002340001157983 */ /* 0x000f240000300800 */
[----:B------:R-:W2:Y:S02]  /*19440*/  LDL.LU R22, [R1+0x238] ;  /* 0x0002380001167983 */ /* 0x000ea40000300800 */
[----:B------:R-:W2:Y:S02]  /*19450*/  LDL.LU R23, [R1+0x23c] ;  /* 0x00023c0001177983 */ /* 0x000ea40000300800 */
[----:B------:R-:W-:-:S02]  /*19460*/  IMAD.MOV.U32 R18, RZ, RZ, R16 ;  /* 0x000000ffff127224 */ /* 0x000fc400078e0010 */
[----:B------:R-:W-:Y:S01]  /*19470*/  IMAD.MOV.U32 R19, RZ, RZ, R17 ;  /* 0x000000ffff137224 */ /* 0x000fe200078e0011 */
[----:B--2---:R-:W-:Y:S01]  /*19480*/  STL.64 [R1+0xe70], R22 ;  /* 0x000e701601007387 */ /* 0x004fe20000100a00 */
[----:B----4-:R0:W-:Y:S02]  /*19490*/  STL.64 [R1+0xe68], R20 ;  /* 0x000e681401007387 */ /* 0x0101e40000100a00 */
[----:B------:R-:W2:Y:S02]  /*194a0*/  LDL.LU R16, [R1+0xecc] ;  /* 0x000ecc0001107983 */ /* 0x000ea40000300800 */
[----:B------:R-:W2:Y:S01]  /*194b0*/  LDL.LU R17, [R1+0xec8] ;  /* 0x000ec80001117983 */ /* 0x000ea20000300800 */
[----:B------:R1:W-:Y:S04]  /*194c0*/  STL.64 [R1+0xe78], R18 ;  /* 0x000e781201007387 */ /* 0x0003e80000100a00 */
[----:B0-----:R-:W4:Y:S01]  /*194d0*/  LDL.LU R20, [R1+0x240] ;  /* 0x0002400001147983 */ /* 0x001f220000300800 */
[----:B------:R-:W4:Y:S02]  /*194e0*/  LDL.LU R21, [R1+0x244] ;  /* 0x0002440001157983 */ /* 0x000f240000300800 */
[----:B------:R-:W2:Y:S02]  /*194f0*/  LDL.LU R22, [R1+0x248] ;  /* 0x0002480001167983 */ /* 0x000ea40000300800 */
[----:B------:R-:W2:Y:S02]  /*19500*/  LDL.LU R23, [R1+0x24c] ;  /* 0x00024c0001177983 */ /* 0x000ea40000300800 */
[----:B-1----:R-:W-:-:S02]  /*19510*/  IMAD.MOV.U32 R18, RZ, RZ, R3 ;  /* 0x000000ffff127224 */ /* 0x002fc400078e0003 */
[----:B------:R-:W-:Y:S01]  /*19520*/  IMAD.MOV.U32 R19, RZ, RZ, R29 ;  /* 0x000000ffff137224 */ /* 0x000fe200078e001d */
[----:B--2---:R-:W-:Y:S01]  /*19530*/  STL.64 [R1+0xe88], R22 ;  /* 0x000e881601007387 */ /* 0x004fe20000100a00 */
[----:B----4-:R-:W-:Y:S02]  /*19540*/  STL.64 [R1+0xe80], R20 ;  /* 0x000e801401007387 */ /* 0x010fe40000100a00 */
[----:B------:R-:W2:Y:S02]  /*19550*/  LDL.LU R3, [R1+0xec4] ;  /* 0x000ec40001037983 */ /* 0x000ea40000300800 */
[----:B------:R-:W4:Y:S01]  /*19560*/  LDL.LU R29, [R1+0xec0] ;  /* 0x000ec000011d7983 */ /* 0x000f220000300800 */
[----:B------:R0:W-:Y:S02]  /*19570*/  STL.64 [R1+0xe90], R18 ;  /* 0x000e901201007387 */ /* 0x0001e40000100a00 */
        /* <DEDUP_REMOVED lines=8> */
[----:B------:R-:W2:Y:S01]  /*19600*/  LDL.LU R20, [R1+0x250] ;  /* 0x0002500001147983 */ /* 0x000ea20000300800 */
        /* <DEDUP_REMOVED lines=9> */
[----:B---3--:R-:W-:Y:S01]  /*196a0*/  STL.64 [R1+0xe28], R26 ;  /* 0x000e281a01007387 */ /* 0x008fe20000100a00 */
[----:B------:R0:W-:Y:S03]  /*196b0*/  STL.64 [R1+0xe20], R24 ;  /* 0x000e201801007387 */ /* 0x0001e60000100a00 */
[----:B0-----:R-:W3:Y:S01]  /*196c0*/  LDL.LU R24, [R1+0x210] ;  /* 0x0002100001187983 */ /* 0x001ee20000300800 */
[----:B------:R-:W3:Y:S02]  /*196d0*/  LDL.LU R25, [R1+0x214] ;  /* 0x0002140001197983 */ /* 0x000ee40000300800 */
[----:B------:R-:W2:Y:S02]  /*196e0*/  LDL.LU R26, [R1+0x218] ;  /* 0x00021800011a7983 */ /* 0x000ea40000300800 */
[----:B------:R-:W2:Y:S01]  /*196f0*/  LDL.LU R27, [R1+0x21c] ;  /* 0x00021c00011b7983 */ /* 0x000ea20000300800 */
[----:B------:R-:W-:Y:S01]  /*19700*/  HMMA.16816.F32 R4, R12, R6, R16 ;  /* 0x000000060c04723c */ /* 0x000fe20000001810 */
[----:B--2---:R-:W-:Y:S01]  /*19710*/  STL.64 [R1+0xe40], R26 ;  /* 0x000e401a01007387 */ /* 0x004fe20000100a00 */
[----:B---3--:R0:W-:Y:S03]  /*19720*/  STL.64 [R1+0xe38], R24 ;  /* 0x000e381801007387 */ /* 0x0081e60000100a00 */
[----:B0-----:R-:W2:Y:S01]  /*19730*/  LDL.LU R24, [R1+0x220] ;  /* 0x0002200001187983 */ /* 0x001ea20000300800 */
[----:B------:R-:W2:Y:S02]  /*19740*/  LDL.LU R25, [R1+0x224] ;  /* 0x0002240001197983 */ /* 0x000ea40000300800 */
[----:B------:R-:W2:Y:S02]  /*19750*/  LDL.LU R26, [R1+0x228] ;  /* 0x00022800011a7983 */ /* 0x000ea40000300800 */
[----:B------:R-:W2:Y:S01]  /*19760*/  LDL.LU R27, [R1+0x22c] ;  /* 0x00022c00011b7983 */ /* 0x000ea20000300800 */
[----:B------:R-:W-:Y:S01]  /*19770*/  STL [R1+0xcf4], R11 ;  /* 0x000cf40b01007387 */ /* 0x000fe20000100800 */
[----:B------:R-:W-:Y:S02]  /*19780*/  STL [R1+0xcf0], R10 ;  /* 0x000cf00a01007387 */ /* 0x000fe40000100800 */
[----:B------:R-:W-:Y:S02]  /*19790*/  STL [R1+0xcdc], R9 ;  /* 0x000cdc0901007387 */ /* 0x000fe40000100800 */
[----:B------:R0:W-:Y:S02]  /*197a0*/  STL [R1+0xcd8], R8 ;  /* 0x000cd80801007387 */ /* 0x0001e40000100800 */
[----:B0-----:R-:W3:Y:S01]  /*197b0*/  LDL.LU R8, [R1+0x200] ;  /* 0x0002000001087983 */ /* 0x001ee20000300800 */
[----:B------:R-:W3:Y:S02]  /*197c0*/  LDL.LU R9, [R1+0x204] ;  /* 0x0002040001097983 */ /* 0x000ee40000300800 */
[----:B------:R-:W3:Y:S02]  /*197d0*/  LDL.LU R10, [R1+0x208] ;  /* 0x00020800010a7983 */ /* 0x000ee40000300800 */
[----:B------:R-:W3:Y:S01]  /*197e0*/  LDL.LU R11, [R1+0x20c] ;  /* 0x00020c00010b7983 */ /* 0x000ee20000300800 */
[----:B------:R-:W2:Y:S01]  /*197f0*/  LDL.LU.64 R18, [R1+0xeb8] ;  /* 0x000eb80001127983 */ /* 0x000ea20000300a00 */
[----:B------:R-:W2:Y:S02]  /*19800*/  LDL.LU.64 R16, [R1+0xeb0] ;  /* 0x000eb00001107983 */ /* 0x000ea40000300a00 */
[----:B------:R4:W-:Y:S02]  /*19810*/  STL.64 [R1+0x2c0], R4 ;  /* 0x0002c00401007387 */ /* 0x0009e40000100a00 */
[----:B------:R0:W-:Y:S02]  /*19820*/  STL.64 [R1+0x2c8], R6 ;  /* 0x0002c80601007387 */ /* 0x0001e40000100a00 */
[----:B----4-:R-:W-:-:S02]  /*19830*/  IMAD.MOV.U32 R4, RZ, RZ, R29 ;  /* 0x000000ffff047224 */ /* 0x010fc400078e001d */
[----:B0-----:R-:W-:Y:S01]  /*19840*/  IMAD.MOV.U32 R7, RZ, RZ, R3 ;  /* 0x000000ffff077224 */ /* 0x001fe200078e0003 */
[----:B------:R-:W4:Y:S01]  /*19850*/  LDL.LU R29, [R1+0xea8] ;  /* 0x000ea800011d7983 */ /* 0x000f220000300800 */
[----:B--2---:R-:W-:Y:S02]  /*19860*/  IMAD.MOV.U32 R5, RZ, RZ, R17 ;  /* 0x000000ffff057224 */ /* 0x004fe400078e0011 */
[----:B------:R-:W-:Y:S02]  /*19870*/  IMAD.MOV.U32 R6, RZ, RZ, R16 ;  /* 0x000000ffff067224 */ /* 0x000fe400078e0010 */
[C---:B------:R-:W-:Y:S03]  /*19880*/  HMMA.16816.F32 R16, R12.reuse, R18, R20 ;  /* 0x000000120c10723c */ /* 0x040fe60000001814 */
[----:B------:R-:W-:Y:S01]  /*19890*/  STL.64 [R1+0xd88], R6 ;  /* 0x000d880601007387 */ /* 0x000fe20000100a00 */
[----:B------:R0:W-:Y:S02]  /*198a0*/  STL.64 [R1+0xd80], R4 ;  /* 0x000d800401007387 */ /* 0x0001e40000100a00 */
[----:B------:R-:W2:Y:S02]  /*198b0*/  LDL.LU.64 R22, [R1+0xea0] ;  /* 0x000ea00001167983 */ /* 0x000ea40000300a00 */
[----:B------:R-:W2:Y:S02]  /*198c0*/  LDL.LU.64 R20, [R1+0xe98] ;  /* 0x000e980001147983 */ /* 0x000ea40000300a00 */
[----:B0-----:R-:W-:Y:S11]  /*198d0*/  IMAD.MOV.U32 R5, RZ, RZ, R0 ;  /* 0x000000ffff057224 */ /* 0x001ff600078e0000 */
[----:B------:R-:W-:Y:S02]  /*198e0*/  @!UPT UIADD3 URZ, URZ, URZ, URZ ;  /* 0x0000003f3f3ff290 */ /* 0x000fe4000fffe03f */
[----:B------:R-:W-:Y:S01]  /*198f0*/  STL.64 [R1+0x2b0], R16 ;  /* 0x0002b01001007387 */ /* 0x000fe20000100a00 */
[----:B------:R0:W-:Y:S02]  /*19900*/  STL [R1+0x2b8], R18 ;  /* 0x0002b81201007387 */ /* 0x0001e40000100800 */
[----:B------:R-:W-:Y:S02]  /*19910*/  IMAD.MOV.U32 R0, RZ, RZ, R19 ;  /* 0x000000ffff007224 */ /* 0x000fe400078e0013 */
[----:B0-----:R-:W2:Y:S03]  /*19920*/  LDL.LU.64 R18, [R1+0xe90] ;  /* 0x000e900001127983 */ /* 0x001ea60000300a00 */
[----:B------:R-:W-:Y:S01]  /*19930*/  STL [R1+0xca4], R0 ;  /* 0x000ca40001007387 */ /* 0x000fe20000100800 */
        /* <DEDUP_REMOVED lines=14> */
[----:B--2---:R-:W-:Y:S02]  /*19a20*/  HMMA.16816.F32 R12, R12, R18, R20 ;  /* 0x000000120c0c723c */ /* 0x004fe40000001814 */
[----:B------:R-:W2:Y:S01]  /*19a30*/  LDL.LU.64 R20, [R1+0xe58] ;  /* 0x000e580001147983 */ /* 0x000ea20000300a00 */
[----:B------:R-:W2:Y:S02]  /*19a40*/  LDL.LU.64 R18, [R1+0xe50] ;  /* 0x000e500001127983 */ /* 0x000ea40000300a00 */
[----:B------:R-:W2:Y:S11]  /*19a50*/  LDL.LU.64 R16, [R1+0xe48] ;  /* 0x000e480001107983 */ /* 0x000eb60000300a00 */
[----:B------:R-:W-:Y:S07]  /*19a60*/  @!UPT UIADD3 URZ, URZ, URZ, URZ ;  /* 0x0000003f3f3ff290 */ /* 0x000fee000fffe03f */
[----:B------:R0:W-:Y:S01]  /*19a70*/  STL.64 [R1+0x270], R12 ;  /* 0x0002700c01007387 */ /* 0x0001e20000100a00 */
[----:B------:R-:W-:Y:S03]  /*19a80*/  STL.64 [R1+0x278], R14 ;  /* 0x0002780e01007387 */ /* 0x000fe60000100a00 */
[----:B0-----:R-:W3:Y:S01]  /*19a90*/  LDL.LU.64 R12, [R1+0x10] ;  /* 0x00001000010c7983 */ /* 0x001ee20000300a00 */
        /* <DEDUP_REMOVED lines=9> */
[----:B------:R-:W-:Y:S01]  /*19b30*/  IMAD.MOV.U32 R4, RZ, RZ, R2 ;  /* 0x000000ffff047224 */ /* 0x000fe200078e0002 */
[----:B--2---:R-:W-:Y:S01]  /*19b40*/  HMMA.16816.F32 R24, R16, R20, R24 ;  /* 0x000000141018723c */ /* 0x004fe20000001818 */
[----:B------:R-:W-:-:S02]  /*19b50*/  IMAD.MOV.U32 R3, RZ, RZ, R20 ;  /* 0x000000ffff037224 */ /* 0x000fc400078e0014 */
[----:B------:R-:W-:Y:S11]  /*19b60*/  IMAD.MOV.U32 R2, RZ, RZ, R21 ;  /* 0x000000ffff027224 */ /* 0x000ff600078e0015 */
[----:B------:R-:W-:Y:S09]  /*19b70*/  @!UPT UIADD3 URZ, URZ, URZ, URZ ;  /* 0x0000003f3f3ff290 */ /* 0x000ff2000fffe03f */
[----:B------:R-:W-:Y:S01]  /*19b80*/  STL.64 [R1+0x250], R24 ;  /* 0x0002501801007387 */ /* 0x000fe20000100a00 */
[----:B------:R0:W-:Y:S03]  /*19b90*/  STL.64 [R1+0x258], R26 ;  /* 0x0002581a01007387 */ /* 0x0001e60000100a00 */
[----:B0-----:R-:W2:Y:S01]  /*19ba0*/  LDL.LU.64 R26, [R1+0xe28] ;  /* 0x000e2800011a7983 */ /* 0x001ea20000300a00 */
[----:B------:R-:W2:Y:S02]  /*19bb0*/  LDL.LU.64 R24, [R1+0xe20] ;  /* 0x000e200001187983 */ /* 0x000ea40000300a00 */
[----:B------:R-:W3:Y:S02]  /*19bc0*/  LDL.LU.64 R20, [R1+0xe18] ;  /* 0x000e180001147983 */ /* 0x000ee40000300a00 */
[C---:B---3--:R-:W-:Y:S01]  /*19bd0*/  HMMA.16816.F32 R8, R16.reuse, R20, R8 ;  /* 0x000000141008723c */ /* 0x048fe20000001808 */
[----:B------:R-:W-:Y:S11]  /*19be0*/  IMAD.MOV.U32 R7, RZ, RZ, R21 ;  /* 0x000000ffff077224 */ /* 0x000ff600078e0015 */
[----:B------:R-:W-:Y:S11]  /*19bf0*/  @!UPT UIADD3 URZ, URZ, URZ, URZ ;  /* 0x0000003f3f3ff290 */ /* 0x000ff6000fffe03f */
[----:B------:R0:W-:Y:S01]  /*19c00*/  STL.64 [R1+0x240], R8 ;  /* 0x0002400801007387 */ /* 0x0001e20000100a00 */
[----:B------:R-:W-:Y:S02]  /*19c10*/  STL.64 [R1+0x248], R10 ;  /* 0x0002480a01007387 */ /* 0x000fe40000100a00 */
[----:B------:R-:W3:Y:S02]  /*19c20*/  LDL.LU.64 R22, [R1+0xe10] ;  /* 0x000e100001167983 */ /* 0x000ee40000300a00 */
[----:B0-----:R-:W-:Y:S02]  /*19c30*/  IMAD.MOV.U32 R8, RZ, RZ, R20 ;  /* 0x000000ffff087224 */ /* 0x001fe400078e0014 */
[----:B------:R-:W3:Y:S02]  /*19c40*/  LDL.LU.64 R20, [R1+0xe08] ;  /* 0x000e080001147983 */ /* 0x000ee40000300a00 */
[----:B---3--:R-:W-:Y:S11]  /*19c50*/  HMMA.16816.F32 R20, R16, R4, R20 ;  /* 0x000000041014723c */ /* 0x008ff60000001814 */
[----:B------:R-:W-:Y:S11]  /*19c60*/  @!UPT UIADD3 URZ, URZ, URZ, URZ ;  /* 0x0000003f3f3ff290 */ /* 0x000ff6000fffe03f */
[----:B------:R-:W-:Y:S01]  /*19c70*/  @!UPT UIADD3 URZ, URZ, URZ, URZ ;  /* 0x0000003f3f3ff290 */ /* 0x000fe2000fffe03f */
[----:B------:R0:W-:Y:S01]  /*19c80*/  STL.64 [R1+0x230], R20 ;  /* 0x0002301401007387 */ /* 0x0001e20000100a00 */
[----:B------:R-:W-:Y:S03]  /*19c90*/  STL.64 [R1+0x238], R22 ;  /* 0x0002381601007387 */ /* 0x000fe60000100a00 */
[----:B0-----:R-:W2:Y:S01]  /*19ca0*/  LDL.LU.64 R20, [R1+0xe00] ;  /* 0x000e000001147983 */ /* 0x001ea20000300a00 */
[----:B------:R0:W-:Y:S02]  /*19cb0*/  STL.64 [R1+0xd98], R4 ;  /* 0x000d980401007387 */ /* 0x0001e40000100a00 */
[----:B0-----:R-:W-:Y:S02]  /*19cc0*/  IMAD.MOV.U32 R4, RZ, RZ, R8 ;  /* 0x000000ffff047224 */ /* 0x001fe400078e0008 */
[----:B------:R-:W-:-:S05]  /*19cd0*/  IMAD.MOV.U32 R5, RZ, RZ, R7 ;  /* 0x000000ffff057224 */ /* 0x000fca00078e0007 */
[----:B------:R0:W-:Y:S02]  /*19ce0*/  STL.64 [R1+0xdb0], R4 ;  /* 0x000db00401007387 */ /* 0x0001e40000100a00 */
[----:B0-----:R-:W-:Y:S02]  /*19cf0*/  IMAD.MOV.U32 R4, RZ, RZ, R3 ;  /* 0x000000ffff047224 */ /* 0x001fe400078e0003 */
[----:B------:R-:W-:-:S05]  /*19d00*/  IMAD.MOV.U32 R5, RZ, RZ, R2 ;  /* 0x000000ffff057224 */ /* 0x000fca00078e0002 */
[----:B------:R0:W-:Y:S02]  /*19d10*/  STL.64 [R1+0xdc8], R4 ;  /* 0x000dc80401007387 */ /* 0x0001e40000100a00 */
[----:B0-----:R-:W-:Y:S02]  /*19d20*/  IMAD.MOV.U32 R4, RZ, RZ, R6 ;  /* 0x000000ffff047224 */ /* 0x001fe400078e0006 */
[----:B------:R-:W-:Y:S01]  /*19d30*/  IMAD.MOV.U32 R5, RZ, RZ, R0 ;  /* 0x000000ffff057224 */ /* 0x000fe200078e0000 */
[----:B--2---:R-:W-:Y:S11]  /*19d40*/  HMMA.16816.F32 R8, R16, R20, R24 ;  /* 0x000000141008723c */ /* 0x004ff60000001818 */
[----:B------:R-:W-:Y:S11]  /*19d50*/  @!UPT UIADD3 URZ, URZ, URZ, URZ ;  /* 0x0000003f3f3ff290 */ /* 0x000ff6000fffe03f */
[----:B------:R-:W-:Y:S01]  /*19d60*/  @!UPT UIADD3 URZ, URZ, URZ, URZ ;  /* 0x0000003f3f3ff290 */ /* 0x000fe2000fffe03f */
[----:B------:R-:W-:Y:S01]  /*19d70*/  STL.64 [R1+0x220], R8 ;  /* 0x0002200801007387 */ /* 0x000fe20000100a00 */
[----:B------:R0:W-:Y:S03]  /*19d80*/  STL.64 [R1+0xdf8], R4 ;  /* 0x000df80401007387 */ /* 0x0001e60000100a00 */
[----:B0-----:R-:W2:Y:S01]  /*19d90*/  LDL.LU R4, [R1+0x1d0] ;  /* 0x0001d00001047983 */ /* 0x001ea20000300800 */
[----:B------:R-:W2:Y:S02]  /*19da0*/  LDL.LU R5, [R1+0x1d4] ;  /* 0x0001d40001057983 */ /* 0x000ea40000300800 */
[----:B------:R-:W2:Y:S02]  /*19db0*/  LDL.LU R6, [R1+0x1d8] ;  /* 0x0001d80001067983 */ /* 0x000ea40000300800 */
[----:B------:R-:W2:Y:S01]  /*19dc0*/  LDL.LU R7, [R1+0x1dc] ;  /* 0x0001dc0001077983 */ /* 0x000ea20000300800 */
[----:B------:R-:W3:Y:S01]  /*19dd0*/  LDL.LU R8, [R1+0x1c0] ;  /* 0x0001c00001087983 */ /* 0x000ee20000300800 */
[----:B------:R-:W-:-:S02]  /*19de0*/  IMAD.MOV.U32 R2, RZ, RZ, R10 ;  /* 0x000000ffff027224 */ /* 0x000fc400078e000a */
[----:B------:R-:W3:Y:S02]  /*19df0*/  LDL.LU R9, [R1+0x1c4] ;  /* 0x0001c40001097983 */ /* 0x000ee40000300800 */
[----:B------:R-:W-:Y:S01]  /*19e00*/  IMAD.MOV.U32 R3, RZ, RZ, R11 ;  /* 0x000000ffff037224 */ /* 0x000fe200078e000b */
[----:B------:R-:W3:Y:S01]  /*19e10*/  LDL.LU R10, [R1+0x1c8] ;  /* 0x0001c800010a7983 */ /* 0x000ee20000300800 */
[----:B------:R-:W3:Y:S02]  /*19e20*/  LDL.LU R11, [R1+0x1cc] ;  /* 0x0001cc00010b7983 */ /* 0x000ee40000300800 */
[----:B------:R-:W3:Y:S02]  /*19e30*/  LDL.64 R24, [R1] ;  /* 0x0000000001187983 */ /* 0x000ee40000100a00 */
[----:B------:R-:W3:Y:S01]  /*19e40*/  LDL.LU R20, [R1+0x1b0] ;  /* 0x0001b00001147983 */ /* 0x000ee20000300800 */
[----:B------:R-:W3:Y:S01]  /*19e50*/  LDL.LU R21, [R1+0x1b4] ;  /* 0x0001b40001157983 */ /* 0x000ee20000300800 */
[----:B------:R-:W3:Y:S02]  /*19e60*/  LDL.LU R22, [R1+0x1b8] ;  /* 0x0001b80001167983 */ /* 0x000ee40000300800 */
[----:B------:R-:W-:Y:S02]  /*19e70*/  STL [R1+0xc34], R3 ;  /* 0x000c340301007387 */ /* 0x000fe40000100800 */
[----:B------:R-:W-:Y:S01]  /*19e80*/  STL [R1+0xc30], R2 ;  /* 0x000c300201007387 */ /* 0x000fe20000100800 */
[C---:B--2---:R-:W-:Y:S11]  /*19e90*/  HMMA.16816.F32 R4, R16.reuse, R12, R4 ;  /* 0x0000000c1004723c */ /* 0x044ff60000001804 */
[----:B------:R-:W-:Y:S11]  /*19ea0*/  @!UPT UIADD3 URZ, URZ, URZ, URZ ;  /* 0x0000003f3f3ff290 */ /* 0x000ff6000fffe03f */
[----:B------:R-:W-:Y:S01]  /*19eb0*/  @!UPT UIADD3 URZ, URZ, URZ, URZ ;  /* 0x0000003f3f3ff290 */ /* 0x000fe2000fffe03f */
[----:B------:R0:W-:Y:S01]  /*19ec0*/  STL.64 [R1+0x210], R4 ;  /* 0x0002100401007387 */ /* 0x0001e20000100a00 */
[----:B------:R-:W-:Y:S03]  /*19ed0*/  STL [R1+0x218], R6 ;  /* 0x0002180601007387 */ /* 0x000fe60000100800 */
[----:B0-----:R-:W2:Y:S01]  /*19ee0*/  LDL.LU.64 R4, [R1+0xdf8] ;  /* 0x000df80001047983 */ /* 0x001ea20000300a00 */
        /* <DEDUP_REMOVED lines=11> */
[----:B---3--:R-:W-:Y:S01]  /*19fa0*/  HMMA.16816.F32 R8, R16, R24, R8 ;  /* 0x000000181008723c */ /* 0x008fe20000001808 */
[----:B--2---:R-:W-:Y:S01]  /*19fb0*/  STL.64 [R1+0xdc0], R14 ;  /* 0x000dc00e01007387 */ /* 0x004fe20000100a00 */
[----:B------:R0:W-:Y:S03]  /*19fc0*/  STL.64 [R1+0xdb8], R12 ;  /* 0x000db80c01007387 */ /* 0x0001e60000100a00 */
[----:B0-----:R-:W2:Y:S01]  /*19fd0*/  LDL.LU R12, [R1+0x190] ;  /* 0x00019000010c7983 */ /* 0x001ea20000300800 */
[----:B------:R-:W2:Y:S02]  /*19fe0*/  LDL.LU R13, [R1+0x194] ;  /* 0x00019400010d7983 */ /* 0x000ea40000300800 */
[----:B------:R-:W3:Y:S02]  /*19ff0*/  LDL.LU R14, [R1+0x198] ;  /* 0x00019800010e7983 */ /* 0x000ee40000300800 */
[----:B------:R-:W3:Y:S02]  /*1a000*/  LDL.LU R15, [R1+0x19c] ;  /* 0x00019c00010f7983 */ /* 0x000ee40000300800 */
[----:B----4-:R-:W-:-:S02]  /*1a010*/  IMAD.MOV.U32 R23, RZ, RZ, R29 ;  /* 0x000000ffff177224 */ /* 0x010fc400078e001d */
[----:B------:R-:W-:Y:S02]  /*1a020*/  IMAD.MOV.U32 R29, RZ, RZ, R7 ;  /* 0x000000ffff1d7224 */ /* 0x000fe400078e0007 */
[----:B------:R-:W-:Y:S01]  /*1a030*/  IMAD.MOV.U32 R0, RZ, RZ, R25 ;  /* 0x000000ffff007224 */ /* 0x000fe200078e0019 */
[----:B---3--:R-:W-:Y:S01]  /*1a040*/  STL.64 [R1+0xdd8], R14 ;  /* 0x000dd80e01007387 */ /* 0x008fe20000100a00 */
[----:B--2---:R0:W-:Y:S03]  /*1a050*/  STL.64 [R1+0xdd0], R12 ;  /* 0x000dd00c01007387 */ /* 0x0041e60000100a00 */
[----:B0-----:R-:W2:Y:S01]  /*1a060*/  LDL.LU R12, [R1+0x1a0] ;  /* 0x0001a000010c7983 */ /* 0x001ea20000300800 */
[----:B------:R-:W2:Y:S02]  /*1a070*/  LDL.LU R13, [R1+0x1a4] ;  /* 0x0001a400010d7983 */ /* 0x000ea40000300800 */
[----:B------:R-:W2:Y:S02]  /*1a080*/  LDL.LU R14, [R1+0x1a8] ;  /* 0x0001a800010e7983 */ /* 0x000ea40000300800 */
[----:B------:R-:W2:Y:S01]  /*1a090*/  LDL.LU R15, [R1+0x1ac] ;  /* 0x0001ac00010f7983 */ /* 0x000ea20000300800 */
[----:B------:R-:W-:Y:S01]  /*1a0a0*/  STL [R1+0xc38], R29 ;  /* 0x000c381d01007387 */ /* 0x000fe20000100800 */
[----:B------:R0:W-:Y:S02]  /*1a0b0*/  STL.64 [R1+0x200], R8 ;  /* 0x0002000801007387 */ /* 0x0001e40000100a00 */
[----:B------:R-:W-:Y:S02]  /*1a0c0*/  STL.64 [R1+0x208], R10 ;  /* 0x0002080a01007387 */ /* 0x000fe40000100a00 */
[----:B0-----:R-:W-:-:S02]  /*1a0d0*/  IMAD.MOV.U32 R8, RZ, RZ, R24 ;  /* 0x000000ffff087224 */ /* 0x001fc400078e0018 */
[----:B------:R-:W3:Y:S02]  /*1a0e0*/  LDL.LU.64 R24, [R1+0xdf0] ;  /* 0x000df00001187983 */ /* 0x000ee40000300a00 */
[----:B---3--:R-:W-:Y:S02]  /*1a0f0*/  HMMA.16816.F32 R16, R16, R24, R20 ;  /* 0x000000181010723c */ /* 0x008fe40000001814 */
[----:B------:R-:W2:Y:S01]  /*1a100*/  LDL.LU.64 R22, [R1+0xde8] ;  /* 0x000de80001167983 */ /* 0x000ea20000300a00 */
[----:B------:R-:W2:Y:S02]  /*1a110*/  LDL.LU.64 R20, [R1+0xde0] ;  /* 0x000de00001147983 */ /* 0x000ea40000300a00 */
[----:B------:R0:W-:Y:S02]  /*1a120*/  STL.64 [R1+0xd68], R24 ;  /* 0x000d681801007387 */ /* 0x0001e40000100a00 */
[----:B0-----:R-:W3:Y:S11]  /*1a130*/  LDL.LU R24, [R1+0x150] ;  /* 0x0001500001187983 */ /* 0x001ef60000300800 */
[----:B------:R-:W-:Y:S05]  /*1a140*/  @!UPT UIADD3 URZ, URZ, URZ, URZ ;  /* 0x0000003f3f3ff290 */ /* 0x000fea000fffe03f */
[----:B------:R0:W-:Y:S01]  /*1a150*/  STL.64 [R1+0x1f0], R16 ;  /* 0x0001f01001007387 */ /* 0x0001e20000100a00 */
[----:B------:R-:W-:Y:S02]  /*1a160*/  STL.64 [R1+0x1f8], R18 ;  /* 0x0001f81201007387 */ /* 0x000fe40000100a00 */
[----:B------:R-:W3:Y:S02]  /*1a170*/  LDL.LU R25, [R1+0x154] ;  /* 0x0001540001197983 */ /* 0x000ee40000300800 */
[----:B------:R-:W3:Y:S01]  /*1a180*/  LDL.LU R26, [R1+0x158] ;  /* 0x00015800011a7983 */ /* 0x000ee20000300800 */
[----:B------:R-:W3:Y:S04]  /*1a190*/  LDL.LU R27, [R1+0x15c] ;  /* 0x00015c00011b7983 */ /* 0x000ee80000300800 */
[----:B0-----:R-:W3:Y:S01]  /*1a1a0*/  LDL.LU.64 R16, [R1+0x20] ;  /* 0x0000200001107983 */ /* 0x001ee20000300a00 */
        /* <DEDUP_REMOVED lines=27> */
[----:B------:R-:W2:Y:S01]  /*1a360*/  LDL.LU.64 R4, [R1+0xd80] ;  /* 0x000d800001047983 */ /* 0x000ea20000300a00 */
[C---:B---3--:R-:W-:Y:S01]  /*1a370*/  HMMA.16816.F32 R24, R20.reuse, R16, R24 ;  /* 0x000000101418723c */ /* 0x048fe20000001818 */
[----:B------:R-:W-:Y:S11]  /*1a380*/  STL.64 [R1+0xd08], R16 ;  /* 0x000d081001007387 */ /* 0x000ff60000100a00 */
[----:B------:R-:W-:Y:S11]  /*1a390*/  @!UPT UIADD3 URZ, URZ, URZ, URZ ;  /* 0x0000003f3f3ff290 */ /* 0x000ff6000fffe03f */
[----:B------:R-:W-:Y:S01]  /*1a3a0*/  STL.64 [R1+0x1a0], R24 ;  /* 0x0001a01801007387 */ /* 0x000fe20000100a00 */
[----:B------:R-:W-:Y:S01]  /*1a3b0*/  STL.64 [R1+0x1a8], R26 ;  /* 0x0001a81a01007387 */ /* 0x000fe20000100a00 */
[----:B--2---:R-:W-:Y:S11]  /*1a3c0*/  HMMA.16816.F32 R4, R20, R12, R4 ;  /* 0x0000000c1404723c */ /* 0x004ff60000001804 */
[----:B------:R-:W-:Y:S11]  /*1a3d0*/  @!UPT UIADD3 URZ, URZ, URZ, URZ ;  /* 0x0000003f3f3ff290 */ /* 0x000ff6000fffe03f */
[----:B------:R-:W-:Y:S01]  /*1a3e0*/  @!UPT UIADD3 URZ, URZ, URZ, URZ ;  /* 0x0000003f3f3ff290 */ /* 0x000fe2000fffe03f */
[----:B------:R0:W-:Y:S01]  /*1a3f0*/  STL [R1+0x190], R4 ;  /* 0x0001900401007387 */ /* 0x0001e20000100800 */
[----:B------:R-:W-:Y:S02]  /*1a400*/  IMAD.MOV.U32 R29, RZ, RZ, R5 ;  /* 0x000000ffff1d7224 */ /* 0x000fe400078e0005 */
[----:B------:R-:W-:Y:S02]  /*1a410*/  IMAD.MOV.U32 R3, RZ, RZ, R6 ;  /* 0x000000ffff037224 */ /* 0x000fe400078e0006 */
[----:B------:R-:W-:Y:S01]  /*1a420*/  IMAD.MOV.U32 R2, RZ, RZ, R7 ;  /* 0x000000ffff027224 */ /* 0x000fe200078e0007 */
[----:B0-----:R-:W2:Y:S01]  /*1a430*/  LDL.LU R4, [R1+0x120] ;  /* 0x0001200001047983 */ /* 0x001ea20000300800 */
[----:B------:R-:W2:Y:S02]  /*1a440*/  LDL.LU R5, [R1+0x124] ;  /* 0x0001240001057983 */ /* 0x000ea40000300800 */
[----:B------:R-:W3:Y:S02]  /*1a450*/  LDL.LU R6, [R1+0x128] ;  /* 0x0001280001067983 */ /* 0x000ee40000300800 */
[----:B------:R-:W3:Y:S02]  /*1a460*/  LDL.LU R7, [R1+0x12c] ;  /* 0x00012c0001077983 */ /* 0x000ee40000300800 */
[----:B------:R-:W-:-:S02]  /*1a470*/  IMAD.MOV.U32 R11, RZ, RZ, R12 ;  /* 0x000000ffff0b7224 */ /* 0x000fc400078e000c */
        /* <DEDUP_REMOVED lines=8> */
[----:B------:R0:W-:Y:S01]  /*1a500*/  STL.64 [R1+0xd30], R10 ;  /* 0x000d300a01007387 */ /* 0x0001e20000100a00 */
[----:B------:R-:W3:Y:S02]  /*1a510*/  LDL.LU R16, [R1+0x180] ;  /* 0x0001800001107983 */ /* 0x000ee40000300800 */
[----:B------:R-:W3:Y:S02]  /*1a520*/  LDL.LU R17, [R1+0x184] ;  /* 0x0001840001117983 */ /* 0x000ee40000300800 */
[----:B------:R-:W4:Y:S01]  /*1a530*/  LDL.LU R18, [R1+0x188] ;  /* 0x0001880001127983 */ /* 0x000f220000300800 */
[----:B------:R-:W4:Y:S01]  /*1a540*/  LDL.LU R19, [R1+0x18c] ;  /* 0x00018c0001137983 */ /* 0x000f220000300800 */
[----:B------:R-:W2:Y:S02]  /*1a550*/  LDL.LU R12, [R1+0xe0] ;  /* 0x0000e000010c7983 */ /* 0x000ea40000300800 */
[----:B------:R-:W2:Y:S02]  /*1a560*/  LDL.LU R13, [R1+0xe4] ;  /* 0x0000e400010d7983 */ /* 0x000ea40000300800 */
[----:B------:R-:W2:Y:S01]  /*1a570*/  LDL.LU R14, [R1+0xe8] ;  /* 0x0000e800010e7983 */ /* 0x000ea20000300800 */
[----:B------:R-:W2:Y:S01]  /*1a580*/  LDL.LU R15, [R1+0xec] ;  /* 0x0000ec00010f7983 */ /* 0x000ea20000300800 */
[----:B------:R-:W2:Y:S02]  /*1a590*/  LDL.LU R8, [R1+0x100] ;  /* 0x0001000001087983 */ /* 0x000ea40000300800 */
[----:B------:R-:W2:Y:S01]  /*1a5a0*/  LDL.LU R9, [R1+0x104] ;  /* 0x0001040001097983 */ /* 0x000ea20000300800 */
[----:B0-----:R-:W2:Y:S01]  /*1a5b0*/  LDL.LU R10, [R1+0x108] ;  /* 0x00010800010a7983 */ /* 0x001ea20000300800 */
[----:B------:R-:W2:Y:S02]  /*1a5c0*/  LDL.LU R11, [R1+0x10c] ;  /* 0x00010c00010b7983 */ /* 0x000ea40000300800 */
[----:B------:R-:W-:Y:S01]  /*1a5d0*/  IMAD.MOV.U32 R25, RZ, RZ, R0 ;  /* 0x000000ffff197224 */ /* 0x000fe200078e0000 */
[----:B--2---:R-:W-:Y:S01]  /*1a5e0*/  STL.64 [R1+0xd48], R10 ;  /* 0x000d480a01007387 */ /* 0x004fe20000100a00 */
[----:B------:R0:W-:Y:S03]  /*1a5f0*/  STL.64 [R1+0xd40], R8 ;  /* 0x000d400801007387 */ /* 0x0001e60000100a00 */
[----:B0-----:R-:W2:Y:S01]  /*1a600*/  LDL.LU.64 R8, [R1+0x60] ;  /* 0x0000600001087983 */ /* 0x001ea20000300a00 */
[----:B------:R-:W-:Y:S02]  /*1a610*/  STL.64 [R1+0xd28], R14 ;  /* 0x000d280e01007387 */ /* 0x000fe40000100a00 */
[----:B------:R0:W-:Y:S02]  /*1a620*/  STL.64 [R1+0xd20], R12 ;  /* 0x000d200c01007387 */ /* 0x0001e40000100a00 */
[----:B0-----:R-:W2:Y:S01]  /*1a630*/  LDL.LU.64 R12, [R1+0x50] ;  /* 0x00005000010c7983 */ /* 0x001ea20000300a00 */
[C---:B------:R-:W-:Y:S03]  /*1a640*/  HMMA.16816.F32 R24, R20.reuse, R24, R4 ;  /* 0x000000181418723c */ /* 0x040fe60000001804 */
[----:B--2---:R0:W-:Y:S04]  /*1a650*/  STL.64 [R1+0xd50], R12 ;  /* 0x000d500c01007387 */ /* 0x0041e80000100a00 */
[----:B0-----:R-:W2:Y:S01]  /*1a660*/  LDL.LU R12, [R1+0x110] ;  /* 0x00011000010c7983 */ /* 0x001ea20000300800 */
[----:B------:R-:W2:Y:S02]  /*1a670*/  LDL.LU R13, [R1+0x114] ;  /* 0x00011400010d7983 */ /* 0x000ea40000300800 */
[----:B------:R-:W2:Y:S02]  /*1a680*/  LDL.LU R14, [R1+0x118] ;  /* 0x00011800010e7983 */ /* 0x000ea40000300800 */
[----:B------:R-:W2:Y:S01]  /*1a690*/  LDL.LU R15, [R1+0x11c] ;  /* 0x00011c00010f7983 */ /* 0x000ea20000300800 */
[----:B----4-:R-:W-:Y:S01]  /*1a6a0*/  STL.64 [R1+0xd18], R18 ;  /* 0x000d181201007387 */ /* 0x010fe20000100a00 */
[----:B---3--:R0:W-:Y:S03]  /*1a6b0*/  STL.64 [R1+0xd10], R16 ;  /* 0x000d101001007387 */ /* 0x0081e60000100a00 */
[----:B0-----:R-:W3:Y:S01]  /*1a6c0*/  LDL.LU.64 R16, [R1+0x40] ;  /* 0x0000400001107983 */ /* 0x001ee20000300a00 */
[----:B------:R-:W-:Y:S02]  /*1a6d0*/  STL [R1+0xc44], R29 ;  /* 0x000c441d01007387 */ /* 0x000fe40000100800 */
[----:B------:R-:W-:Y:S02]  /*1a6e0*/  STL [R1+0xc40], R3 ;  /* 0x000c400301007387 */ /* 0x000fe40000100800 */
[----:B------:R-:W-:Y:S01]  /*1a6f0*/  STL [R1+0xc3c], R2 ;  /* 0x000c3c0201007387 */ /* 0x000fe20000100800 */
[----:B------:R-:W4:Y:S01]  /*1a700*/  LDL.LU.64 R6, [R1+0xd78] ;  /* 0x000d780001067983 */ /* 0x000f220000300a00 */
[----:B------:R-:W4:Y:S02]  /*1a710*/  LDL.LU.64 R4, [R1+0xd70] ;  /* 0x000d700001047983 */ /* 0x000f240000300a00 */
[----:B------:R0:W-:Y:S02]  /*1a720*/  STL.64 [R1+0x170], R24 ;  /* 0x0001701801007387 */ /* 0x0001e40000100a00 */
[----:B------:R1:W-:Y:S01]  /*1a730*/  STL.64 [R1+0x178], R26 ;  /* 0x0001781a01007387 */ /* 0x0003e20000100a00 */
[----:B0-----:R-:W4:Y:S02]  /*1a740*/  LDL.LU.64 R24, [R1+0xd68] ;  /* 0x000d680001187983 */ /* 0x001f240000300a00 */
[----:B----4-:R-:W-:Y:S02]  /*1a750*/  HMMA.16816.F32 R20, R20, R24, R4 ;  /* 0x000000181414723c */ /* 0x010fe40000001804 */
[----:B------:R-:W2:Y:S01]  /*1a760*/  LDL.LU.64 R6, [R1+0xd60] ;  /* 0x000d600001067983 */ /* 0x000ea20000300a00 */
[----:B------:R-:W2:Y:S02]  /*1a770*/  LDL.LU.64 R4, [R1+0xd58] ;  /* 0x000d580001047983 */ /* 0x000ea40000300a00 */
[----:B-1----:R-:W-:-:S02]  /*1a780*/  IMAD.MOV.U32 R27, RZ, RZ, R8 ;  /* 0x000000ffff1b7224 */ /* 0x002fc400078e0008 */
[----:B------:R-:W-:Y:S11]  /*1a790*/  IMAD.MOV.U32 R26, RZ, RZ, R9 ;  /* 0x000000ffff1a7224 */ /* 0x000ff600078e0009 */
[----:B------:R-:W-:Y:S06]  /*1a7a0*/  @!UPT UIADD3 URZ, URZ, URZ, URZ ;  /* 0x0000003f3f3ff290 */ /* 0x000fec000fffe03f */
[----:B------:R-:W-:Y:S02]  /*1a7b0*/  IMAD.MOV.U32 R29, RZ, RZ, R20 ;  /* 0x000000ffff1d7224 */ /* 0x000fe400078e0014 */
[----:B------:R-:W-:Y:S01]  /*1a7c0*/  IMAD.MOV.U32 R3, RZ, RZ, R21 ;  /* 0x000000ffff037224 */ /* 0x000fe200078e0015 */
[----:B------:R-:W-:Y:S01]  /*1a7d0*/  STL [R1+0x16c], R23 ;  /* 0x00016c1701007387 */ /* 0x000fe20000100800 */
[----:B------:R-:W4:Y:S02]  /*1a7e0*/  LDL.LU.64 R20, [R1+0x30] ;  /* 0x0000300001147983 */ /* 0x000f240000300a00 */
[----:B------:R-:W-:Y:S01]  /*1a7f0*/  STL [R1+0xca0], R29 ;  /* 0x000ca01d01007387 */ /* 0x000fe20000100800 */
[C---:B--2---:R-:W-:Y:S11]  /*1a800*/  HMMA.16816.F32 R12, R4.reuse, R8, R12 ;  /* 0x00000008040c723c */ /* 0x044ff6000000180c */
[----:B------:R-:W-:Y:S11]  /*1a810*/  @!UPT UIADD3 URZ, URZ, URZ, URZ ;  /* 0x0000003f3f3ff290 */ /* 0x000ff6000fffe03f */
[----:B------:R-:W-:Y:S01]  /*1a820*/  @!UPT UIADD3 URZ, URZ, URZ, URZ ;  /* 0x0000003f3f3ff290 */ /* 0x000fe2000fffe03f */
[----:B------:R0:W-:Y:S01]  /*1a830*/  STL.64 [R1+0x150], R12 ;  /* 0x0001500c01007387 */ /* 0x0001e20000100a00 */
[----:B------:R-:W-:Y:S03]  /*1a840*/  STL.64 [R1+0x158], R14 ;  /* 0x0001580e01007387 */ /* 0x000fe60000100a00 */
[----:B0-----:R-:W2:Y:S01]  /*1a850*/  LDL.LU.64 R12, [R1+0xd50] ;  /* 0x000d5000010c7983 */ /* 0x001ea20000300a00 */
[----:B------:R-:W2:Y:S02]  /*1a860*/  LDL.LU.64 R10, [R1+0xd48] ;  /* 0x000d4800010a7983 */ /* 0x000ea40000300a00 */
[----:B------:R-:W2:Y:S02]  /*1a870*/  LDL.LU.64 R8, [R1+0xd40] ;  /* 0x000d400001087983 */ /* 0x000ea40000300a00 */
[----:B------:R-:W-:Y:S01]  /*1a880*/  STL.64 [R1+0xce8], R26 ;  /* 0x000ce81a01007387 */ /* 0x000fe20000100a00 */
[----:B------:R0:W-:Y:S04]  /*1a890*/  STL.64 [R1+0xce0], R24 ;  /* 0x000ce01801007387 */ /* 0x0001e80000100a00 */
[----:B0-----:R-:W3:Y:S01]  /*1a8a0*/  LDL.LU R24, [R1+0x2f0] ;  /* 0x0002f00001187983 */ /* 0x001ee20000300800 */
[----:B------:R-:W3:Y:S02]  /*1a8b0*/  LDL.LU R25, [R1+0x2f4] ;  /* 0x0002f40001197983 */ /* 0x000ee40000300800 */
[----:B------:R-:W3:Y:S02]  /*1a8c0*/  LDL.LU R26, [R1+0x2f8] ;  /* 0x0002f800011a7983 */ /* 0x000ee40000300800 */
[----:B------:R-:W3:Y:S01]  /*1a8d0*/  LDL.LU R27, [R1+0x2fc] ;  /* 0x0002fc00011b7983 */ /* 0x000ee20000300800 */
[----:B--2---:R-:W-:Y:S01]  /*1a8e0*/  HMMA.16816.F32 R8, R4, R12, R8 ;  /* 0x0000000c0408723c */ /* 0x004fe20000001808 */
[----:B---3--:R-:W-:Y:S01]  /*1a8f0*/  STL.64 [R1+0xd00], R26 ;  /* 0x000d001a01007387 */ /* 0x008fe20000100a00 */
[----:B------:R0:W-:Y:S03]  /*1a900*/  STL.64 [R1+0xcf8], R24 ;  /* 0x000cf81801007387 */ /* 0x0001e60000100a00 */
[----:B0-----:R-:W2:Y:S01]  /*1a910*/  LDL.LU R24, [R1+0x280] ;  /* 0x0002800001187983 */ /* 0x001ea20000300800 */
[----:B------:R-:W2:Y:S02]  /*1a920*/  LDL.LU R25, [R1+0x284] ;  /* 0x0002840001197983 */ /* 0x000ea40000300800 */
[----:B------:R-:W2:Y:S02]  /*1a930*/  LDL.LU R26, [R1+0x288] ;  /* 0x00028800011a7983 */ /* 0x000ea40000300800 */
[----:B------:R-:W-:-:S02]  /*1a940*/  IMAD.MOV.U32 R27, RZ, RZ, R28 ;  /* 0x000000ffff1b7224 */ /* 0x000fc400078e001c */
[----:B------:R-:W3:Y:S11]  /*1a950*/  LDL.LU R28, [R1+0xd38] ;  /* 0x000d3800011c7983 */ /* 0x000ef60000300800 */
[----:B------:R0:W-:Y:S02]  /*1a960*/  STL.64 [R1+0x140], R8 ;  /* 0x0001400801007387 */ /* 0x0001e40000100a00 */
[----:B------:R1:W-:Y:S02]  /*1a970*/  STL.64 [R1+0x148], R10 ;  /* 0x0001480a01007387 */ /* 0x0003e40000100a00 */
[----:B0-----:R-:W-:Y:S01]  /*1a980*/  IMAD.MOV.U32 R9, RZ, RZ, R12 ;  /* 0x000000ffff097224 */ /* 0x001fe200078e000c */
[----:B-1----:R-:W2:Y:S01]  /*1a990*/  LDL.LU.64 R10, [R1+0xd30] ;  /* 0x000d3000010a7983 */ /* 0x002ea20000300a00 */
[----:B------:R-:W-:-:S02]  /*1a9a0*/  IMAD.MOV.U32 R8, RZ, RZ, R13 ;  /* 0x000000ffff087224 */ /* 0x000fc400078e000d */
[----:B------:R-:W2:Y:S02]  /*1a9b0*/  LDL.LU.64 R14, [R1+0xd28] ;  /* 0x000d2800010e7983 */ /* 0x000ea40000300a00 */
[----:B------:R-:W2:Y:S02]  /*1a9c0*/  LDL.LU.64 R12, [R1+0xd20] ;  /* 0x000d2000010c7983 */ /* 0x000ea40000300a00 */
[C---:B--2---:R-:W-:Y:S11]  /*1a9d0*/  HMMA.16816.F32 R12, R4.reuse, R16, R12 ;  /* 0x00000010040c723c */ /* 0x044ff6000000180c */
[----:B------:R-:W-:Y:S11]  /*1a9e0*/  @!UPT UIADD3 URZ, URZ, URZ, URZ ;  /* 0x0000003f3f3ff290 */ /* 0x000ff6000fffe03f */
[----:B------:R-:W-:Y:S01]  /*1a9f0*/  @!UPT UIADD3 URZ, URZ, URZ, URZ ;  /* 0x0000003f3f3ff290 */ /* 0x000fe2000fffe03f */
[----:B------:R0:W-:Y:S01]  /*1aa00*/  STL.64 [R1+0x130], R12 ;  /* 0x0001300c01007387 */ /* 0x0001e20000100a00 */
[----:B------:R-:W-:Y:S02]  /*1aa10*/  STL.64 [R1+0x138], R14 ;  /* 0x0001380e01007387 */ /* 0x000fe40000100a00 */
[----:B------:R-:W4:Y:S02]  /*1aa20*/  LDL.LU.64 R18, [R1+0xd18] ;  /* 0x000d180001127983 */ /* 0x000f240000300a00 */
[----:B0-----:R-:W-:Y:S02]  /*1aa30*/  IMAD.MOV.U32 R13, RZ, RZ, R16 ;  /* 0x000000ffff0d7224 */ /* 0x001fe400078e0010 */
[----:B------:R-:W-:Y:S02]  /*1aa40*/  IMAD.MOV.U32 R12, RZ, RZ, R17 ;  /* 0x000000ffff0c7224 */ /* 0x000fe400078e0011 */
[----:B------:R-:W4:Y:S02]  /*1aa50*/  LDL.LU.64 R16, [R1+0xd10] ;  /* 0x000d100001107983 */ /* 0x000f240000300a00 */
[C---:B----4-:R-:W-:Y:S11]  /*1aa60*/  HMMA.16816.F32 R16, R4.reuse, R20, R16 ;  /* 0x000000140410723c */ /* 0x050ff60000001810 */
[----:B------:R-:W-:Y:S11]  /*1aa70*/  @!UPT UIADD3 URZ, URZ, URZ, URZ ;  /* 0x0000003f3f3ff290 */ /* 0x000ff6000fffe03f */
[----:B------:R-:W-:Y:S01]  /*1aa80*/  @!UPT UIADD3 URZ, URZ, URZ, URZ ;  /* 0x0000003f3f3ff290 */ /* 0x000fe2000fffe03f */
[----:B------:R0:W-:Y:S01]  /*1aa90*/  STL.64 [R1+0x120], R16 ;  /* 0x0001201001007387 */ /* 0x0001e20000100a00 */
[----:B------:R-:W-:Y:S03]  /*1aaa0*/  STL.64 [R1+0x128], R18 ;  /* 0x0001281201007387 */ /* 0x000fe60000100a00 */
[----:B0-----:R-:W2:Y:S01]  /*1aab0*/  LDL.LU.64 R16, [R1+0xd08] ;  /* 0x000d080001107983 */ /* 0x001ea20000300a00 */
[----:B------:R-:W-:Y:S02]  /*1aac0*/  IMAD.MOV.U32 R2, RZ, RZ, R22 ;  /* 0x000000ffff027224 */ /* 0x000fe400078e0016 */
[----:B------:R-:W-:Y:S02]  /*1aad0*/  IMAD.MOV.U32 R15, RZ, RZ, R20 ;  /* 0x000000ffff0f7224 */ /* 0x000fe400078e0014 */
[----:B------:R-:W-:Y:S02]  /*1aae0*/  IMAD.MOV.U32 R14, RZ, RZ, R21 ;  /* 0x000000ffff0e7224 */ /* 0x000fe400078e0015 */
[----:B---3--:R-:W0:Y:S04]  /*1aaf0*/  LDSM.16.MT88.4 R20, [R28+0x18300] ;  /* 0x018300001c14783b */ /* 0x008e280000004200 */
[----:B0-----:R-:W-:Y:S01]  /*1ab00*/  STL.64 [R1+0xcb0], R22 ;  /* 0x000cb01601007387 */ /* 0x001fe20000100a00 */
[----:B------:R0:W-:Y:S03]  /*1ab10*/  STL.64 [R1+0xca8], R20 ;  /* 0x000ca81401007387 */ /* 0x0001e60000100a00 */
[----:B0-----:R-:W3:Y:S01]  /*1ab20*/  LDL.LU.64 R20, [R1] ;  /* 0x0000000001147983 */ /* 0x001ee20000300a00 */
        /* <DEDUP_REMOVED lines=9> */
[----:B------:R-:W0:Y:S04]  /*1abc0*/  LDSM.16.MT88.4 R16, [R28+0x1c000] ;  /* 0x01c000001c10783b */ /* 0x000e280000004200 */
[----:B0-----:R-:W-:Y:S01]  /*1abd0*/  STL.64 [R1+0xc00], R18 ;  /* 0x000c001201007387 */ /* 0x001fe20000100a00 */
[----:B------:R0:W-:Y:S02]  /*1abe0*/  STL.64 [R1+0xbf8], R16 ;  /* 0x000bf81001007387 */ /* 0x0001e40000100a00 */
[----:B0-----:R-:W-:-:S02]  /*1abf0*/  IMAD.MOV.U32 R16, RZ, RZ, R11 ;  /* 0x000000ffff107224 */ /* 0x001fc400078e000b */
[----:B------:R-:W-:Y:S01]  /*1ac00*/  IMAD.MOV.U32 R17, RZ, RZ, R10 ;  /* 0x000000ffff117224 */ /* 0x000fe200078e000a */
[----:B------:R-:W4:Y:S01]  /*1ac10*/  LDL.LU R11, [R1+0xcf4] ;  /* 0x000cf400010b7983 */ /* 0x000f220000300800 */
[----:B------:R-:W3:Y:S05]  /*1ac20*/  LDL.LU R10, [R1+0xcf0] ;  /* 0x000cf000010a7983 */ /* 0x000eea0000300800 */
[----:B--2---:R-:W-:Y:S11]  /*1ac30*/  HMMA.16816.F32 R24, R4, R16, R24 ;  /* 0x000000100418723c */ /* 0x004ff60000001818 */
[----:B------:R-:W-:Y:S11]  /*1ac40*/  @!UPT UIADD3 URZ, URZ, URZ, URZ ;  /* 0x0000003f3f3ff290 */ /* 0x000ff6000fffe03f */
[----:B------:R-:W-:Y:S01]  /*1ac50*/  @!UPT UIADD3 URZ, URZ, URZ, URZ ;  /* 0x0000003f3f3ff290 */ /* 0x000fe2000fffe03f */
[----:B------:R-:W-:Y:S01]  /*1ac60*/  STL.64 [R1+0x100], R24 ;  /* 0x0001001801007387 */ /* 0x000fe20000100a00 */
[----:B------:R0:W-:Y:S03]  /*1ac70*/  STL.64 [R1+0x108], R26 ;  /* 0x0001081a01007387 */ /* 0x0001e60000100a00 */
[----:B0-----:R-:W2:Y:S01]  /*1ac80*/  LDL.LU.64 R26, [R1+0xce8] ;  /* 0x000ce800011a7983 */ /* 0x001ea20000300a00 */
[----:B------:R-:W2:Y:S02]  /*1ac90*/  LDL.LU.64 R24, [R1+0xce0] ;  /* 0x000ce00001187983 */ /* 0x000ea40000300a00 */
[----:B------:R0:W-:Y:S02]  /*1aca0*/  STL.64 [R1+0xc48], R16 ;  /* 0x000c481001007387 */ /* 0x0001e40000100a00 */
[----:B0-----:R-:W-:Y:S02]  /*1acb0*/  IMAD.MOV.U32 R16, RZ, RZ, R15 ;  /* 0x000000ffff107224 */ /* 0x001fe400078e000f */
[----:B------:R-:W-:-:S05]  /*1acc0*/  IMAD.MOV.U32 R17, RZ, RZ, R14 ;  /* 0x000000ffff117224 */ /* 0x000fca00078e000e */
[----:B------:R0:W-:Y:S02]  /*1acd0*/  STL.64 [R1+0xc58], R16 ;  /* 0x000c581001007387 */ /* 0x0001e40000100a00 */
[----:B0-----:R-:W-:Y:S02]  /*1ace0*/  IMAD.MOV.U32 R16, RZ, RZ, R13 ;  /* 0x000000ffff107224 */ /* 0x001fe400078e000d */
[----:B------:R-:W-:Y:S02]  /*1acf0*/  IMAD.MOV.U32 R17, RZ, RZ, R12 ;  /* 0x000000ffff117224 */ /* 0x000fe400078e000c */
[----:B------:R-:W0:Y:S04]  /*1ad00*/  LDSM.16.MT88.4 R12, [R28+0x1c100] ;  /* 0x01c100001c0c783b */ /* 0x000e280000004200 */
[----:B------:R1:W-:Y:S04]  /*1ad10*/  STL.64 [R1+0xc70], R16 ;  /* 0x000c701001007387 */ /* 0x0003e80000100a00 */
[----:B-1----:R-:W2:Y:S01]  /*1ad20*/  LDL.LU R16, [R1+0x320] ;  /* 0x0003200001107983 */ /* 0x002ea20000300800 */
[----:B------:R-:W2:Y:S02]  /*1ad30*/  LDL.LU R17, [R1+0x324] ;  /* 0x0003240001117983 */ /* 0x000ea40000300800 */
[----:B------:R-:W2:Y:S02]  /*1ad40*/  LDL.LU R18, [R1+0x328] ;  /* 0x0003280001127983 */ /* 0x000ea40000300800 */
[----:B------:R-:W2:Y:S01]  /*1ad50*/  LDL.LU R19, [R1+0x32c] ;  /* 0x00032c0001137983 */ /* 0x000ea20000300800 */
[----:B0-----:R-:W-:Y:S01]  /*1ad60*/  STL.64 [R1+0xb98], R14 ;  /* 0x000b980e01007387 */ /* 0x001fe20000100a00 */
[----:B------:R3:W-:Y:S02]  /*1ad70*/  STL.64 [R1+0xb90], R12 ;  /* 0x000b900c01007387 */ /* 0x0007e40000100a00 */
[----:B---3--:R-:W-:-:S02]  /*1ad80*/  IMAD.MOV.U32 R13, RZ, RZ, R20 ;  /* 0x000000ffff0d7224 */ /* 0x008fc400078e0014 */
[----:B------:R-:W-:Y:S01]  /*1ad90*/  IMAD.MOV.U32 R12, RZ, RZ, R21 ;  /* 0x000000ffff0c7224 */ /* 0x000fe200078e0015 */
[----:B--2---:R-:W-:Y:S11]  /*1ada0*/  HMMA.16816.F32 R16, R4, R20, R16 ;  /* 0x000000140410723c */ /* 0x004ff60000001810 */
[----:B------:R-:W-:Y:S11]  /*1adb0*/  @!UPT UIADD3 URZ, URZ, URZ, URZ ;  /* 0x0000003f3f3ff290 */ /* 0x000ff6000fffe03f */
[----:B------:R-:W-:Y:S01]  /*1adc0*/  @!UPT UIADD3 URZ, URZ, URZ, URZ ;  /* 0x0000003f3f3ff290 */ /* 0x000fe2000fffe03f */
[----:B------:R0:W-:Y:S01]  /*1add0*/  STL.64 [R1+0xf0], R16 ;  /* 0x0000f01001007387 */ /* 0x0001e20000100a00 */
[----:B------:R-:W-:Y:S02]  /*1ade0*/  STL.64 [R1+0xf8], R18 ;  /* 0x0000f81201007387 */ /* 0x000fe40000100a00 */
[----:B0-----:R-:W-:Y:S02]  /*1adf0*/  IMAD.MOV.U32 R16, RZ, RZ, R9 ;  /* 0x000000ffff107224 */ /* 0x001fe400078e0009 */
[----:B------:R-:W-:Y:S01]  /*1ae00*/  IMAD.MOV.U32 R17, RZ, RZ, R8 ;  /* 0x000000ffff117224 */ /* 0x000fe200078e0008 */
[----:B------:R-:W2:Y:S01]  /*1ae10*/  LDL.LU R9, [R1+0xcdc] ;  /* 0x000cdc0001097983 */ /* 0x000ea20000300800 */
[----:B------:R-:W3:Y:S02]  /*1ae20*/  LDL.LU R8, [R1+0xcd8] ;  /* 0x000cd80001087983 */ /* 0x000ee40000300800 */
[----:B------:R-:W2:Y:S02]  /*1ae30*/  LDL.LU R20, [R1+0x310] ;  /* 0x0003100001147983 */ /* 0x000ea40000300800 */
[----:B------:R-:W2:Y:S01]  /*1ae40*/  LDL.LU R21, [R1+0x314] ;  /* 0x0003140001157983 */ /* 0x000ea20000300800 */
[----:B------:R-:W2:Y:S01]  /*1ae50*/  LDL.LU R22, [R1+0x318] ;  /* 0x0003180001167983 */ /* 0x000ea20000300800 */
[----:B------:R-:W2:Y:S02]  /*1ae60*/  LDL.LU R23, [R1+0x31c] ;  /* 0x00031c0001177983 */ /* 0x000ea40000300800 */
[----:B------:R-:W-:Y:S02]  /*1ae70*/  STL.64 [R1+0xc88], R16 ;  /* 0x000c881001007387 */ /* 0x000fe40000100a00 */
[----:B------:R0:W-:Y:S02]  /*1ae80*/  STL.64 [R1+0xc50], R12 ;  /* 0x000c500c01007387 */ /* 0x0001e40000100a00 */
        /* <DEDUP_REMOVED lines=8> */
[----:B--2---:R0:W-:Y:S01]  /*1af10*/  STL.64 [R1+0xc68], R14 ;  /* 0x000c680e01007387 */ /* 0x0041e20000100a00 */
[----:B------:R3:W-:Y:S02]  /*1af20*/  STL.64 [R1+0xc60], R12 ;  /* 0x000c600c01007387 */ /* 0x0007e40000100a00 */
[----:B0-----:R-:W-:Y:S02]  /*1af30*/  IMAD.MOV.U32 R14, RZ, RZ, R10 ;  /* 0x000000ffff0e7224 */ /* 0x001fe400078e000a */
[----:B---3--:R-:W-:-:S02]  /*1af40*/  IMAD.MOV.U32 R12, RZ, RZ, R8 ;  /* 0x000000ffff0c7224 */ /* 0x008fc400078e0008 */
[----:B----4-:R-:W-:Y:S01]  /*1af50*/  IMAD.MOV.U32 R15, RZ, RZ, R11 ;  /* 0x000000ffff0f7224 */ /* 0x010fe200078e000b */
[----:B------:R-:W2:Y:S01]  /*1af60*/  LDL.LU R8, [R1+0xccc] ;  /* 0x000ccc0001087983 */ /* 0x000ea20000300800 */
[----:B------:R-:W-:Y:S02]  /*1af70*/  IMAD.MOV.U32 R13, RZ, RZ, R9 ;  /* 0x000000ffff0d7224 */ /* 0x000fe400078e0009 */
[----:B------:R-:W3:Y:S02]  /*1af80*/  LDL.LU R9, [R1+0xcc8] ;  /* 0x000cc80001097983 */ /* 0x000ee40000300800 */
[----:B------:R-:W4:Y:S01]  /*1af90*/  LDL.LU R10, [R1+0xcc4] ;  /* 0x000cc400010a7983 */ /* 0x000f220000300800 */
[----:B------:R-:W4:Y:S01]  /*1afa0*/  LDL.LU R11, [R1+0xcc0] ;  /* 0x000cc000010b7983 */ /* 0x000f220000300800 */
[----:B------:R-:W-:Y:S02]  /*1afb0*/  STL.64 [R1+0xc80], R14 ;  /* 0x000c800e01007387 */ /* 0x000fe40000100a00 */
[----:B------:R0:W-:Y:S02]  /*1afc0*/  STL.64 [R1+0xc78], R12 ;  /* 0x000c780c01007387 */ /* 0x0001e40000100a00 */
[----:B0-----:R-:W4:Y:S01]  /*1afd0*/  LDL.LU R12, [R1+0x2e0] ;  /* 0x0002e000010c7983 */ /* 0x001f220000300800 */
[----:B------:R-:W4:Y:S02]  /*1afe0*/  LDL.LU R13, [R1+0x2e4] ;  /* 0x0002e400010d7983 */ /* 0x000f240000300800 */
[----:B------:R-:W-:-:S02]  /*1aff0*/  IMAD.MOV.U32 R14, RZ, RZ, R26 ;  /* 0x000000ffff0e7224 */ /* 0x000fc400078e001a */
[----:B------:R-:W-:Y:S01]  /*1b000*/  IMAD.MOV.U32 R15, RZ, RZ, R27 ;  /* 0x000000ffff0f7224 */ /* 0x000fe200078e001b */
[----:B------:R-:W4:Y:S01]  /*1b010*/  LDL.LU R26, [R1+0xcbc] ;  /* 0x000cbc00011a7983 */ /* 0x000f220000300800 */
[----:B------:R-:W4:Y:S03]  /*1b020*/  LDL.LU R27, [R1+0xcb8] ;  /* 0x000cb800011b7983 */ /* 0x000f260000300800 */
[----:B------:R2:W-:Y:S01]  /*1b030*/  STL.64 [R1+0xc98], R14 ;  /* 0x000c980e01007387 */ /* 0x0005e20000100a00 */
[----:B------:R-:W-:Y:S01]  /*1b040*/  HMMA.16816.F32 R4, R4, R24, R20 ;  /* 0x000000180404723c */ /* 0x000fe20000001814 */
[----:B--2---:R-:W-:Y:S02]  /*1b050*/  IMAD.MOV.U32 R15, RZ, RZ, R8 ;  /* 0x000000ffff0f7224 */ /* 0x004fe400078e0008 */
[----:B---3--:R-:W-:Y:S01]  /*1b060*/  IMAD.MOV.U32 R14, RZ, RZ, R9 ;  /* 0x000000ffff0e7224 */ /* 0x008fe200078e0009 */
[----:B----4-:R0:W-:Y:S02]  /*1b070*/  STL.64 [R1+0xc90], R12 ;  /* 0x000c900c01007387 */ /* 0x0101e40000100a00 */
[----:B0-----:R-:W-:-:S02]  /*1b080*/  IMAD.MOV.U32 R12, RZ, RZ, R11 ;  /* 0x000000ffff0c7224 */ /* 0x001fc400078e000b */
[----:B------:R-:W-:Y:S02]  /*1b090*/  IMAD.MOV.U32 R13, RZ, RZ, R10 ;  /* 0x000000ffff0d7224 */ /* 0x000fe400078e000a */
[----:B------:R-:W0:Y:S04]  /*1b0a0*/  LDSM.16.MT88.4 R8, [R28+0x1c200] ;  /* 0x01c200001c08783b */ /* 0x000e280000004200 */
[----:B0-----:R-:W-:Y:S01]  /*1b0b0*/  STL.64 [R1+0xaf0], R10 ;  /* 0x000af00a01007387 */ /* 0x001fe20000100a00 */
[----:B------:R0:W-:Y:S03]  /*1b0c0*/  STL.64 [R1+0xae8], R8 ;  /* 0x000ae80801007387 */ /* 0x0001e60000100a00 */
[----:B0-----:R-:W2:Y:S01]  /*1b0d0*/  LDL.LU R8, [R1+0x2a0] ;  /* 0x0002a00001087983 */ /* 0x001ea20000300800 */
[----:B------:R-:W2:Y:S02]  /*1b0e0*/  LDL.LU R9, [R1+0x2a4] ;  /* 0x0002a40001097983 */ /* 0x000ea40000300800 */
[----:B------:R-:W2:Y:S02]  /*1b0f0*/  LDL.LU R10, [R1+0x2a8] ;  /* 0x0002a800010a7983 */ /* 0x000ea40000300800 */
[----:B------:R-:W2:Y:S01]  /*1b100*/  LDL.LU R11, [R1+0x2ac] ;  /* 0x0002ac00010b7983 */ /* 0x000ea20000300800 */
[----:B------:R-:W3:Y:S01]  /*1b110*/  LDL.LU.64 R22, [R1+0xcb0] ;  /* 0x000cb00001167983 */ /* 0x000ee20000300a00 */
[----:B------:R-:W3:Y:S02]  /*1b120*/  LDL.LU.64 R20, [R1+0xca8] ;  /* 0x000ca80001147983 */ /* 0x000ee40000300a00 */
[----:B------:R-:W-:Y:S02]  /*1b130*/  STL.64 [R1+0xc10], R26 ;  /* 0x000c101a01007387 */ /* 0x000fe40000100a00 */
[----:B------:R0:W-:Y:S01]  /*1b140*/  STL.64 [R1+0xc08], R24 ;  /* 0x000c081801007387 */ /* 0x0001e20000100a00 */
[----:B------:R-:W-:Y:S01]  /*1b150*/  STL.64 [R1+0xe0], R4 ;  /* 0x0000e00401007387 */ /* 0x000fe20000100a00 */
[----:B------:R-:W-:Y:S02]  /*1b160*/  STL.64 [R1+0xe8], R6 ;  /* 0x0000e80601007387 */ /* 0x000fe40000100a00 */
[----:B------:R-:W1:Y:S04]  /*1b170*/  LDSM.16.MT88.4 R4, [R28+0x1c300] ;  /* 0x01c300001c04783b */ /* 0x000e680000004200 */
[----:B0-----:R-:W-:-:S02]  /*1b180*/  IMAD.MOV.U32 R24, RZ, RZ, R0 ;  /* 0x000000ffff187224 */ /* 0x001fc400078e0000 */
[----:B------:R-:W-:Y:S01]  /*1b190*/  IMAD.MOV.U32 R25, RZ, RZ, R29 ;  /* 0x000000ffff197224 */ /* 0x000fe200078e001d */
[----:B------:R-:W4:Y:S01]  /*1b1a0*/  LDL.LU R0, [R1+0xca4] ;  /* 0x000ca40001007983 */ /* 0x000f220000300800 */
[----:B------:R-:W2:Y:S03]  /*1b1b0*/  LDL.LU R29, [R1+0xca0] ;  /* 0x000ca000011d7983 */ /* 0x000ea60000300800 */
[----:B-1----:R-:W-:Y:S01]  /*1b1c0*/  STL.64 [R1+0xa88], R6 ;  /* 0x000a880601007387 */ /* 0x002fe20000100a00 */
[----:B------:R0:W-:Y:S03]  /*1b1d0*/  STL.64 [R1+0xa80], R4 ;  /* 0x000a800401007387 */ /* 0x0001e60000100a00 */
[----:B0-----:R-:W2:Y:S01]  /*1b1e0*/  LDL.LU R4, [R1+0x2b0] ;  /* 0x0002b00001047983 */ /* 0x001ea20000300800 */
[----:B------:R-:W2:Y:S02]  /*1b1f0*/  LDL.LU R5, [R1+0x2b4] ;  /* 0x0002b40001057983 */ /* 0x000ea40000300800 */
[----:B------:R-:W2:Y:S02]  /*1b200*/  LDL.LU R6, [R1+0x2b8] ;  /* 0x0002b80001067983 */ /* 0x000ea40000300800 */
[----:B------:R-:W-:Y:S01]  /*1b210*/  STL [R1+0x920], R28 ;  /* 0x0009201c01007387 */ /* 0x000fe20000100800 */
[C---:B---3--:R-:W-:Y:S01]  /*1b220*/  HMMA.16816.F32 R16, R20.reuse, R16, R12 ;  /* 0x000000101410723c */ /* 0x048fe2000000180c */
[----:B------:R-:W3:Y:S01]  /*1b230*/  LDL.LU.64 R14, [R1+0xc98] ;  /* 0x000c9800010e7983 */ /* 0x000ee20000300a00 */
[----:B------:R-:W3:Y:S11]  /*1b240*/  LDL.LU.64 R12, [R1+0xc90] ;  /* 0x000c9000010c7983 */ /* 0x000ef60000300a00 */
[----:B------:R-:W-:Y:S10]  /*1b250*/  @!UPT UIADD3 URZ, URZ, URZ, URZ ;  /* 0x0000003f3f3ff290 */ /* 0x000ff4000fffe03f */
[----:B------:R0:W-:Y:S01]  /*1b260*/  STL.64 [R1+0xd0], R16 ;  /* 0x0000d01001007387 */ /* 0x0001e20000100a00 */
[----:B------:R3:W-:Y:S03]  /*1b270*/  STL.64 [R1+0xd8], R18 ;  /* 0x0000d81201007387 */ /* 0x0007e60000100a00 */
[----:B0-----:R-:W3:Y:S02]  /*1b280*/  LDL.LU.64 R16, [R1+0xc88] ;  /* 0x000c880001107983 */ /* 0x001ee40000300a00 */
[C---:B---3--:R-:W-:Y:S02]  /*1b290*/  HMMA.16816.F32 R16, R20.reuse, R16, R12 ;  /* 0x000000101410723c */ /* 0x048fe4000000180c */
[----:B------:R-:W3:Y:S01]  /*1b2a0*/  LDL.LU.64 R14, [R1+0xc80] ;  /* 0x000c8000010e7983 */ /* 0x000ee20000300a00 */
[----:B------:R-:W3:Y:S11]  /*1b2b0*/  LDL.LU.64 R12, [R1+0xc78] ;  /* 0x000c7800010c7983 */ /* 0x000ef60000300a00 */
[----:B------:R-:W-:Y:S09]  /*1b2c0*/  @!UPT UIADD3 URZ, URZ, URZ, URZ ;  /* 0x0000003f3f3ff290 */ /* 0x000ff2000fffe03f */
        /* <DEDUP_REMOVED lines=10> */
[----:B---3--:R-:W-:Y:S02]  /*1b370*/  HMMA.16816.F32 R16, R20, R16, R12 ;  /* 0x000000101410723c */ /* 0x008fe4000000180c */
[----:B------:R-:W3:Y:S11]  /*1b380*/  LDL.LU.64 R12, [R1+0xc50] ;  /* 0x000c5000010c7983 */ /* 0x000ef60000300a00 */
[----:B------:R-:W-:Y:S10]  /*1b390*/  @!UPT UIADD3 URZ, URZ, URZ, URZ ;  /* 0x0000003f3f3ff290 */ /* 0x000ff4000fffe03f */
[----:B------:R0:W-:Y:S01]  /*1b3a0*/  STL.64 [R1+0xa0], R16 ;  /* 0x0000a01001007387 */ /* 0x0001e20000100a00 */
[----:B------:R-:W-:Y:S03]  /*1b3b0*/  STL.64 [R1+0xa8], R18 ;  /* 0x0000a81201007387 */ /* 0x000fe60000100a00 */
[----:B0-----:R-:W3:Y:S01]  /*1b3c0*/  LDL.LU.64 R16, [R1+0xc48] ;  /* 0x000c480001107983 */ /* 0x001ee20000300a00 */
[----:B----4-:R-:W-:-:S07]  /*1b3d0*/  IMAD.MOV.U32 R7, RZ, RZ, R0 ;  /* 0x000000ffff077224 */ /* 0x010fce00078e0000 */
[C---:B--2---:R-:W-:Y:S11]  /*1b3e0*/  HMMA.16816.F32 R4, R20.reuse, R24, R4 ;  /* 0x000000181404723c */ /* 0x044ff60000001804 */
[----:B------:R-:W-:Y:S11]  /*1b3f0*/  @!UPT UIADD3 URZ, URZ, URZ, URZ ;  /* 0x0000003f3f3ff290 */ /* 0x000ff6000fffe03f */
[----:B------:R-:W-:Y:S02]  /*1b400*/  @!UPT UIADD3 URZ, URZ, URZ, URZ ;  /* 0x0000003f3f3ff290 */ /* 0x000fe4000fffe03f */
[----:B------:R-:W-:Y:S02]  /*1b410*/  IMAD.MOV.U32 R28, RZ, RZ, R7 ;  /* 0x000000ffff1c7224 */ /* 0x000fe400078e0007 */
[----:B------:R-:W-:Y:S01]  /*1b420*/  IMAD.MOV.U32 R0, RZ, RZ, R6 ;  /* 0x000000ffff007224 */ /* 0x000fe200078e0006 */
[----:B------:R0:W-:Y:S02]  /*1b430*/  STL.64 [R1+0x90], R4 ;  /* 0x0000900401007387 */ /* 0x0001e40000100a00 */
[----:B------:R-:W-:Y:S02]  /*1b440*/  STL [R1+0xa68], R28 ;  /* 0x000a681c01007387 */ /* 0x000fe40000100800 */
[----:B------:R-:W-:Y:S04]  /*1b450*/  STL [R1+0xa64], R0 ;  /* 0x000a640001007387 */ /* 0x000fe80000100800 */
[----:B0-----:R-:W2:Y:S01]  /*1b460*/  LDL.LU R4, [R1+0x150] ;  /* 0x0001500001047983 */ /* 0x001ea20000300800 */
[----:B---3--:R-:W-:Y:S11]  /*1b470*/  HMMA.16816.F32 R8, R20, R16, R8 ;  /* 0x000000101408723c */ /* 0x008ff60000001808 */
[----:B------:R-:W-:Y:S11]  /*1b480*/  @!UPT UIADD3 URZ, URZ, URZ, URZ ;  /* 0x0000003f3f3ff290 */ /* 0x000ff6000fffe03f */
[----:B------:R-:W-:Y:S01]  /*1b490*/  @!UPT UIADD3 URZ, URZ, URZ, URZ ;  /* 0x0000003f3f3ff290 */ /* 0x000fe2000fffe03f */
[----:B------:R-:W-:Y:S01]  /*1b4a0*/  STL.64 [R1+0x80], R8 ;  /* 0x0000800801007387 */ /* 0x000fe20000100a00 */
[----:B------:R-:W-:Y:S02]  /*1b4b0*/  STL.64 [R1+0x88], R10 ;  /* 0x0000880a01007387 */ /* 0x000fe40000100a00 */
[----:B------:R-:W2:Y:S02]  /*1b4c0*/  LDL.LU R5, [R1+0x154] ;  /* 0x0001540001057983 */ /* 0x000ea40000300800 */
[----:B------:R-:W3:Y:S01]  /*1b4d0*/  LDL.LU R6, [R1+0x158] ;  /* 0x0001580001067983 */ /* 0x000ee20000300800 */
[----:B------:R-:W3:Y:S04]  /*1b4e0*/  LDL.LU R7, [R1+0x15c] ;  /* 0x00015c0001077983 */ /* 0x000ee80000300800 */
[----:B---3--:R-:W-:Y:S01]  /*1b4f0*/  STL.64 [R1+0xb00], R6 ;  /* 0x000b000601007387 */ /* 0x008fe20000100a00 */
[----:B--2---:R0:W-:Y:S03]  /*1b500*/  STL.64 [R1+0xaf8], R4 ;  /* 0x000af80401007387 */ /* 0x0041e60000100a00 */
[----:B0-----:R-:W2:Y:S01]  /*1b510*/  LDL.LU R4, [R1+0x170] ;  /* 0x0001700001047983 */ /* 0x001ea20000300800 */
[----:B------:R-:W2:Y:S02]  /*1b520*/  LDL.LU R5, [R1+0x174] ;  /* 0x0001740001057983 */ /* 0x000ea40000300800 */
[----:B------:R-:W3:Y:S02]  /*1b530*/  LDL.LU R6, [R1+0x178] ;  /* 0x0001780001067983 */ /* 0x000ee40000300800 */
[----:B------:R-:W3:Y:S02]  /*1b540*/  LDL.LU R7, [R1+0x17c] ;  /* 0x00017c0001077983 */ /* 0x000ee40000300800 */
[----:B---3--:R0:W-:Y:S01]  /*1b550*/  STL.64 [R1+0xb10], R6 ;  /* 0x000b100601007387 */ /* 0x0081e20000100a00 */
[----:B--2---:R-:W-:Y:S03]  /*1b560*/  STL.64 [R1+0xb08], R4 ;  /* 0x000b080401007387 */ /* 0x004fe60000100a00 */
[----:B0-----:R-:W2:Y:S04]  /*1b570*/  LDL R6, [R1+0x18] ;  /* 0x0000180001067983 */ /* 0x001ea80000100800 */
[----:B------:R-:W2:Y:S01]  /*1b580*/  LDL R7, [R1+0x1c] ;  /* 0x00001c0001077983 */ /* 0x000ea20000100800 */
[----:B------:R-:W-:-:S02]  /*1b590*/  IMAD.MOV.U32 R8, RZ, RZ, R29 ;  /* 0x000000ffff087224 */ /* 0x000fc400078e001d */
[----:B------:R-:W-:Y:S02]  /*1b5a0*/  IMAD.MOV.U32 R9, RZ, RZ, R3 ;  /* 0x000000ffff097224 */ /* 0x000fe400078e0003 */
[----:B------:R-:W-:Y:S01]  /*1b5b0*/  IMAD.MOV.U32 R10, RZ, RZ, R2 ;  /* 0x000000ffff0a7224 */ /* 0x000fe200078e0002 */
[----:B--2---:R-:W-:Y:S01]  /*1b5c0*/  STL.64 [R1+0xbc8], R6 ;  /* 0x000bc80601007387 */ /* 0x004fe20000100a00 */
[----:B------:R-:W2:Y:S02]  /*1b5d0*/  LDL.LU R29, [R1+0xc44] ;  /* 0x000c4400011d7983 */ /* 0x000ea40000300800 */
[----:B------:R-:W3:Y:S02]  /*1b5e0*/  LDL.LU R3, [R1+0xc40] ;  /* 0x000c400001037983 */ /* 0x000ee40000300800 */
[----:B------:R-:W4:Y:S01]  /*1b5f0*/  LDL.LU R2, [R1+0xc3c] ;  /* 0x000c3c0001027983 */ /* 0x000f220000300800 */
[----:B------:R-:W2:Y:S04]  /*1b600*/  LDL.LU R11, [R1+0x16c] ;  /* 0x00016c00010b7983 */ /* 0x000ea80000300800 */
[----:B--2---:R-:W-:Y:S01]  /*1b610*/  STL.64 [R1+0xb20], R10 ;  /* 0x000b200a01007387 */ /* 0x004fe20000100a00 */
[----:B------:R0:W-:Y:S03]  /*1b620*/  STL.64 [R1+0xb18], R8 ;  /* 0x000b180801007387 */ /* 0x0001e60000100a00 */
[----:B0-----:R-:W2:Y:S01]  /*1b630*/  LDL.LU R8, [R1+0x190] ;  /* 0x0001900001087983 */ /* 0x001ea20000300800 */
        /* <DEDUP_REMOVED lines=8> */
[----:B0-----:R-:W2:Y:S02]  /*1b6c0*/  LDL R10, [R1+0x28] ;  /* 0x00002800010a7983 */ /* 0x001ea40000100800 */
[----:B------:R-:W2:Y:S02]  /*1b6d0*/  LDL R11, [R1+0x2c] ;  /* 0x00002c00010b7983 */ /* 0x000ea40000100800 */
[----:B------:R-:W2:Y:S01]  /*1b6e0*/  LDL.LU R16, [R1+0x270] ;  /* 0x0002700001107983 */ /* 0x000ea20000300800 */
[----:B------:R-:W2:Y:S01]  /*1b6f0*/  LDL.LU R17, [R1+0x274] ;  /* 0x0002740001117983 */ /* 0x000ea20000300800 */
        /* <DEDUP_REMOVED lines=8> */
[----:B------:R0:W-:Y:S01]  /*1b780*/  STL.64 [R1+0xbb0], R10 ;  /* 0x000bb00a01007387 */ /* 0x0001e20000100a00 */
        /* <DEDUP_REMOVED lines=13> */
[----:B------:R-:W2:Y:S02]  /*1b860*/  LDL.LU R7, [R1+0x25c] ;  /* 0x00025c0001077983 */ /* 0x000ea40000300800 */
[----:B------:R-:W-:-:S02]  /*1b870*/  IMAD.MOV.U32 R24, RZ, RZ, R13 ;  /* 0x000000ffff187224 */ /* 0x000fc400078e000d */
[----:B------:R-:W-:Y:S01]  /*1b880*/  IMAD.MOV.U32 R25, RZ, RZ, R12 ;  /* 0x000000ffff197224 */ /* 0x000fe200078e000c */
[----:B--2---:R-:W-:Y:S01]  /*1b890*/  STL.64 [R1+0xbf0], R6 ;  /* 0x000bf00601007387 */ /* 0x004fe20000100a00 */
[----:B------:R0:W-:Y:S03]  /*1b8a0*/  STL.64 [R1+0xbe8], R4 ;  /* 0x000be80401007387 */ /* 0x0001e60000100a00 */
[----:B0-----:R-:W2:Y:S01]  /*1b8b0*/  LDL.LU R4, [R1+0x260] ;  /* 0x0002600001047983 */ /* 0x001ea20000300800 */
[----:B------:R-:W2:Y:S02]  /*1b8c0*/  LDL.LU R5, [R1+0x264] ;  /* 0x0002640001057983 */ /* 0x000ea40000300800 */
[----:B------:R-:W2:Y:S02]  /*1b8d0*/  LDL.LU R6, [R1+0x268] ;  /* 0x0002680001067983 */ /* 0x000ea40000300800 */
[----:B------:R-:W2:Y:S01]  /*1b8e0*/  LDL.LU R7, [R1+0x26c] ;  /* 0x00026c0001077983 */ /* 0x000ea20000300800 */
[----:B------:R0:W-:Y:S01]  /*1b8f0*/  STL.64 [R1+0xbc0], R10 ;  /* 0x000bc00a01007387 */ /* 0x0001e20000100a00 */
[----:B------:R-:W-:Y:S03]  /*1b900*/  STL.64 [R1+0xbb8], R8 ;  /* 0x000bb80801007387 */ /* 0x000fe60000100a00 */
[----:B0-----:R-:W2:Y:S01]  /*1b910*/  LDL.64 R10, [R1+0x48] ;  /* 0x00004800010a7983 */ /* 0x001ea20000100a00 */
[----:B------:R-:W-:Y:S01]  /*1b920*/  HMMA.16816.F32 R24, R20, R24, R16 ;  /* 0x000000181418723c */ /* 0x000fe20000001810 */
[----:B---3--:R-:W-:-:S02]  /*1b930*/  IMAD.MOV.U32 R14, RZ, RZ, R2 ;  /* 0x000000ffff0e7224 */ /* 0x008fc400078e0002 */
[----:B----4-:R-:W-:Y:S11]  /*1b940*/  IMAD.MOV.U32 R15, RZ, RZ, R3 ;  /* 0x000000ffff0f7224 */ /* 0x010ff600078e0003 */
[----:B------:R-:W-:Y:S10]  /*1b950*/  @!UPT UIADD3 URZ, URZ, URZ, URZ ;  /* 0x0000003f3f3ff290 */ /* 0x000ff4000fffe03f */
[----:B------:R-:W-:Y:S02]  /*1b960*/  IMAD.MOV.U32 R28, RZ, RZ, R26 ;  /* 0x000000ffff1c7224 */ /* 0x000fe400078e001a */
[----:B------:R-:W-:Y:S01]  /*1b970*/  IMAD.MOV.U32 R0, RZ, RZ, R27 ;  /* 0x000000ffff007224 */ /* 0x000fe200078e001b */
[----:B--2---:R0:W-:Y:S04]  /*1b980*/  STL.64 [R1+0xbe0], R10 ;  /* 0x000be00a01007387 */ /* 0x0041e80000100a00 */
[----:B0-----:R-:W2:Y:S01]  /*1b990*/  LDL.64 R10, [R1+0x58] ;  /* 0x00005800010a7983 */ /* 0x001ea20000100a00 */
[----:B------:R-:W3:Y:S02]  /*1b9a0*/  LDL.LU R12, [R1+0x220] ;  /* 0x00022000010c7983 */ /* 0x000ee40000300800 */
[----:B------:R-:W3:Y:S02]  /*1b9b0*/  LDL.LU R13, [R1+0x224] ;  /* 0x00022400010d7983 */ /* 0x000ee40000300800 */
[----:B------:R-:W4:Y:S01]  /*1b9c0*/  LDL.LU R2, [R1+0xc2c] ;  /* 0x000c2c0001027983 */ /* 0x000f220000300800 */
[----:B------:R-:W2:Y:S01]  /*1b9d0*/  LDL.LU R3, [R1+0xc28] ;  /* 0x000c280001037983 */ /* 0x000ea20000300800 */
[----:B------:R-:W2:Y:S02]  /*1b9e0*/  LDL.LU.64 R18, [R1+0xc20] ;  /* 0x000c200001127983 */ /* 0x000ea40000300a00 */
[----:B------:R-:W2:Y:S02]  /*1b9f0*/  LDL.LU.64 R16, [R1+0xc18] ;  /* 0x000c180001107983 */ /* 0x000ea40000300a00 */
[----:B------:R0:W-:Y:S01]  /*1ba00*/  STL.64 [R1+0x70], R24 ;  /* 0x0000701801007387 */ /* 0x0001e20000100a00 */
[----:B------:R-:W2:Y:S04]  /*1ba10*/  LDL.LU.64 R26, [R1+0xc10] ;  /* 0x000c1000011a7983 */ /* 0x000ea80000300a00 */
[----:B0-----:R-:W2:Y:S02]  /*1ba20*/  LDL.LU.64 R24, [R1+0xc08] ;  /* 0x000c080001187983 */ /* 0x001ea40000300a00 */
[----:B--2---:R-:W-:Y:S02]  /*1ba30*/  HMMA.16816.F32 R20, R20, R24, R16 ;  /* 0x000000181414723c */ /* 0x004fe40000001810 */
[----:B------:R-:W2:Y:S01]  /*1ba40*/  LDL.LU.64 R18, [R1+0xc00] ;  /* 0x000c000001127983 */ /* 0x000ea20000300a00 */
[----:B------:R-:W2:Y:S02]  /*1ba50*/  LDL.LU.64 R16, [R1+0xbf8] ;  /* 0x000bf80001107983 */ /* 0x000ea40000300a00 */
[----:B------:R0:W-:Y:S02]  /*1ba60*/  STL.64 [R1+0xba0], R26 ;  /* 0x000ba01a01007387 */ /* 0x0001e40000100a00 */
[----:B0-----:R-:W2:Y:S11]  /*1ba70*/  LDL.64 R26, [R1+0x38] ;  /* 0x00003800011a7983 */ /* 0x001eb60000100a00 */
[----:B------:R-:W-:Y:S05]  /*1ba80*/  @!UPT UIADD3 URZ, URZ, URZ, URZ ;  /* 0x0000003f3f3ff290 */ /* 0x000fea000fffe03f */
[----:B------:R0:W-:Y:S01]  /*1ba90*/  STL.64 [R1+0x9f8], R22 ;  /* 0x0009f81601007387 */ /* 0x0001e20000100a00 */
[----:B------:R-:W-:Y:S03]  /*1baa0*/  STL.64 [R1+0x9f0], R20 ;  /* 0x0009f01401007387 */ /* 0x000fe60000100a00 */
[----:B0-----:R-:W2:Y:S01]  /*1bab0*/  LDL.LU R22, [R1+0x8] ;  /* 0x0000080001167983 */ /* 0x001ea20000300800 */
[----:B------:R-:W2:Y:S03]  /*1bac0*/  LDL.LU R23, [R1+0xc] ;  /* 0x00000c0001177983 */ /* 0x000ea60000300800 */
[----:B--2---:R0:W-:Y:S02]  /*1bad0*/  STL.64 [R1+0xba8], R22 ;  /* 0x000ba81601007387 */ /* 0x0041e40000100a00 */
[----:B0-----:R-:W-:-:S02]  /*1bae0*/  IMAD.MOV.U32 R22, RZ, RZ, R3 ;  /* 0x000000ffff167224 */ /* 0x001fc400078e0003 */
[----:B----4-:R-:W-:-:S07]  /*1baf0*/  IMAD.MOV.U32 R23, RZ, RZ, R2 ;  /* 0x000000ffff177224 */ /* 0x010fce00078e0002 */
[----:B------:R-:W-:Y:S01]  /*1bb00*/  HMMA.16816.F32 R20, R16, R22, R4 ;  /* 0x000000161014723c */ /* 0x000fe20000001804 */
[----:B------:R-:W2:Y:S01]  /*1bb10*/  LDL.LU.64 R6, [R1+0xbf0] ;  /* 0x000bf00001067983 */ /* 0x000ea20000300a00 */
[----:B------:R-:W2:Y:S11]  /*1bb20*/  LDL.LU.64 R4, [R1+0xbe8] ;  /* 0x000be80001047983 */ /* 0x000eb60000300a00 */
[----:B------:R-:W-:Y:S10]  /*1bb30*/  @!UPT UIADD3 URZ, URZ, URZ, URZ ;  /* 0x0000003f3f3ff290 */ /* 0x000ff4000fffe03f */
[----:B------:R0:W-:Y:S01]  /*1bb40*/  STL.64 [R1+0x2c0], R20 ;  /* 0x0002c01401007387 */ /* 0x0001e20000100a00 */
[----:B------:R-:W-:Y:S02]  /*1bb50*/  IMAD.MOV.U32 R2, RZ, RZ, R20 ;  /* 0x000000ffff027224 */ /* 0x000fe400078e0014 */
[----:B------:R-:W-:Y:S02]  /*1bb60*/  IMAD.MOV.U32 R3, RZ, RZ, R21 ;  /* 0x000000ffff037224 */ /* 0x000fe400078e0015 */
[----:B------:R1:W-:Y:S01]  /*1bb70*/  STL.64 [R1+0x2c8], R22 ;  /* 0x0002c81601007387 */ /* 0x0003e20000100a00 */
[----:B0-----:R-:W4:Y:S01]  /*1bb80*/  LDL.LU R20, [R1+0x210] ;  /* 0x0002100001147983 */ /* 0x001f220000300800 */
[----:B------:R-:W4:Y:S02]  /*1bb90*/  LDL.LU R21, [R1+0x214] ;  /* 0x0002140001157983 */ /* 0x000f240000300800 */
[----:B-1----:R-:W4:Y:S02]  /*1bba0*/  LDL.LU R22, [R1+0x218] ;  /* 0x0002180001167983 */ /* 0x002f240000300800 */
[----:B------:R0:W-:Y:S01]  /*1bbb0*/  STL [R1+0x928], R2 ;  /* 0x0009280201007387 */ /* 0x0001e20000100800 */
[----:B------:R1:W-:Y:S01]  /*1bbc0*/  STL [R1+0x924], R3 ;  /* 0x0009240301007387 */ /* 0x0003e20000100800 */
[----:B------:R-:W-:-:S02]  /*1bbd0*/  IMAD.MOV.U32 R23, RZ, RZ, R29 ;  /* 0x000000ffff177224 */ /* 0x000fc400078e001d */
[----:B0-----:R-:W-:Y:S02]  /*1bbe0*/  IMAD.MOV.U32 R2, RZ, RZ, R11 ;  /* 0x000000ffff027224 */ /* 0x001fe400078e000b */
[----:B-1----:R-:W-:Y:S01]  /*1bbf0*/  IMAD.MOV.U32 R3, RZ, RZ, R10 ;  /* 0x000000ffff037224 */ /* 0x002fe200078e000a */
[C---:B--2---:R-:W-:Y:S01]  /*1bc00*/  HMMA.16816.F32 R4, R16.reuse, R10, R4 ;  /* 0x0000000a1004723c */ /* 0x044fe20000001804 */
[----:B------:R-:W2:Y:S11]  /*1bc10*/  LDL.LU.64 R10, [R1+0xbe0] ;  /* 0x000be000010a7983 */ /* 0x000eb60000300a00 */
[----:B------:R-:W-:Y:S11]  /*1bc20*/  @!UPT UIADD3 URZ, URZ, URZ, URZ ;  /* 0x0000003f3f3ff290 */ /* 0x000ff6000fffe03f */
[----:B------:R-:W-:Y:S01]  /*1bc30*/  STL.64 [R1+0x2a0], R4 ;  /* 0x0002a00401007387 */ /* 0x000fe20000100a00 */
[----:B------:R0:W-:Y:S02]  /*1bc40*/  STL.64 [R1+0x2a8], R6 ;  /* 0x0002a80601007387 */ /* 0x0001e40000100a00 */
[----:B------:R-:W-:Y:S01]  /*1bc50*/  IMAD.MOV.U32 R29, RZ, RZ, R4 ;  /* 0x000000ffff1d7224 */ /* 0x000fe200078e0004 */
[----:B0-----:R-:W2:Y:S01]  /*1bc60*/  LDL.LU.64 R6, [R1+0xbd8] ;  /* 0x000bd80001067983 */ /* 0x001ea20000300a00 */
[----:B------:R-:W2:Y:S03]  /*1bc70*/  LDL.LU.64 R4, [R1+0xbd0] ;  /* 0x000bd00001047983 */ /* 0x000ea60000300a00 */
[----:B------:R-:W-:Y:S01]  /*1bc80*/  STL [R1+0x92c], R29 ;  /* 0x00092c1d01007387 */ /* 0x000fe20000100800 */
[C---:B--2---:R-:W-:Y:S11]  /*1bc90*/  HMMA.16816.F32 R4, R16.reuse, R10, R4 ;  /* 0x0000000a1004723c */ /* 0x044ff60000001804 */
[----:B------:R-:W-:Y:S11]  /*1bca0*/  @!UPT UIADD3 URZ, URZ, URZ, URZ ;  /* 0x0000003f3f3ff290 */ /* 0x000ff6000fffe03f */
[----:B------:R-:W-:Y:S01]  /*1bcb0*/  @!UPT UIADD3 URZ, URZ, URZ, URZ ;  /* 0x0000003f3f3ff290 */ /* 0x000fe2000fffe03f */
[----:B------:R0:W-:Y:S01]  /*1bcc0*/  STL.64 [R1+0x2f0], R4 ;  /* 0x0002f00401007387 */ /* 0x0001e20000100a00 */
[----:B------:R1:W-:Y:S02]  /*1bcd0*/  STL.64 [R1+0x2f8], R6 ;  /* 0x0002f80601007387 */ /* 0x0003e40000100a00 */
[----:B0-----:R-:W-:Y:S01]  /*1bce0*/  IMAD.MOV.U32 R5, RZ, RZ, R10 ;  /* 0x000000ffff057224 */ /* 0x001fe200078e000a */
[----:B-1----:R-:W4:Y:S01]  /*1bcf0*/  LDL.LU.64 R6, [R1+0xbc8] ;  /* 0x000bc80001067983 */ /* 0x002f220000300a00 */
[----:B------:R-:W-:Y:S02]  /*1bd00*/  IMAD.MOV.U32 R4, RZ, RZ, R11 ;  /* 0x000000ffff047224 */ /* 0x000fe400078e000b */
[----:B------:R-:W2:Y:S02]  /*1bd10*/  LDL.LU.64 R10, [R1+0xbc0] ;  /* 0x000bc000010a7983 */ /* 0x000ea40000300a00 */
[----:B------:R-:W2:Y:S02]  /*1bd20*/  LDL.LU.64 R8, [R1+0xbb8] ;  /* 0x000bb80001087983 */ /* 0x000ea40000300a00 */
[C---:B--2---:R-:W-:Y:S11]  /*1bd30*/  HMMA.16816.F32 R8, R16.reuse, R26, R8 ;  /* 0x0000001a1008723c */ /* 0x044ff60000001808 */
[----:B------:R-:W-:Y:S11]  /*1bd40*/  @!UPT UIADD3 URZ, URZ, URZ, URZ ;  /* 0x0000003f3f3ff290 */ /* 0x000ff6000fffe03f */
[----:B------:R-:W-:Y:S01]  /*1bd50*/  @!UPT UIADD3 URZ, URZ, URZ, URZ ;  /* 0x0000003f3f3ff290 */ /* 0x000fe2000fffe03f */
[----:B------:R-:W-:Y:S01]  /*1bd60*/  STL.64 [R1+0x2e0], R8 ;  /* 0x0002e00801007387 */ /* 0x000fe20000100a00 */
[----:B------:R0:W-:Y:S03]  /*1bd70*/  STL.64 [R1+0x2e8], R10 ;  /* 0x0002e80a01007387 */ /* 0x0001e60000100a00 */
[----:B0-----:R-:W3:Y:S01]  /*1bd80*/  LDL.LU.64 R10, [R1+0xbb0] ;  /* 0x000bb000010a7983 */ /* 0x001ee20000300a00 */
[----:B------:R-:W-:Y:S02]  /*1bd90*/  IMAD.MOV.U32 R9, RZ, RZ, R26 ;  /* 0x000000ffff097224 */ /* 0x000fe400078e001a */
[----:B------:R-:W-:Y:S01]  /*1bda0*/  IMAD.MOV.U32 R8, RZ, RZ, R27 ;  /* 0x000000ffff087224 */ /* 0x000fe200078e001b */
[C---:B----4-:R-:W-:Y:S08]  /*1bdb0*/  HMMA.16816.F32 R20, R16.reuse, R6, R20 ;  /* 0x000000061014723c */ /* 0x050ff00000001814 */
[----:B---3--:R-:W-:Y:S01]  /*1bdc0*/  HMMA.16816.F32 R12, R16, R10, R12 ;  /* 0x0000000a100c723c */ /* 0x008fe2000000180c */
[----:B------:R0:W-:Y:S06]  /*1bdd0*/  STL.64 [R1+0xb40], R10 ;  /* 0x000b400a01007387 */ /* 0x0001ec0000100a00 */
[----:B0-----:R-:W-:-:S02]  /*1bde0*/  IMAD.MOV.U32 R10, RZ, RZ, R9 ;  /* 0x000000ffff0a7224 */ /* 0x001fc400078e0009 */
[----:B------:R-:W-:Y:S11]  /*1bdf0*/  IMAD.MOV.U32 R11, RZ, RZ, R8 ;  /* 0x000000ffff0b7224 */ /* 0x000ff600078e0008 */
[----:B------:R-:W-:Y:S03]  /*1be00*/  @!UPT UIADD3 URZ, URZ, URZ, URZ ;  /* 0x0000003f3f3ff290 */ /* 0x000fe6000fffe03f */
[----:B------:R-:W-:Y:S01]  /*1be10*/  STL.64 [R1+0x220], R12 ;  /* 0x0002200c01007387 */ /* 0x000fe20000100a00 */
[----:B------:R-:W-:Y:S02]  /*1be20*/  STL.64 [R1+0x228], R14 ;  /* 0x0002280e01007387 */ /* 0x000fe40000100a00 */
[----:B------:R0:W-:Y:S02]  /*1be30*/  STL.64 [R1+0xb58], R10 ;  /* 0x000b580a01007387 */ /* 0x0001e40000100a00 */
[----:B0-----:R-:W-:Y:S02]  /*1be40*/  IMAD.MOV.U32 R10, RZ, RZ, R5 ;  /* 0x000000ffff0a7224 */ /* 0x001fe400078e0005 */
[----:B------:R-:W-:-:S05]  /*1be50*/  IMAD.MOV.U32 R11, RZ, RZ, R4 ;  /* 0x000000ffff0b7224 */ /* 0x000fca00078e0004 */
[----:B------:R0:W-:Y:S01]  /*1be60*/  STL.64 [R1+0xb70], R10 ;  /* 0x000b700a01007387 */ /* 0x0001e20000100a00 */
[----:B------:R-:W2:Y:S02]  /*1be70*/  LDL.LU R24, [R1+0x200] ;  /* 0x0002000001187983 */ /* 0x000ea40000300800 */
[----:B------:R-:W2:Y:S02]  /*1be80*/  LDL.LU R25, [R1+0x204] ;  /* 0x0002040001197983 */ /* 0x000ea40000300800 */
[----:B------:R-:W2:Y:S01]  /*1be90*/  LDL.LU R26, [R1+0x208] ;  /* 0x00020800011a7983 */ /* 0x000ea20000300800 */
[----:B------:R-:W2:Y:S01]  /*1bea0*/  LDL.LU R27, [R1+0x20c] ;  /* 0x00020c00011b7983 */ /* 0x000ea20000300800 */
[----:B------:R-:W3:Y:S02]  /*1beb0*/  LDL.LU R12, [R1+0x1f0] ;  /* 0x0001f000010c7983 */ /* 0x000ee40000300800 */
[----:B------:R-:W3:Y:S02]  /*1bec0*/  LDL.LU R13, [R1+0x1f4] ;  /* 0x0001f400010d7983 */ /* 0x000ee40000300800 */
[----:B------:R-:W3:Y:S01]  /*1bed0*/  LDL.LU R14, [R1+0x1f8] ;  /* 0x0001f800010e7983 */ /* 0x000ee20000300800 */
[----:B------:R-:W3:Y:S01]  /*1bee0*/  LDL.LU R15, [R1+0x1fc] ;  /* 0x0001fc00010f7983 */ /* 0x000ee20000300800 */
[----:B0-----:R-:W-:-:S02]  /*1bef0*/  IMAD.MOV.U32 R10, RZ, RZ, R3 ;  /* 0x000000ffff0a7224 */ /* 0x001fc400078e0003 */
[----:B------:R-:W-:-:S05]  /*1bf00*/  IMAD.MOV.U32 R11, RZ, RZ, R2 ;  /* 0x000000ffff0b7224 */ /* 0x000fca00078e0002 */
[----:B------:R0:W-:Y:S01]  /*1bf10*/  STL.64 [R1+0xb88], R10 ;  /* 0x000b880a01007387 */ /* 0x0001e20000100a00 */
[----:B------:R-:W4:Y:S02]  /*1bf20*/  LDL.LU R8, [R1+0x1e0] ;  /* 0x0001e00001087983 */ /* 0x000f240000300800 */
[----:B------:R-:W4:Y:S01]  /*1bf30*/  LDL.LU R9, [R1+0x1e4] ;  /* 0x0001e40001097983 */ /* 0x000f220000300800 */
[----:B0-----:R-:W4:Y:S01]  /*1bf40*/  LDL.LU R10, [R1+0x1e8] ;  /* 0x0001e800010a7983 */ /* 0x001f220000300800 */
[----:B------:R-:W4:Y:S02]  /*1bf50*/  LDL.LU R11, [R1+0x1ec] ;  /* 0x0001ec00010b7983 */ /* 0x000f240000300800 */
[----:B------:R-:W-:Y:S02]  /*1bf60*/  STL.64 [R1+0x210], R20 ;  /* 0x0002101401007387 */ /* 0x000fe40000100a00 */
[----:B------:R0:W-:Y:S02]  /*1bf70*/  STL.64 [R1+0x218], R22 ;  /* 0x0002181601007387 */ /* 0x0001e40000100a00 */
[----:B0-----:R-:W2:Y:S01]  /*1bf80*/  LDL.LU.64 R22, [R1+0xba8] ;  /* 0x000ba80001167983 */ /* 0x001ea20000300a00 */
        /* <DEDUP_REMOVED lines=26> */
[----:B0-----:R-:W3:Y:S02]  /*1c130*/  LDL.LU.64 R26, [R1+0xba0] ;  /* 0x000ba000011a7983 */ /* 0x001ee40000300a00 */
[----:B---3--:R-:W-:Y:S02]  /*1c140*/  HMMA.16816.F32 R16, R16, R26, R12 ;  /* 0x0000001a1010723c */ /* 0x008fe4000000180c */
[----:B------:R-:W4:Y:S01]  /*1c150*/  LDL.LU.64 R14, [R1+0xb98] ;  /* 0x000b9800010e7983 */ /* 0x000f220000300a00 */
[----:B------:R-:W4:Y:S11]  /*1c160*/  LDL.LU.64 R12, [R1+0xb90] ;  /* 0x000b9000010c7983 */ /* 0x000f360000300a00 */
[----:B------:R-:W-:Y:S09]  /*1c170*/  @!UPT UIADD3 URZ, URZ, URZ, URZ ;  /* 0x0000003f3f3ff290 */ /* 0x000ff2000fffe03f */
[----:B------:R-:W-:Y:S01]  /*1c180*/  STL.64 [R1+0x230], R16 ;  /* 0x0002301001007387 */ /* 0x000fe20000100a00 */
[----:B------:R0:W-:Y:S03]  /*1c190*/  STL.64 [R1+0x238], R18 ;  /* 0x0002381201007387 */ /* 0x0001e60000100a00 */
[----:B0-----:R-:W4:Y:S02]  /*1c1a0*/  LDL.LU.64 R18, [R1+0x68] ;  /* 0x0000680001127983 */ /* 0x001f240000300a00 */
[C---:B----4-:R-:W-:Y:S11]  /*1c1b0*/  HMMA.16816.F32 R8, R12.reuse, R18, R8 ;  /* 0x000000120c08723c */ /* 0x050ff60000001808 */
[----:B------:R-:W-:Y:S11]  /*1c1c0*/  @!UPT UIADD3 URZ, URZ, URZ, URZ ;  /* 0x0000003f3f3ff290 */ /* 0x000ff6000fffe03f */
[----:B------:R-:W-:Y:S01]  /*1c1d0*/  @!UPT UIADD3 URZ, URZ, URZ, URZ ;  /* 0x0000003f3f3ff290 */ /* 0x000fe2000fffe03f */
        /* <DEDUP_REMOVED lines=38> */
[----:B------:R-:W3:Y:S02]  /*1c440*/  LDL.LU.64 R4, [R1+0xb08] ;  /* 0x000b080001047983 */ /* 0x000ee40000300a00 */
[C---:B---3--:R-:W-:Y:S08]  /*1c450*/  HMMA.16816.F32 R4, R12.reuse, R22, R4 ;  /* 0x000000160c04723c */ /* 0x048ff00000001804 */
[----:B--2---:R-:W-:Y:S11]  /*1c460*/  HMMA.16816.F32 R12, R12, R26, R8 ;  /* 0x0000001a0c0c723c */ /* 0x004ff60000001808 */
[----:B------:R-:W-:Y:S04]  /*1c470*/  @!UPT UIADD3 URZ, URZ, URZ, URZ ;  /* 0x0000003f3f3ff290 */ /* 0x000fe8000fffe03f */
[----:B------:R-:W-:Y:S01]  /*1c480*/  STL.64 [R1+0x250], R4 ;  /* 0x0002500401007387 */ /* 0x000fe20000100a00 */
[----:B------:R0:W-:Y:S03]  /*1c490*/  STL.64 [R1+0x258], R6 ;  /* 0x0002580601007387 */ /* 0x0001e60000100a00 */
[----:B0-----:R-:W2:Y:S01]  /*1c4a0*/  LDL.LU.64 R6, [R1+0xb00] ;  /* 0x000b000001067983 */ /* 0x001ea20000300a00 */
[----:B------:R-:W2:Y:S02]  /*1c4b0*/  LDL.LU.64 R4, [R1+0xaf8] ;  /* 0x000af80001047983 */ /* 0x000ea40000300a00 */
[----:B------:R-:W2:Y:S02]  /*1c4c0*/  LDL.LU.64 R10, [R1+0xaf0] ;  /* 0x000af000010a7983 */ /* 0x000ea40000300a00 */
[----:B------:R-:W2:Y:S01]  /*1c4d0*/  LDL.LU.64 R8, [R1+0xae8] ;  /* 0x000ae80001087983 */ /* 0x000ea20000300a00 */
[----:B------:R-:W-:Y:S01]  /*1c4e0*/  STL.64 [R1+0xa90], R26 ;  /* 0x000a901a01007387 */ /* 0x000fe20000100a00 */
[----:B------:R-:W-:Y:S02]  /*1c4f0*/  STL.64 [R1+0x200], R12 ;  /* 0x0002000c01007387 */ /* 0x000fe40000100a00 */
[----:B------:R0:W-:Y:S02]  /*1c500*/  STL.64 [R1+0x208], R14 ;  /* 0x0002080e01007387 */ /* 0x0001e40000100a00 */
[----:B0-----:R-:W-:-:S02]  /*1c510*/  IMAD.MOV.U32 R15, RZ, RZ, R18 ;  /* 0x000000ffff0f7224 */ /* 0x001fc400078e0012 */
[----:B------:R-:W-:Y:S01]  /*1c520*/  IMAD.MOV.U32 R14, RZ, RZ, R19 ;  /* 0x000000ffff0e7224 */ /* 0x000fe200078e0013 */
[----:B--2---:R-:W-:Y:S11]  /*1c530*/  HMMA.16816.F32 R4, R8, R18, R4 ;  /* 0x000000120804723c */ /* 0x004ff60000001804 */
[----:B------:R-:W-:Y:S11]  /*1c540*/  @!UPT UIADD3 URZ, URZ, URZ, URZ ;  /* 0x0000003f3f3ff290 */ /* 0x000ff6000fffe03f */
[----:B------:R-:W-:Y:S01]  /*1c550*/  @!UPT UIADD3 URZ, URZ, URZ, URZ ;  /* 0x0000003f3f3ff290 */ /* 0x000fe2000fffe03f */
[----:B------:R-:W-:Y:S01]  /*1c560*/  STL.64 [R1+0x2d0], R4 ;  /* 0x0002d00401007387 */ /* 0x000fe20000100a00 */
[----:B------:R-:W-:Y:S02]  /*1c570*/  STL.64 [R1+0x2d8], R6 ;  /* 0x0002d80601007387 */ /* 0x000fe40000100a00 */
[----:B------:R0:W-:Y:S02]  /*1c580*/  STL.64 [R1+0xad8], R14 ;  /* 0x000ad80e01007387 */ /* 0x0001e40000100a00 */
[----:B0-----:R-:W2:Y:S01]  /*1c590*/  LDL.LU.64 R14, [R1+0x48] ;  /* 0x00004800010e7983 */ /* 0x001ea20000300a00 */
[----:B------:R-:W-:-:S03]  /*1c5a0*/  IMAD.MOV.U32 R16, RZ, RZ, R4 ;  /* 0x000000ffff107224 */ /* 0x000fc600078e0004 */
[----:B--2---:R0:W-:Y:S04]  /*1c5b0*/  STL.64 [R1+0xae0], R14 ;  /* 0x000ae00e01007387 */ /* 0x0041e80000100a00 */
[----:B0-----:R-:W2:Y:S01]  /*1c5c0*/  LDL.LU.64 R14, [R1+0x58] ;  /* 0x00005800010e7983 */ /* 0x001ea20000300a00 */
[----:B------:R-:W3:Y:S02]  /*1c5d0*/  LDL.LU R4, [R1+0xe0] ;  /* 0x0000e00001047983 */ /* 0x000ee40000300800 */
[----:B------:R-:W3:Y:S02]  /*1c5e0*/  LDL.LU R5, [R1+0xe4] ;  /* 0x0000e40001057983 */ /* 0x000ee40000300800 */
[----:B------:R-:W4:Y:S01]  /*1c5f0*/  LDL.LU R6, [R1+0xe8] ;  /* 0x0000e80001067983 */ /* 0x000f220000300800 */
[----:B------:R-:W4:Y:S04]  /*1c600*/  LDL.LU R7, [R1+0xec] ;  /* 0x0000ec0001077983 */ /* 0x000f280000300800 */
[----:B----4-:R0:W-:Y:S01]  /*1c610*/  STL.64 [R1+0xaa0], R6 ;  /* 0x000aa00601007387 */ /* 0x0101e20000100a00 */
[----:B---3--:R-:W-:Y:S03]  /*1c620*/  STL.64 [R1+0xa98], R4 ;  /* 0x000a980401007387 */ /* 0x008fe60000100a00 */
[----:B0-----:R-:W3:Y:S04]  /*1c630*/  LDL.LU.64 R6, [R1+0x18] ;  /* 0x0000180001067983 */ /* 0x001ee80000300a00 */
[----:B---3--:R0:W-:Y:S04]  /*1c640*/  STL.64 [R1+0xab8], R6 ;  /* 0x000ab80601007387 */ /* 0x0081e80000100a00 */
[----:B0-----:R-:W3:Y:S04]  /*1c650*/  LDL.LU.64 R6, [R1+0x28] ;  /* 0x0000280001067983 */ /* 0x001ee80000300a00 */
[----:B---3--:R0:W-:Y:S04]  /*1c660*/  STL.64 [R1+0xad0], R6 ;  /* 0x000ad00601007387 */ /* 0x0081e80000100a00 */
[----:B0-----:R-:W3:Y:S01]  /*1c670*/  LDL.LU.64 R6, [R1+0x38] ;  /* 0x0000380001067983 */ /* 0x001ee20000300a00 */
[----:B------:R-:W4:Y:S02]  /*1c680*/  LDL.LU R24, [R1+0xf0] ;  /* 0x0000f00001187983 */ /* 0x000f240000300800 */
[----:B------:R-:W4:Y:S02]  /*1c690*/  LDL.LU R25, [R1+0xf4] ;  /* 0x0000f40001197983 */ /* 0x000f240000300800 */
[----:B------:R-:W2:Y:S01]  /*1c6a0*/  LDL.LU R26, [R1+0xf8] ;  /* 0x0000f800011a7983 */ /* 0x000ea20000300800 */
[----:B------:R-:W2:Y:S04]  /*1c6b0*/  LDL.LU R27, [R1+0xfc] ;  /* 0x0000fc00011b7983 */ /* 0x000ea80000300800 */
[----:B--2---:R-:W-:Y:S01]  /*1c6c0*/  STL.64 [R1+0xab0], R26 ;  /* 0x000ab01a01007387 */ /* 0x004fe20000100a00 */
[----:B----4-:R0:W-:Y:S03]  /*1c6d0*/  STL.64 [R1+0xaa8], R24 ;  /* 0x000aa81801007387 */ /* 0x0101e60000100a00 */
        /* <DEDUP_REMOVED lines=10> */
[----:B------:R0:W-:Y:S04]  /*1c780*/  STL [R1+0x930], R16 ;  /* 0x0009301001007387 */ /* 0x0001e80000100800 */
[----:B0-----:R-:W4:Y:S01]  /*1c790*/  LDL.LU R16, [R1+0x140] ;  /* 0x0001400001107983 */ /* 0x001f220000300800 */
[----:B------:R-:W4:Y:S02]  /*1c7a0*/  LDL.LU R17, [R1+0x144] ;  /* 0x0001440001117983 */ /* 0x000f240000300800 */
[----:B------:R-:W4:Y:S02]  /*1c7b0*/  LDL.LU R18, [R1+0x148] ;  /* 0x0001480001127983 */ /* 0x000f240000300800 */
[----:B------:R-:W4:Y:S02]  /*1c7c0*/  LDL.LU R19, [R1+0x14c] ;  /* 0x00014c0001137983 */ /* 0x000f240000300800 */
[----:B------:R-:W-:-:S02]  /*1c7d0*/  IMAD.MOV.U32 R21, RZ, RZ, R14 ;  /* 0x000000ffff157224 */ /* 0x000fc400078e000e */
[----:B------:R-:W-:Y:S01]  /*1c7e0*/  IMAD.MOV.U32 R20, RZ, RZ, R15 ;  /* 0x000000ffff147224 */ /* 0x000fe200078e000f */
[----:B----4-:R-:W-:Y:S01]  /*1c7f0*/  HMMA.16816.F32 R16, R8, R14, R16 ;  /* 0x0000000e0810723c */ /* 0x010fe20000001810 */
[----:B------:R-:W4:Y:S11]  /*1c800*/  LDL.LU.64 R14, [R1+0xae0] ;  /* 0x000ae000010e7983 */ /* 0x000f360000300a00 */
[----:B------:R-:W-:Y:S11]  /*1c810*/  @!UPT UIADD3 URZ, URZ, URZ, URZ ;  /* 0x0000003f3f3ff290 */ /* 0x000ff6000fffe03f */
[----:B------:R0:W-:Y:S01]  /*1c820*/  STL.64 [R1+0x270], R16 ;  /* 0x0002701001007387 */ /* 0x0001e20000100a00 */
[----:B------:R-:W-:Y:S02]  /*1c830*/  STL.64 [R1+0x278], R18 ;  /* 0x0002781201007387 */ /* 0x000fe40000100a00 */
[----:B0-----:R-:W-:-:S05]  /*1c840*/  IMAD.MOV.U32 R17, RZ, RZ, R16 ;  /* 0x000000ffff117224 */ /* 0x001fca00078e0010 */
[----:B------:R0:W-:Y:S01]  /*1c850*/  STL [R1+0x934], R17 ;  /* 0x0009341101007387 */ /* 0x0001e20000100800 */
[----:B------:R-:W2:Y:S03]  /*1c860*/  LDL.LU R16, [R1+0x130] ;  /* 0x0001300001107983 */ /* 0x000ea60000300800 */
[----:B0-----:R-:W2:Y:S01]  /*1c870*/  LDL.LU R17, [R1+0x134] ;  /* 0x0001340001117983 */ /* 0x001ea20000300800 */
[----:B------:R-:W2:Y:S02]  /*1c880*/  LDL.LU R18, [R1+0x138] ;  /* 0x0001380001127983 */ /* 0x000ea40000300800 */
[----:B------:R-:W2:Y:S02]  /*1c890*/  LDL.LU R19, [R1+0x13c] ;  /* 0x00013c0001137983 */ /* 0x000ea40000300800 */
[----:B----4-:R-:W-:Y:S02]  /*1c8a0*/  IMAD.MOV.U32 R3, RZ, RZ, R14 ;  /* 0x000000ffff037224 */ /* 0x010fe400078e000e */
[----:B------:R-:W-:Y:S01]  /*1c8b0*/  IMAD.MOV.U32 R2, RZ, RZ, R15 ;  /* 0x000000ffff027224 */ /* 0x000fe200078e000f */
[----:B--2---:R-:W-:Y:S01]  /*1c8c0*/  HMMA.16816.F32 R16, R8, R14, R16 ;  /* 0x0000000e0810723c */ /* 0x004fe20000001810 */
[----:B------:R-:W2:Y:S11]  /*1c8d0*/  LDL.LU.64 R14, [R1+0xad8] ;  /* 0x000ad800010e7983 */ /* 0x000eb60000300a00 */
[----:B------:R-:W-:Y:S11]  /*1c8e0*/  @!UPT UIADD3 URZ, URZ, URZ, URZ ;  /* 0x0000003f3f3ff290 */ /* 0x000ff6000fffe03f */
[----:B------:R-:W-:Y:S01]  /*1c8f0*/  STL.64 [R1+0x280], R16 ;  /* 0x0002801001007387 */ /* 0x000fe20000100a00 */
[----:B------:R0:W-:Y:S02]  /*1c900*/  STL.64 [R1+0x288], R18 ;  /* 0x0002881201007387 */ /* 0x0001e40000100a00 */
[----:B0-----:R-:W-:-:S05]  /*1c910*/  IMAD.MOV.U32 R18, RZ, RZ, R16 ;  /* 0x000000ffff127224 */ /* 0x001fca00078e0010 */
[----:B------:R0:W-:Y:S01]  /*1c920*/  STL [R1+0x938], R18 ;  /* 0x0009381201007387 */ /* 0x0001e20000100800 */
[----:B------:R-:W4:Y:S02]  /*1c930*/  LDL.LU R16, [R1+0x120] ;  /* 0x0001200001107983 */ /* 0x000f240000300800 */
[----:B------:R-:W4:Y:S01]  /*1c940*/  LDL.LU R17, [R1+0x124] ;  /* 0x0001240001117983 */ /* 0x000f220000300800 */
[----:B0-----:R-:W4:Y:S01]  /*1c950*/  LDL.LU R18, [R1+0x128] ;  /* 0x0001280001127983 */ /* 0x001f220000300800 */
[----:B------:R-:W4:Y:S02]  /*1c960*/  LDL.LU R19, [R1+0x12c] ;  /* 0x00012c0001137983 */ /* 0x000f240000300800 */
[----:B---3--:R-:W-:Y:S02]  /*1c970*/  IMAD.MOV.U32 R13, RZ, RZ, R6 ;  /* 0x000000ffff0d7224 */ /* 0x008fe400078e0006 */
[----:B------:R-:W-:Y:S01]  /*1c980*/  IMAD.MOV.U32 R12, RZ, RZ, R7 ;  /* 0x000000ffff0c7224 */ /* 0x000fe200078e0007 */
[----:B----4-:R-:W-:Y:S01]  /*1c990*/  HMMA.16816.F32 R16, R8, R6, R16 ;  /* 0x000000060810723c */ /* 0x010fe20000001810 */
[----:B------:R-:W3:Y:S11]  /*1c9a0*/  LDL.LU.64 R6, [R1+0xad0] ;  /* 0x000ad00001067983 */ /* 0x000ef60000300a00 */
[----:B------:R-:W-:Y:S11]  /*1c9b0*/  @!UPT UIADD3 URZ, URZ, URZ, URZ ;  /* 0x0000003f3f3ff290 */ /* 0x000ff6000fffe03f */
[----:B------:R-:W-:Y:S01]  /*1c9c0*/  STL.64 [R1+0x290], R16 ;  /* 0x0002901001007387 */ /* 0x000fe20000100a00 */
[----:B------:R0:W-:Y:S02]  /*1c9d0*/  STL.64 [R1+0x298], R18 ;  /* 0x0002981201007387 */ /* 0x0001e40000100a00 */
[----:B0-----:R-:W-:-:S05]  /*1c9e0*/  IMAD.MOV.U32 R19, RZ, RZ, R16 ;  /* 0x000000ffff137224 */ /* 0x001fca00078e0010 */
[----:B------:R0:W-:Y:S04]  /*1c9f0*/  STL [R1+0x93c], R19 ;  /* 0x00093c1301007387 */ /* 0x0001e80000100800 */
[----:B0-----:R-:W4:Y:S01]  /*1ca00*/  LDL.LU R19, [R1+0x3f8] ;  /* 0x0003f80001137983 */ /* 0x001f220000300800 */
[----:B--2---:R-:W-:Y:S01]  /*1ca10*/  IMAD.MOV.U32 R18, RZ, RZ, R15 ;  /* 0x000000ffff127224 */ /* 0x004fe200078e000f */
[C---:B---3--:R-:W-:Y:S01]  /*1ca20*/  HMMA.16816.F32 R24, R8.reuse, R6, R24 ;  /* 0x000000060818723c */ /* 0x048fe20000001818 */
[----:B------:R-:W-:Y:S01]  /*1ca30*/  IMAD.MOV.U32 R15, RZ, RZ, R6 ;  /* 0x000000ffff0f7224 */ /* 0x000fe200078e0006 */
[----:B----4-:R0:W-:Y:S11]  /*1ca40*/  STL [R1+0xa6c], R19 ;  /* 0x000a6c1301007387 */ /* 0x0101f60000100800 */
[----:B------:R-:W-:Y:S10]  /*1ca50*/  @!UPT UIADD3 URZ, URZ, URZ, URZ ;  /* 0x0000003f3f3ff290 */ /* 0x000ff4000fffe03f */
[----:B------:R-:W-:Y:S02]  /*1ca60*/  STL.64 [R1+0x1f0], R24 ;  /* 0x0001f01801007387 */ /* 0x000fe40000100a00 */
[----:B------:R1:W-:Y:S02]  /*1ca70*/  STL.64 [R1+0x1f8], R26 ;  /* 0x0001f81a01007387 */ /* 0x0003e40000100a00 */
[----:B0-----:R-:W-:Y:S02]  /*1ca80*/  IMAD.MOV.U32 R19, RZ, RZ, R14 ;  /* 0x000000ffff137224 */ /* 0x001fe400078e000e */
[----:B------:R-:W-:Y:S01]  /*1ca90*/  IMAD.MOV.U32 R14, RZ, RZ, R7 ;  /* 0x000000ffff0e7224 */ /* 0x000fe200078e0007 */
[----:B-1----:R-:W2:Y:S01]  /*1caa0*/  LDL.LU.64 R26, [R1+0xac8] ;  /* 0x000ac800011a7983 */ /* 0x002ea20000300a00 */
        /* <DEDUP_REMOVED lines=8> */
[C---:B--2---:R-:W-:Y:S11]  /*1cb30*/  HMMA.16816.F32 R24, R8.reuse, R6, R24 ;  /* 0x000000060818723c */ /* 0x044ff60000001818 */
        /* <DEDUP_REMOVED lines=8> */
[----:B------:R-:W4:Y:S01]  /*1cbc0*/  LDL.LU.64 R6, [R1+0xaa0] ;  /* 0x000aa00001067983 */ /* 0x000f220000300a00 */
[----:B------:R-:W4:Y:S01]  /*1cbd0*/  LDL.LU.64 R4, [R1+0xa98] ;  /* 0x000a980001047983 */ /* 0x000f220000300a00 */
[C---:B--2---:R-:W-:Y:S11]  /*1cbe0*/  HMMA.16816.F32 R24, R8.reuse, R22, R24 ;  /* 0x000000160818723c */ /* 0x044ff60000001818 */
[----:B------:R-:W-:Y:S11]  /*1cbf0*/  @!UPT UIADD3 URZ, URZ, URZ, URZ ;  /* 0x0000003f3f3ff290 */ /* 0x000ff6000fffe03f */
[----:B------:R-:W-:Y:S01]  /*1cc00*/  @!UPT UIADD3 URZ, URZ, URZ, URZ ;  /* 0x0000003f3f3ff290 */ /* 0x000fe2000fffe03f */
[----:B------:R-:W-:Y:S01]  /*1cc10*/  STL.64 [R1+0x1d0], R24 ;  /* 0x0001d01801007387 */ /* 0x000fe20000100a00 */
[----:B------:R0:W-:Y:S03]  /*1cc20*/  STL.64 [R1+0x1d8], R26 ;  /* 0x0001d81a01007387 */ /* 0x0001e60000100a00 */
[----:B0-----:R-:W4:Y:S01]  /*1cc30*/  LDL.LU.64 R26, [R1+0xa90] ;  /* 0x000a9000011a7983 */ /* 0x001f220000300a00 */
[----:B------:R0:W-:Y:S02]  /*1cc40*/  STL.64 [R1+0xa10], R22 ;  /* 0x000a101601007387 */ /* 0x0001e40000100a00 */
[----:B0-----:R-:W-:Y:S02]  /*1cc50*/  IMAD.MOV.U32 R22, RZ, RZ, R17 ;  /* 0x000000ffff167224 */ /* 0x001fe400078e0011 */
[----:B------:R-:W-:Y:S01]  /*1cc60*/  IMAD.MOV.U32 R23, RZ, RZ, R16 ;  /* 0x000000ffff177224 */ /* 0x000fe200078e0010 */
[----:B----4-:R-:W-:Y:S01]  /*1cc70*/  HMMA.16816.F32 R8, R8, R26, R4 ;  /* 0x0000001a0808723c */ /* 0x010fe20000001804 */
[----:B------:R-:W3:Y:S01]  /*1cc80*/  LDL.LU.64 R6, [R1+0xa88] ;  /* 0x000a880001067983 */ /* 0x000ee20000300a00 */
[----:B------:R-:W3:Y:S11]  /*1cc90*/  LDL.LU.64 R4, [R1+0xa80] ;  /* 0x000a800001047983 */ /* 0x000ef60000300a00 */
[----:B------:R-:W-:Y:S10]  /*1cca0*/  @!UPT UIADD3 URZ, URZ, URZ, URZ ;  /* 0x0000003f3f3ff290 */ /* 0x000ff4000fffe03f */
[----:B------:R-:W-:Y:S01]  /*1ccb0*/  STL.64 [R1+0x1c0], R8 ;  /* 0x0001c00801007387 */ /* 0x000fe20000100a00 */
[----:B------:R0:W-:Y:S02]  /*1ccc0*/  STL.64 [R1+0x1c8], R10 ;  /* 0x0001c80a01007387 */ /* 0x0001e40000100a00 */
[----:B------:R1:W-:Y:S02]  /*1ccd0*/  STL.64 [R1+0xa28], R22 ;  /* 0x000a281601007387 */ /* 0x0003e40000100a00 */
[----:B0-----:R-:W-:Y:S02]  /*1cce0*/  IMAD.MOV.U32 R11, RZ, RZ, R20 ;  /* 0x000000ffff0b7224 */ /* 0x001fe400078e0014 */
[----:B------:R-:W-:Y:S01]  /*1ccf0*/  IMAD.MOV.U32 R10, RZ, RZ, R21 ;  /* 0x000000ffff0a7224 */ /* 0x000fe200078e0015 */
[----:B------:R-:W2:Y:S01]  /*1cd00*/  LDL.LU R20, [R1+0xc0] ;  /* 0x0000c00001147983 */ /* 0x000ea20000300800 */
[----:B------:R-:W2:Y:S02]  /*1cd10*/  LDL.LU R21, [R1+0xc4] ;  /* 0x0000c40001157983 */ /* 0x000ea40000300800 */
[----:B-1----:R-:W2:Y:S02]  /*1cd20*/  LDL.LU R22, [R1+0xc8] ;  /* 0x0000c80001167983 */ /* 0x002ea40000300800 */
[----:B------:R-:W2:Y:S01]  /*1cd30*/  LDL.LU R23, [R1+0xcc] ;  /* 0x0000cc0001177983 */ /* 0x000ea20000300800 */
[C---:B---3--:R-:W-:Y:S01]  /*1cd40*/  HMMA.16816.F32 R16, R4.reuse, R18, R12 ;  /* 0x000000120410723c */ /* 0x048fe2000000180c */
[----:B------:R-:W3:Y:S01]  /*1cd50*/  LDL.LU.64 R14, [R1+0xa78] ;  /* 0x000a7800010e7983 */ /* 0x000ee20000300a00 */
[----:B------:R-:W4:Y:S06]  /*1cd60*/  LDL.LU.64 R12, [R1+0xa70] ;  /* 0x000a7000010c7983 */ /* 0x000f2c0000300a00 */
[----:B--2---:R-:W-:Y:S11]  /*1cd70*/  HMMA.16816.F32 R8, R4, R10, R20 ;  /* 0x0000000a0408723c */ /* 0x004ff60000001814 */
[----:B------:R-:W-:Y:S05]  /*1cd80*/  @!UPT UIADD3 URZ, URZ, URZ, URZ ;  /* 0x0000003f3f3ff290 */ /* 0x000fea000fffe03f */
[----:B------:R-:W-:Y:S01]  /*1cd90*/  IMAD.MOV.U32 R24, RZ, RZ, R16 ;  /* 0x000000ffff187224 */ /* 0x000fe200078e0010 */
[----:B------:R-:W-:Y:S01]  /*1cda0*/  STL.64 [R1+0x2b0], R16 ;  /* 0x0002b01001007387 */ /* 0x000fe20000100a00 */
[----:B------:R0:W-:Y:S03]  /*1cdb0*/  STL.64 [R1+0x2b8], R18 ;  /* 0x0002b81201007387 */ /* 0x0001e60000100a00 */
[----:B0-----:R-:W2:Y:S01]  /*1cdc0*/  LDL.LU R19, [R1+0xa6c] ;  /* 0x000a6c0001137983 */ /* 0x001ea20000300800 */
[----:B------:R-:W-:Y:S03]  /*1cdd0*/  STL [R1+0x940], R24 ;  /* 0x0009401801007387 */ /* 0x000fe60000100800 */
[----:B------:R-:W-:Y:S01]  /*1cde0*/  STL.64 [R1+0x1b0], R8 ;  /* 0x0001b00801007387 */ /* 0x000fe20000100a00 */
[----:B------:R4:W-:Y:S02]  /*1cdf0*/  STL.64 [R1+0x1b8], R10 ;  /* 0x0001b80a01007387 */ /* 0x0009e40000100a00 */
[----:B---3--:R-:W-:-:S02]  /*1ce00*/  IMAD.MOV.U32 R22, RZ, RZ, R15 ;  /* 0x000000ffff167224 */ /* 0x008fc400078e000f */
[----:B----4-:R-:W-:Y:S02]  /*1ce10*/  IMAD.MOV.U32 R10, RZ, RZ, R13 ;  /* 0x000000ffff0a7224 */ /* 0x010fe400078e000d */
[----:B------:R-:W-:Y:S02]  /*1ce20*/  IMAD.MOV.U32 R11, RZ, RZ, R12 ;  /* 0x000000ffff0b7224 */ /* 0x000fe400078e000c */
[----:B------:R-:W-:-:S03]  /*1ce30*/  IMAD.MOV.U32 R23, RZ, RZ, R14 ;  /* 0x000000ffff177224 */ /* 0x000fc600078e000e */
[----:B------:R-:W-:Y:S02]  /*1ce40*/  STL.64 [R1+0xa48], R10 ;  /* 0x000a480a01007387 */ /* 0x000fe40000100a00 */
[----:B------:R0:W-:Y:S02]  /*1ce50*/  STL.64 [R1+0xa40], R22 ;  /* 0x000a401601007387 */ /* 0x0001e40000100a00 */
[----:B------:R-:W3:Y:S02]  /*1ce60*/  LDL.LU R20, [R1+0xa0] ;  /* 0x0000a00001147983 */ /* 0x000ee40000300800 */
[----:B------:R-:W3:Y:S01]  /*1ce70*/  LDL.LU R21, [R1+0xa4] ;  /* 0x0000a40001157983 */ /* 0x000ee20000300800 */
[----:B0-----:R-:W4:Y:S01]  /*1ce80*/  LDL.LU R22, [R1+0xa8] ;  /* 0x0000a80001167983 */ /* 0x001f220000300800 */
[----:B------:R-:W4:Y:S03]  /*1ce90*/  LDL.LU R23, [R1+0xac] ;  /* 0x0000ac0001177983 */ /* 0x000f260000300800 */
[----:B----4-:R-:W-:Y:S01]  /*1cea0*/  STL.64 [R1+0xa58], R22 ;  /* 0x000a581601007387 */ /* 0x010fe20000100a00 */
[----:B---3--:R0:W-:Y:S03]  /*1ceb0*/  STL.64 [R1+0xa50], R20 ;  /* 0x000a501401007387 */ /* 0x0081e60000100a00 */
[----:B0-----:R-:W3:Y:S01]  /*1cec0*/  LDL.LU R20, [R1+0xb0] ;  /* 0x0000b00001147983 */ /* 0x001ee20000300800 */
[----:B------:R-:W3:Y:S02]  /*1ced0*/  LDL.LU R21, [R1+0xb4] ;  /* 0x0000b40001157983 */ /* 0x000ee40000300800 */
[----:B------:R-:W3:Y:S02]  /*1cee0*/  LDL.LU R22, [R1+0xb8] ;  /* 0x0000b80001167983 */ /* 0x000ee40000300800 */
[----:B------:R-:W3:Y:S01]  /*1cef0*/  LDL.LU R23, [R1+0xbc] ;  /* 0x0000bc0001177983 */ /* 0x000ee20000300800 */
[----:B------:R-:W2:Y:S01]  /*1cf00*/  LDL.LU R18, [R1+0x3a4] ;  /* 0x0003a40001127983 */ /* 0x000ea20000300800 */
[----:B------:R-:W4:Y:S02]  /*1cf10*/  LDL.LU R17, [R1+0x7f0] ;  /* 0x0007f00001117983 */ /* 0x000f240000300800 */
[----:B------:R-:W4:Y:S01]  /*1cf20*/  LDL.LU R16, [R1+0x7e8] ;  /* 0x0007e80001107983 */ /* 0x000f220000300800 */
[----:B--2---:R-:W-:Y:S01]  /*1cf30*/  STL.64 [R1+0xa08], R18 ;  /* 0x000a081201007387 */ /* 0x004fe20000100a00 */
[----:B----4-:R0:W-:Y:S03]  /*1cf40*/  STL.64 [R1+0xa00], R16 ;  /* 0x000a001001007387 */ /* 0x0101e60000100a00 */
[----:B0-----:R-:W2:Y:S01]  /*1cf50*/  LDL.LU R16, [R1+0x70] ;  /* 0x0000700001107983 */ /* 0x001ea20000300800 */
[----:B------:R-:W2:Y:S02]  /*1cf60*/  LDL.LU R17, [R1+0x74] ;  /* 0x0000740001117983 */ /* 0x000ea40000300800 */
[----:B------:R-:W-:-:S02]  /*1cf70*/  IMAD.MOV.U32 R18, RZ, RZ, R28 ;  /* 0x000000ffff127224 */ /* 0x000fc400078e001c */
[----:B------:R-:W-:Y:S01]  /*1cf80*/  IMAD.MOV.U32 R19, RZ, RZ, R0 ;  /* 0x000000ffff137224 */ /* 0x000fe200078e0000 */
[----:B------:R-:W4:Y:S01]  /*1cf90*/  LDL.LU R28, [R1+0xa68] ;  /* 0x000a6800011c7983 */ /* 0x000f220000300800 */
[----:B------:R-:W3:Y:S03]  /*1cfa0*/  LDL.LU R0, [R1+0xa64] ;  /* 0x000a640001007983 */ /* 0x000ee60000300800 */
[----:B------:R-:W-:Y:S01]  /*1cfb0*/  STL.64 [R1+0xa20], R18 ;  /* 0x000a201201007387 */ /* 0x000fe20000100a00 */
[----:B------:R-:W-:Y:S02]  /*1cfc0*/  IMAD.MOV.U32 R10, RZ, RZ, R3 ;  /* 0x000000ffff0a7224 */ /* 0x000fe400078e0003 */
[----:B------:R-:W-:Y:S01]  /*1cfd0*/  IMAD.MOV.U32 R11, RZ, RZ, R2 ;  /* 0x000000ffff0b7224 */ /* 0x000fe200078e0002 */
[----:B--2---:R0:W-:Y:S04]  /*1cfe0*/  STL.64 [R1+0xa18], R16 ;  /* 0x000a181001007387 */ /* 0x0041e80000100a00 */
[----:B0-----:R-:W2:Y:S01]  /*1cff0*/  LDL.LU R16, [R1+0x80] ;  /* 0x0000800001107983 */ /* 0x001ea20000300800 */
[----:B------:R-:W2:Y:S02]  /*1d000*/  LDL.LU R17, [R1+0x84] ;  /* 0x0000840001117983 */ /* 0x000ea40000300800 */
[----:B------:R-:W2:Y:S02]  /*1d010*/  LDL.LU R18, [R1+0x88] ;  /* 0x0000880001127983 */ /* 0x000ea40000300800 */
[----:B------:R-:W2:Y:S02]  /*1d020*/  LDL.LU R19, [R1+0x8c] ;  /* 0x00008c0001137983 */ /* 0x000ea40000300800 */
[----:B------:R-:W-:-:S02]  /*1d030*/  IMAD.MOV.U32 R25, RZ, RZ, R8 ;  /* 0x000000ffff197224 */ /* 0x000fc400078e0008 */
[----:B---3--:R-:W-:Y:S01]  /*1d040*/  HMMA.16816.F32 R8, R4, R10, R20 ;  /* 0x0000000a0408723c */ /* 0x008fe20000001814 */
[----:B--2---:R0:W-:Y:S01]  /*1d050*/  STL.64 [R1+0xa38], R18 ;  /* 0x000a381201007387 */ /* 0x0041e20000100a00 */
[----:B------:R1:W-:Y:S02]  /*1d060*/  STL.64 [R1+0xa30], R16 ;  /* 0x000a301001007387 */ /* 0x0003e40000100a00 */
[----:B0-----:R-:W-:Y:S01]  /*1d070*/  IMAD.MOV.U32 R18, RZ, RZ, R0 ;  /* 0x000000ffff127224 */ /* 0x001fe200078e0000 */
[----:B-1----:R-:W2:Y:S01]  /*1d080*/  LDL.LU R16, [R1+0x90] ;  /* 0x0000900001107983 */ /* 0x002ea20000300800 */
[----:B------:R-:W2:Y:S02]  /*1d090*/  LDL.LU R17, [R1+0x94] ;  /* 0x0000940001117983 */ /* 0x000ea40000300800 */
[----:B------:R-:W3:Y:S02]  /*1d0a0*/  LDL.LU R0, [R1+0xa60] ;  /* 0x000a600001007983 */ /* 0x000ee40000300800 */
[----:B------:R-:W2:Y:S01]  /*1d0b0*/  LDL.LU R12, [R1+0x7e0] ;  /* 0x0007e000010c7983 */ /* 0x000ea20000300800 */
[----:B------:R-:W2:Y:S01]  /*1d0c0*/  LDL.LU R13, [R1+0x7d8] ;  /* 0x0007d800010d7983 */ /* 0x000ea20000300800 */
[----:B------:R-:W2:Y:S02]  /*1d0d0*/  LDL.LU R14, [R1+0x7d0] ;  /* 0x0007d000010e7983 */ /* 0x000ea40000300800 */
[----:B------:R-:W3:Y:S02]  /*1d0e0*/  LDL.LU R15, [R1+0x3a0] ;  /* 0x0003a000010f7983 */ /* 0x000ee40000300800 */
[----:B------:R-:W2:Y:S01]  /*1d0f0*/  LDL.LU R29, [R1+0x7c8] ;  /* 0x0007c800011d7983 */ /* 0x000ea20000300800 */
[----:B------:R-:W2:Y:S01]  /*1d100*/  LDL.LU R3, [R1+0x7ec] ;  /* 0x0007ec0001037983 */ /* 0x000ea20000300800 */
[----:B----4-:R-:W-:-:S02]  /*1d110*/  IMAD.MOV.U32 R19, RZ, RZ, R28 ;  /* 0x000000ffff137224 */ /* 0x010fc400078e001c */
[----:B------:R-:W4:Y:S02]  /*1d120*/  LDL.LU R2, [R1+0x7c0] ;  /* 0x0007c00001027983 */ /* 0x000f240000300800 */
[----:B------:R-:W2:Y:S01]  /*1d130*/  LDL.LU R28, [R1+0x7e4] ;  /* 0x0007e400011c7983 */ /* 0x000ea20000300800 */
[----:B------:R-:W-:Y:S01]  /*1d140*/  STL [R1+0x944], R25 ;  /* 0x0009441901007387 */ /* 0x000fe20000100800 */
[----:B------:R-:W2:Y:S02]  /*1d150*/  LDL.LU.64 R22, [R1+0xa58] ;  /* 0x000a580001167983 */ /* 0x000ea40000300a00 */
[----:B------:R-:W2:Y:S02]  /*1d160*/  LDL.LU.64 R20, [R1+0xa50] ;  /* 0x000a500001147983 */ /* 0x000ea40000300a00 */
[----:B------:R-:W-:Y:S01]  /*1d170*/  STL.64 [R1+0x1a0], R8 ;  /* 0x0001a00801007387 */ /* 0x000fe20000100a00 */
[----:B------:R0:W-:Y:S04]  /*1d180*/  STL.64 [R1+0x1a8], R10 ;  /* 0x0001a80a01007387 */ /* 0x0001e80000100a00 */
[----:B0-----:R-:W2:Y:S02]  /*1d190*/  LDL.LU.64 R10, [R1+0xa48] ;  /* 0x000a4800010a7983 */ /* 0x001ea40000300a00 */
[C---:B--2---:R-:W-:Y:S11]  /*1d1a0*/  HMMA.16816.F32 R20, R4.reuse, R10, R20 ;  /* 0x0000000a0414723c */ /* 0x044ff60000001814 */
[----:B------:R-:W-:Y:S11]  /*1d1b0*/  @!UPT UIADD3 URZ, URZ, URZ, URZ ;  /* 0x0000003f3f3ff290 */ /* 0x000ff6000fffe03f */
[----:B------:R-:W-:Y:S01]  /*1d1c0*/  @!UPT UIADD3 URZ, URZ, URZ, URZ ;  /* 0x0000003f3f3ff290 */ /* 0x000fe2000fffe03f */
[----:B------:R-:W-:Y:S01]  /*1d1d0*/  STL.64 [R1+0x180], R20 ;  /* 0x0001801401007387 */ /* 0x000fe20000100a00 */
[----:B------:R-:W-:Y:S02]  /*1d1e0*/  IMAD.MOV.U32 R9, RZ, RZ, R22 ;  /* 0x000000ffff097224 */ /* 0x000fe400078e0016 */
[----:B------:R0:W-:Y:S02]  /*1d1f0*/  STL.64 [R1+0x188], R22 ;  /* 0x0001881601007387 */ /* 0x0001e40000100a00 */
[----:B------:R-:W-:Y:S02]  /*1d200*/  IMAD.MOV.U32 R8, RZ, RZ, R23 ;  /* 0x000000ffff087224 */ /* 0x000fe400078e0017 */
[----:B0-----:R-:W2:Y:S01]  /*1d210*/  LDL.LU.64 R22, [R1+0xa40] ;  /* 0x000a400001167983 */ /* 0x001ea20000300a00 */
[----:B------:R-:W3:Y:S02]  /*1d220*/  LDL R11, [R1+0x8f4] ;  /* 0x0008f400010b7983 */ /* 0x000ee40000100800 */
[----:B------:R-:W-:Y:S02]  /*1d230*/  STL [R1+0x94c], R8 ;  /* 0x00094c0801007387 */ /* 0x000fe40000100800 */
        /* <DEDUP_REMOVED lines=17> */
[----:B------:R-:W3:Y:S11]  /*1d350*/  LDL.LU.64 R16, [R1+0xa00] ;  /* 0x000a000001107983 */ /* 0x000ef60000300a00 */
[----:B------:R-:W-:Y:S09]  /*1d360*/  @!UPT UIADD3 URZ, URZ, URZ, URZ ;  /* 0x0000003f3f3ff290 */ /* 0x000ff2000fffe03f */
[----:B------:R-:W-:Y:S01]  /*1d370*/  STL.64 [R1+0x150], R20 ;  /* 0x0001501401007387 */ /* 0x000fe20000100a00 */
[----:B------:R0:W-:Y:S03]  /*1d380*/  STL.64 [R1+0x158], R22 ;  /* 0x0001581601007387 */ /* 0x0001e60000100a00 */
[----:B0-----:R-:W4:Y:S01]  /*1d390*/  LDL.LU.64 R22, [R1+0x9f8] ;  /* 0x0009f80001167983 */ /* 0x001f220000300a00 */
[----:B------:R-:W4:Y:S02]  /*1d3a0*/  LDL.LU.64 R20, [R1+0x9f0] ;  /* 0x0009f00001147983 */ /* 0x000f240000300a00 */
[----:B------:R-:W-:-:S04]  /*1d3b0*/  IMAD.MOV.U32 R10, RZ, RZ, c[0x0][0x188] ;  /* 0x00006200ff0a7624 */ /* 0x000fc800078e00ff */
[----:B------:R-:W-:-:S04]  /*1d3c0*/  IMAD.SHL.U32 R10, R10, 0x80, RZ ;  /* 0x000000800a0a7824 */ /* 0x000fc800078e00ff */
[----:B------:R-:W-:-:S05]  /*1d3d0*/  IMAD.SHL.U32 R10, R10, 0x2, RZ ;  /* 0x000000020a0a7824 */ /* 0x000fca00078e00ff */
[-C--:B------:R-:W-:Y:S02]  /*1d3e0*/  IADD3 R12, P5, R12, R10.reuse, RZ ;  /* 0x0000000a0c0c7210 */ /* 0x080fe40007fbe0ff */
[-C--:B------:R-:W-:Y:S02]  /*1d3f0*/  IADD3 R13, P6, R13, R10.reuse, RZ ;  /* 0x0000000a0d0d7210 */ /* 0x080fe40007fde0ff */
[-C--:B------:R-:W-:Y:S02]  /*1d400*/  IADD3 R14, P1, R14, R10.reuse, RZ ;  /* 0x0000000a0e0e7210 */ /* 0x080fe40007f3e0ff */
[----:B--2---:R-:W-:Y:S02]  /*1d410*/  IADD3 R19, R19, 0x1, RZ ;  /* 0x0000000113137810 */ /* 0x004fe40007ffe0ff */
[-C--:B------:R-:W-:Y:S02]  /*1d420*/  IADD3 R18, P2, R18, R10.reuse, RZ ;  /* 0x0000000a12127210 */ /* 0x080fe40007f5e0ff */
[----:B---3--:R-:W-:-:S02]  /*1d430*/  IADD3 R17, P3, R17, R10, RZ ;  /* 0x0000000a11117210 */ /* 0x008fc40007f7e0ff */
[-C--:B------:R-:W-:Y:S01]  /*1d440*/  IADD3 R16, P4, R16, R10.reuse, RZ ;  /* 0x0000000a10107210 */ /* 0x080fe20007f9e0ff */
[----:B----4-:R-:W-:Y:S01]  /*1d450*/  HMMA.16816.F32 R20, R4, R26, R20 ;  /* 0x0000001a0414723c */ /* 0x010fe20000001814 */
[--C-:B------:R-:W-:Y:S01]  /*1d460*/  IMAD.X R15, R15, 0x1, R0.reuse, P2 ;  /* 0x000000010f0f7824 */ /* 0x100fe200010e0600 */
[-C--:B------:R-:W-:Y:S01]  /*1d470*/  IADD3 R29, P2, R29, R10.reuse, RZ ;  /* 0x0000000a1d1d7210 */ /* 0x080fe20007f5e0ff */
[--C-:B------:R-:W-:Y:S01]  /*1d480*/  IMAD.X R3, R3, 0x1, R0.reuse, P3 ;  /* 0x0000000103037824 */ /* 0x100fe200018e0600 */
[----:B------:R-:W-:Y:S01]  /*1d490*/  IADD3 R2, P3, R2, R10, RZ ;  /* 0x0000000a02027210 */ /* 0x000fe20007f7e0ff */
[----:B------:R-:W-:Y:S11]  /*1d4a0*/  IMAD.X R28, R28, 0x1, R0, P4 ;  /* 0x000000011c1c7824 */ /* 0x000ff600020e0600 */
[----:B------:R-:W-:Y:S08]  /*1d4b0*/  @!UPT UIADD3 URZ, URZ, URZ, URZ ;  /* 0x0000003f3f3ff290 */ /* 0x000ff0000fffe03f */
[----:B------:R-:W-:Y:S02]  /*1d4c0*/  IMAD.MOV.U32 R4, RZ, RZ, R23 ;  /* 0x000000ffff047224 */ /* 0x000fe400078e0017 */
[----:B------:R-:W-:Y:S01]  /*1d4d0*/  IMAD.MOV.U32 R5, RZ, RZ, R22 ;  /* 0x000000ffff057224 */ /* 0x000fe200078e0016 */
[----:B------:R-:W-:Y:S01]  /*1d4e0*/  STL.64 [R1+0xb0], R20 ;  /* 0x0000b01401007387 */ /* 0x000fe20000100a00 */
[----:B------:R-:W-:Y:S02]  /*1d4f0*/  STL.64 [R1+0xb8], R22 ;  /* 0x0000b81601007387 */ /* 0x000fe40000100a00 */
[----:B------:R-:W-:Y:S02]  /*1d500*/  STL [R1+0x3f8], R19 ;  /* 0x0003f81301007387 */ /* 0x000fe40000100800 */
[----:B------:R-:W-:Y:S01]  /*1d510*/  STL [R1+0x954], R4 ;  /* 0x0009540401007387 */ /* 0x000fe20000100800 */
[----:B------:R-:W-:Y:S01]  /*1d520*/  STL [R1+0x950], R5 ;  /* 0x0009500501007387 */ /* 0x000fe20000100800 */
[----:B------:R-:W-:Y:S02]  /*1d530*/  STL [R1+0x3a4], R18 ;  /* 0x0003a41201007387 */ /* 0x000fe40000100800 */
[----:B------:R-:W-:Y:S02]  /*1d540*/  STL [R1+0x7f0], R17 ;  /* 0x0007f01101007387 */ /* 0x000fe40000100800 */
[----:B------:R-:W-:Y:S01]  /*1d550*/  STL [R1+0x7e8], R16 ;  /* 0x0007e81001007387 */ /* 0x000fe20000100800 */
[----:B------:R-:W-:Y:S01]  /*1d560*/  STL [R1+0x7e0], R12 ;  /* 0x0007e00c01007387 */ /* 0x000fe20000100800 */
[----:B------:R-:W-:Y:S02]  /*1d570*/  STL [R1+0x7d8], R13 ;  /* 0x0007d80d01007387 */ /* 0x000fe40000100800 */
[----:B------:R-:W-:Y:S02]  /*1d580*/  STL [R1+0x7d0], R14 ;  /* 0x0007d00e01007387 */ /* 0x000fe40000100800 */
[----:B------:R-:W-:Y:S01]  /*1d590*/  STL [R1+0x3a0], R15 ;  /* 0x0003a00f01007387 */ /* 0x000fe20000100800 */
[----:B------:R-:W-:Y:S01]  /*1d5a0*/  STL [R1+0x7c8], R29 ;  /* 0x0007c81d01007387 */ /* 0x000fe20000100800 */
[----:B------:R0:W-:Y:S02]  /*1d5b0*/  STL [R1+0x9e8], R0 ;  /* 0x0009e80001007387 */ /* 0x0001e40000100800 */
[----:B------:R-:W-:Y:S01]  /*1d5c0*/  STL [R1+0x7ec], R3 ;  /* 0x0007ec0301007387 */ /* 0x000fe20000100800 */
[----:B0-----:R-:W2:Y:S01]  /*1d5d0*/  LDL.LU R0, [R1+0x7b8] ;  /* 0x0007b80001007983 */ /* 0x001ea20000300800 */
[----:B------:R-:W-:Y:S02]  /*1d5e0*/  STL [R1+0x7c0], R2 ;  /* 0x0007c00201007387 */ /* 0x000fe40000100800 */
[----:B------:R-:W3:Y:S02]  /*1d5f0*/  LDL.LU R5, [R1+0x7a8] ;  /* 0x0007a80001057983 */ /* 0x000ee40000300800 */
[----:B------:R-:W-:Y:S01]  /*1d600*/  STL [R1+0x7e4], R28 ;  /* 0x0007e41c01007387 */ /* 0x000fe20000100800 */
[----:B---3--:R0:W-:Y:S04]  /*1d610*/  STL [R1+0x9dc], R5 ;  /* 0x0009dc0501007387 */ /* 0x0081e80000100800 */
[----:B0-----:R-:W3:Y:S04]  /*1d620*/  LDL.LU R5, [R1+0x7d4] ;  /* 0x0007d40001057983 */ /* 0x001ee80000300800 */
[----:B---3--:R0:W-:Y:S04]  /*1d630*/  STL [R1+0x9e0], R5 ;  /* 0x0009e00501007387 */ /* 0x0081e80000100800 */
[----:B0-----:R-:W3:Y:S01]  /*1d640*/  LDL.LU R5, [R1+0x7b0] ;  /* 0x0007b00001057983 */ /* 0x001ee20000300800 */
[----:B------:R-:W-:-:S02]  /*1d650*/  ISETP.NE.U32.AND P0, PT, R19, R11, PT ;  /* 0x0000000b1300720c */ /* 0x000fc40003f05070 */
[----:B--2---:R-:W-:Y:S01]  /*1d660*/  IADD3 R0, P4, R0, R10, RZ ;  /* 0x0000000a00007210 */ /* 0x004fe20007f9e0ff */
[----:B---3--:R0:W-:Y:S04]  /*1d670*/  STL [R1+0x9e4], R5 ;  /* 0x0009e40501007387 */ /* 0x0081e80000100800 */
[----:B0-----:R-:W2:Y:S01]  /*1d680*/  LDL.LU R5, [R1+0x7dc] ;  /* 0x0007dc0001057983 */ /* 0x001ea20000300800 */
[----:B------:R-:W3:Y:S02]  /*1d690*/  LDL.LU R4, [R1+0x7cc] ;  /* 0x0007cc0001047983 */ /* 0x000ee40000300800 */
[----:B------:R-:W4:Y:S02]  /*1d6a0*/  LDL.LU R6, [R1+0x7a0] ;  /* 0x0007a00001067983 */ /* 0x000f240000300800 */
[----:B------:R-:W2:Y:S01]  /*1d6b0*/  LDL.LU R7, [R1+0x7c4] ;  /* 0x0007c40001077983 */ /* 0x000ea20000300800 */
        /* <DEDUP_REMOVED lines=23> */
[----:B------:R0:W-:Y:S02]  /*1d830*/  STL [R1+0x7b8], R0 ;  /* 0x0007b80001007387 */ /* 0x0001e40000100800 */
[----:B0-----:R-:W2:Y:S02]  /*1d840*/  LDL.LU R0, [R1+0x9e8] ;  /* 0x0009e80001007983 */ /* 0x001ea40000300800 */
[----:B--2---:R-:W-:-:S05]  /*1d850*/  IMAD.X R5, R5, 0x1, R0, P5 ;  /* 0x0000000105057824 */ /* 0x004fca00028e0600 */
[----:B------:R0:W-:Y:S04]  /*1d860*/  STL [R1+0x7dc], R5 ;  /* 0x0007dc0501007387 */ /* 0x0001e80000100800 */
[----:B0-----:R-:W2:Y:S02]  /*1d870*/  LDL.LU R5, [R1+0x9e4] ;  /* 0x0009e40001057983 */ /* 0x001ea40000300800 */
[----:B--2---:R-:W-:-:S05]  /*1d880*/  IADD3 R5, P5, R5, R10, RZ ;  /* 0x0000000a05057210 */ /* 0x004fca0007fbe0ff */
[----:B------:R0:W-:Y:S04]  /*1d890*/  STL [R1+0x7b0], R5 ;  /* 0x0007b00501007387 */ /* 0x0001e80000100800 */
[----:B0-----:R-:W2:Y:S02]  /*1d8a0*/  LDL.LU R5, [R1+0x9e0] ;  /* 0x0009e00001057983 */ /* 0x001ea40000300800 */
[----:B--2---:R-:W-:-:S05]  /*1d8b0*/  IMAD.X R5, R5, 0x1, R0, P6 ;  /* 0x0000000105057824 */ /* 0x004fca00030e0600 */
[----:B------:R0:W-:Y:S04]  /*1d8c0*/  STL [R1+0x7d4], R5 ;  /* 0x0007d40501007387 */ /* 0x0001e80000100800 */
[----:B0-----:R-:W2:Y:S01]  /*1d8d0*/  LDL.LU R5, [R1+0x9dc] ;  /* 0x0009dc0001057983 */ /* 0x001ea20000300800 */
[--C-:B---3--:R-:W-:Y:S01]  /*1d8e0*/  IMAD.X R4, R4, 0x1, R0.reuse, P1 ;  /* 0x0000000104047824 */ /* 0x108fe200008e0600 */
[-C--:B----4-:R-:W-:Y:S01]  /*1d8f0*/  IADD3 R6, P1, R6, R10.reuse, RZ ;  /* 0x0000000a06067210 */ /* 0x090fe20007f3e0ff */
[--C-:B------:R-:W-:Y:S01]  /*1d900*/  IMAD.X R7, R7, 0x1, R0.reuse, P2 ;  /* 0x0000000107077824 */ /* 0x100fe200010e0600 */
[-C--:B------:R-:W-:Y:S01]  /*1d910*/  IADD3 R26, P2, R26, R10.reuse, RZ ;  /* 0x0000000a1a1a7210 */ /* 0x080fe20007f5e0ff */
        /* <DEDUP_REMOVED lines=16> */
[----:B------:R-:W-:Y:S01]  /*1da20*/  IMAD.X R2, R2, 0x1, R0, P1 ;  /* 0x0000000102027824 */ /* 0x000fe200008e0600 */
[----:B------:R-:W-:-:S02]  /*1da30*/  IADD3 R28, P1, R28, R10, RZ ;  /* 0x0000000a1c1c7210 */ /* 0x000fc40007f3e0ff */
[----:B--2---:R-:W-:-:S05]  /*1da40*/  IADD3 R5, P6, R5, R10, RZ ;  /* 0x0000000a05057210 */ /* 0x004fca0007fde0ff */
[----:B------:R-:W-:Y:S01]  /*1da50*/  STL [R1+0x7a8], R5 ;  /* 0x0007a80501007387 */ /* 0x000fe20000100800 */
[----:B------:R-:W-:Y:S02]  /*1da60*/  STL [R1+0x7cc], R4 ;  /* 0x0007cc0401007387 */ /* 0x000fe40000100800 */
[----:B------:R-:W-:Y:S02]  /*1da70*/  STL [R1+0x7a0], R6 ;  /* 0x0007a00601007387 */ /* 0x000fe40000100800 */
[----:B------:R-:W-:Y:S01]  /*1da80*/  STL [R1+0x7c4], R7 ;  /* 0x0007c40701007387 */ /* 0x000fe20000100800 */
[----:B------:R-:W-:Y:S01]  /*1da90*/  STL [R1+0x798], R26 ;  /* 0x0007981a01007387 */ /* 0x000fe20000100800 */
[----:B------:R-:W-:Y:S02]  /*1daa0*/  STL [R1+0x7bc], R27 ;  /* 0x0007bc1b01007387 */ /* 0x000fe40000100800 */
[----:B------:R-:W-:Y:S02]  /*1dab0*/  STL [R1+0x790], R20 ;  /* 0x0007901401007387 */ /* 0x000fe40000100800 */
[--C-:B------:R-:W-:Y:S01]  /*1dac0*/  IMAD.X R8, R8, 0x1, R0.reuse, P6 ;  /* 0x0000000108087824 */ /* 0x100fe200030e0600 */
[----:B------:R-:W-:Y:S01]  /*1dad0*/  STL [R1+0x7b4], R21 ;  /* 0x0007b41501007387 */ /* 0x000fe20000100800 */
[----:B------:R-:W-:Y:S01]  /*1dae0*/  IADD3 R25, P6, R25, R10, RZ ;  /* 0x0000000a19197210 */ /* 0x000fe20007fde0ff */
        /* <DEDUP_REMOVED lines=11> */
[----:B------:R-:W-:-:S02]  /*1dba0*/  IMAD.X R29, R29, 0x1, R0, P6 ;  /* 0x000000011d1d7824 */ /* 0x000fc400030e0600 */
[----:B------:R-:W-:Y:S02]  /*1dbb0*/  STL [R1+0x784], R12 ;  /* 0x0007840c01007387 */ /* 0x000fe40000100800 */
[----:B------:R-:W-:Y:S01]  /*1dbc0*/  STL [R1+0x758], R13 ;  /* 0x0007580d01007387 */ /* 0x000fe20000100800 */
[----:B------:R-:W-:Y:S01]  /*1dbd0*/  IADD3 R3, P6, R3, R10, RZ ;  /* 0x0000000a03037210 */ /* 0x000fe20007fde0ff */
[----:B------:R-:W-:Y:S01]  /*1dbe0*/  STL [R1+0x77c], R14 ;  /* 0x00077c0e01007387 */ /* 0x000fe20000100800 */
[----:B------:R-:W-:Y:S02]  /*1dbf0*/  STL [R1+0x750], R15 ;  /* 0x0007500f01007387 */ /* 0x000fe40000100800 */
[----:B------:R-:W-:Y:S02]  /*1dc00*/  STL [R1+0x774], R29 ;  /* 0x0007741d01007387 */ /* 0x000fe40000100800 */
[----:B------:R0:W-:Y:S01]  /*1dc10*/  STL [R1+0x9d8], R10 ;  /* 0x0009d80a01007387 */ /* 0x0001e20000100800 */
[----:B------:R-:W-:Y:S04]  /*1dc20*/  STL [R1+0x748], R3 ;  /* 0x0007480301007387 */ /* 0x000fe80000100800 */
        /* <DEDUP_REMOVED lines=8> */
[----:B--2---:R-:W-:-:S03]  /*1dcb0*/  IMAD.X R10, R10, 0x1, R0, P2 ;  /* 0x000000010a0a7824 */ /* 0x004fc600010e0600 */
        /* <DEDUP_REMOVED lines=30> */
[----:B--2---:R-:W-:-:S05]  /*1dea0*/  IADD3 R5, P2, R5, R10, RZ ;  /* 0x0000000a05057210 */ /* 0x004fca0007f5e0ff */
[----:B------:R0:W-:Y:S04]  /*1deb0*/  STL [R1+0x738], R5 ;  /* 0x0007380501007387 */ /* 0x0001e80000100800 */
[----:B0-----:R-:W2:Y:S02]  /*1dec0*/  LDL.LU R5, [R1+0x9d4] ;  /* 0x0009d40001057983 */ /* 0x001ea40000300800 */
[----:B--2---:R-:W-:-:S05]  /*1ded0*/  IMAD.X R5, R5, 0x1, R0, P3 ;  /* 0x0000000105057824 */ /* 0x004fca00018e0600 */
[----:B------:R0:W-:Y:S04]  /*1dee0*/  STL [R1+0x75c], R5 ;  /* 0x00075c0501007387 */ /* 0x0001e80000100800 */
[----:B0-----:R-:W2:Y:S02]  /*1def0*/  LDL.LU R5, [R1+0x9d0] ;  /* 0x0009d00001057983 */ /* 0x001ea40000300800 */
[----:B--2---:R-:W-:-:S05]  /*1df00*/  IADD3 R5, P3, R5, R10, RZ ;  /* 0x0000000a05057210 */ /* 0x004fca0007f7e0ff */
[----:B------:R0:W-:Y:S04]  /*1df10*/  STL [R1+0x730], R5 ;  /* 0x0007300501007387 */ /* 0x0001e80000100800 */
[----:B0-----:R-:W2:Y:S01]  /*1df20*/  LDL.LU R5, [R1+0x9cc] ;  /* 0x0009cc0001057983 */ /* 0x001ea20000300800 */
[--C-:B----4-:R-:W-:Y:S01]  /*1df30*/  IMAD.X R6, R6, 0x1, R0.reuse, P5 ;  /* 0x0000000106067824 */ /* 0x110fe200028e0600 */
        /* <DEDUP_REMOVED lines=18> */
[----:B------:R-:W-:Y:S01]  /*1e060*/  IADD3 R29, P3, R29, R10, RZ ;  /* 0x0000000a1d1d7210 */ /* 0x000fe20007f7e0ff */
[----:B------:R-:W-:-:S02]  /*1e070*/  IMAD.X R28, R28, 0x1, R0, P5 ;  /* 0x000000011c1c7824 */ /* 0x000fc400028e0600 */
[----:B--2---:R-:W-:Y:S01]  /*1e080*/  IMAD.X R5, R5, 0x1, R0, P4 ;  /* 0x0000000105057824 */ /* 0x004fe200020e0600 */
[----:B---3--:R-:W-:-:S04]  /*1e090*/  IADD3 R4, P4, R4, R10, RZ ;  /* 0x0000000a04047210 */ /* 0x008fc80007f9e0ff */
[----:B------:R-:W-:Y:S01]  /*1e0a0*/  STL [R1+0x754], R5 ;  /* 0x0007540501007387 */ /* 0x000fe20000100800 */
[----:B------:R-:W-:Y:S02]  /*1e0b0*/  STL [R1+0x728], R4 ;  /* 0x0007280401007387 */ /* 0x000fe40000100800 */
[----:B------:R-:W-:Y:S02]  /*1e0c0*/  STL [R1+0x74c], R6 ;  /* 0x00074c0601007387 */ /* 0x000fe40000100800 */
[----:B------:R-:W-:Y:S01]  /*1e0d0*/  STL [R1+0x720], R7 ;  /* 0x0007200701007387 */ /* 0x000fe20000100800 */
[----:B------:R-:W-:Y:S01]  /*1e0e0*/  STL [R1+0x744], R26 ;  /* 0x0007441a01007387 */ /* 0x000fe20000100800 */
[----:B------:R-:W-:Y:S02]  /*1e0f0*/  STL [R1+0x718], R27 ;  /* 0x0007181b01007387 */ /* 0x000fe40000100800 */
        /* <DEDUP_REMOVED lines=17> */
[----:B------:R-:W-:-:S02]  /*1e210*/  IMAD.X R3, R3, 0x1, R0, P4 ;  /* 0x0000000103037824 */ /* 0x000fc400020e0600 */
[----:B------:R-:W-:Y:S01]  /*1e220*/  STL [R1+0x6d8], R14 ;  /* 0x0006d80e01007387 */ /* 0x000fe20000100800 */
[-C--:B------:R-:W-:Y:S01]  /*1e230*/  IADD3 R2, P4, R2, R10.reuse, RZ ;  /* 0x0000000a02027210 */ /* 0x080fe20007f9e0ff */
[----:B------:R-:W-:Y:S01]  /*1e240*/  STL [R1+0x6fc], R15 ;  /* 0x0006fc0f01007387 */ /* 0x000fe20000100800 */
[----:B------:R-:W-:Y:S02]  /*1e250*/  STL [R1+0x6d0], R29 ;  /* 0x0006d01d01007387 */ /* 0x000fe40000100800 */
        /* <DEDUP_REMOVED lines=10> */
[----:B--2---:R-:W-:-:S03]  /*1e300*/  IADD3 R0, P5, R0, R10, RZ ;  /* 0x0000000a00007210 */ /* 0x004fc60007fbe0ff */
        /* <DEDUP_REMOVED lines=558> */
[--C-:B------:R-:W-:Y:S01]  /*205f0*/  IMAD.X R16, R16, 0x1, R0.reuse, P4 ;  /* 0x0000000110107824 */ /* 0x100fe200020e0600 */
[----:B------:R-:W-:Y:S01]  /*20600*/  IADD3 R12, P4, R12, UR8, RZ ;  /* 0x000000080c0c7c10 */ /* 0x000fe2000ff9e0ff */
[--C-:B------:R-:W-:Y:S01]  /*20610*/  IMAD.X R13, R13, 0x1, R0.reuse, P5 ;  /* 0x000000010d0d7824 */ /* 0x100fe200028e0600 */
[----:B------:R-:W-:Y:S01]  /*20620*/  IADD3 R14, P5, R14, UR8, RZ ;  /* 0x000000080e0e7c10 */ /* 0x000fe2000ffbe0ff */
[--C-:B------:R-:W-:Y:S01]  /*20630*/  IMAD.X R15, R15, 0x1, R0.reuse, P6 ;  /* 0x000000010f0f7824 */ /* 0x100fe200030e0600 */
[----:B------:R-:W-:Y:S01]  /*20640*/  IADD3 R29, P6, R29, UR8, RZ ;  /* 0x000000081d1d7c10 */ /* 0x000fe2000ffde0ff */
        /* <DEDUP_REMOVED lines=28> */
[----:B------:R-:W-:Y:S01]  /*20810*/  IADD3 R2, P1, R2, UR8, RZ ;  /* 0x0000000802027c10 */ /* 0x000fe2000ff3e0ff */
        /* <DEDUP_REMOVED lines=9> */
[----:B0-----:R-:W3:Y:S01]  /*208b0*/  LDL.LU R5, [R1+0x3fc] ;  /* 0x0003fc0001057983 */ /* 0x001ee20000300800 */
[----:B------:R-:W4:Y:S02]  /*208c0*/  LDL.LU R4, [R1+0x7f4] ;  /* 0x0007f40001047983 */ /* 0x000f240000300800 */
[----:B------:R-:W3:Y:S02]  /*208d0*/  LDL.LU R6, [R1+0x870] ;  /* 0x0008700001067983 */ /* 0x000ee40000300800 */
[----:B------:R-:W3:Y:S01]  /*208e0*/  LDL.LU R7, [R1+0x80c] ;  /* 0x00080c0001077983 */ /* 0x000ee20000300800 */
        /* <DEDUP_REMOVED lines=20> */
[----:B--2---:R-:W-:Y:S01]  /*20a30*/  IADD3 R0, P2, R0, UR8, RZ ;  /* 0x0000000800007c10 */ /* 0x004fe2000ff5e0ff */
[----:B------:R-:W2:Y:S01]  /*20a40*/  LDL.LU R29, [R1+0x89c] ;  /* 0x00089c00011d7983 */ /* 0x000ea20000300800 */
[----:B------:R-:W2:Y:S02]  /*20a50*/  LDL.LU R3, [R1+0x840] ;  /* 0x0008400001037983 */ /* 0x000ea40000300800 */
[----:B------:R-:W2:Y:S02]  /*20a60*/  LDL.LU R2, [R1+0x8a4] ;  /* 0x0008a40001027983 */ /* 0x000ea40000300800 */
[----:B------:R-:W2:Y:S01]  /*20a70*/  LDL.LU R28, [R1+0x838] ;  /* 0x00083800011c7983 */ /* 0x000ea20000300800 */
[----:B------:R0:W-:Y:S04]  /*20a80*/  STL [R1+0x878], R0 ;  /* 0x0008780001007387 */ /* 0x0001e80000100800 */
[----:B0-----:R-:W3:Y:S02]  /*20a90*/  LDL.LU R0, [R1+0x968] ;  /* 0x0009680001007983 */ /* 0x001ee40000300800 */
[----:B---3--:R-:W-:-:S05]  /*20aa0*/  IMAD.X R5, R5, 0x1, R0, P3 ;  /* 0x0000000105057824 */ /* 0x008fca00018e0600 */
[----:B------:R0:W-:Y:S04]  /*20ab0*/  STL [R1+0x3fc], R5 ;  /* 0x0003fc0501007387 */ /* 0x0001e80000100800 */
[----:B0-----:R-:W3:Y:S01]  /*20ac0*/  LDL.LU R5, [R1+0x964] ;  /* 0x0009640001057983 */ /* 0x001ee20000300800 */
[----:B----4-:R-:W-:Y:S01]  /*20ad0*/  IADD3.X R4, R4, UR5, RZ, P4, !PT ;  /* 0x0000000504047c10 */ /* 0x010fe2000a7fe4ff */
[----:B------:R-:W-:Y:S01]  /*20ae0*/  IADD3 R6, P4, R6, UR8, RZ ;  /* 0x0000000806067c10 */ /* 0x000fe2000ff9e0ff */
[----:B------:R-:W-:Y:S01]  /*20af0*/  IADD3.X R7, R7, UR5, RZ, P5, !PT ;  /* 0x0000000507077c10 */ /* 0x000fe2000affe4ff */
[----:B------:R0:W-:Y:S01]  /*20b00*/  STL [R1+0x958], R0 ;  /* 0x0009580001007387 */ /* 0x0001e20000100800 */
[----:B------:R-:W-:Y:S02]  /*20b10*/  IADD3 R26, P5, R26, UR8, RZ ;  /* 0x000000081a1a7c10 */ /* 0x000fe4000ffbe0ff */
[----:B------:R-:W-:Y:S01]  /*20b20*/  IADD3.X R27, R27, UR5, RZ, P6, !PT ;  /* 0x000000051b1b7c10 */ /* 0x000fe2000b7fe4ff */
[----:B------:R-:W-:Y:S01]  /*20b30*/  IADD3 R20, P6, R20, UR8, RZ ;  /* 0x0000000814147c10 */ /* 0x000fe2000ffde0ff */
        /* <DEDUP_REMOVED lines=14> */
[----:B---3--:R-:W-:-:S05]  /*20c20*/  IADD3 R5, P3, R5, UR8, RZ ;  /* 0x0000000805057c10 */ /* 0x008fca000ff7e0ff */
[----:B------:R-:W-:Y:S01]  /*20c30*/  STL [R1+0x874], R5 ;  /* 0x0008740501007387 */ /* 0x000fe20000100800 */
[----:B------:R-:W-:Y:S02]  /*20c40*/  STL [R1+0x7f4], R4 ;  /* 0x0007f40401007387 */ /* 0x000fe40000100800 */
[----:B------:R-:W-:Y:S02]  /*20c50*/  STL [R1+0x870], R6 ;  /* 0x0008700601007387 */ /* 0x000fe40000100800 */
[----:B------:R-:W-:Y:S01]  /*20c60*/  STL [R1+0x80c], R7 ;  /* 0x00080c0701007387 */ /* 0x000fe20000100800 */
[----:B------:R-:W-:Y:S01]  /*20c70*/  STL [R1+0x86c], R26 ;  /* 0x00086c1a01007387 */ /* 0x000fe20000100800 */
[----:B------:R-:W-:Y:S02]  /*20c80*/  STL [R1+0x808], R27 ;  /* 0x0008081b01007387 */ /* 0x000fe40000100800 */
[----:B------:R-:W-:Y:S01]  /*20c90*/  STL [R1+0x864], R20 ;  /* 0x0008641401007387 */ /* 0x000fe20000100800 */
[----:B------:R-:W-:Y:S01]  /*20ca0*/  IADD3.X R8, R8, UR5, RZ, P3, !PT ;  /* 0x0000000508087c10 */ /* 0x000fe20009ffe4ff */
[----:B------:R-:W-:Y:S01]  /*20cb0*/  STL [R1+0x804], R21 ;  /* 0x0008041501007387 */ /* 0x000fe20000100800 */
[----:B------:R-:W-:Y:S01]  /*20cc0*/  IADD3 R25, P3, R25, UR8, RZ ;  /* 0x0000000819197c10 */ /* 0x000fe2000ff7e0ff */
        /* <DEDUP_REMOVED lines=11> */
[----:B------:R-:W-:Y:S01]  /*20d80*/  IADD3.X R15, R15, UR5, RZ, P3, !PT ;  /* 0x000000050f0f7c10 */ /* 0x000fe20009ffe4ff */
[----:B------:R-:W-:Y:S01]  /*20d90*/  STL [R1+0x858], R16 ;  /* 0x0008581001007387 */ /* 0x000fe20000100800 */
[----:B--2---:R-:W-:Y:S01]  /*20da0*/  IADD3 R29, P3, R29, UR8, RZ ;  /* 0x000000081d1d7c10 */ /* 0x004fe2000ff7e0ff */
[----:B------:R-:W-:Y:S01]  /*20db0*/  STL [R1+0x88c], R12 ;  /* 0x00088c0c01007387 */ /* 0x000fe20000100800 */
[----:B------:R-:W-:Y:S02]  /*20dc0*/  STL [R1+0x850], R13 ;  /* 0x0008500d01007387 */ /* 0x000fe40000100800 */
[----:B------:R-:W-:Y:S02]  /*20dd0*/  STL [R1+0x894], R14 ;  /* 0x0008940e01007387 */ /* 0x000fe40000100800 */
[----:B------:R-:W-:Y:S01]  /*20de0*/  STL [R1+0x848], R15 ;  /* 0x0008480f01007387 */ /* 0x000fe20000100800 */
[----:B------:R-:W-:Y:S01]  /*20df0*/  STL [R1+0x89c], R29 ;  /* 0x00089c1d01007387 */ /* 0x000fe20000100800 */
[----:B0-----:R-:W2:Y:S01]  /*20e00*/  LDL.LU R0, [R1+0x8b4] ;  /* 0x0008b40001007983 */ /* 0x001ea20000300800 */
[----:B------:R-:W-:Y:S01]  /*20e10*/  IADD3.X R3, R3, UR5, RZ, P4, !PT ;  /* 0x0000000503037c10 */ /* 0x000fe2000a7fe4ff */
[----:B------:R-:W-:-:S04]  /*20e20*/  IADD3 R2, P4, R2, UR8, RZ ;  /* 0x0000000802027c10 */ /* 0x000fc8000ff9e0ff */
[----:B------:R-:W-:Y:S04]  /*20e30*/  STL [R1+0x840], R3 ;  /* 0x0008400301007387 */ /* 0x000fe80000100800 */
[----:B--2---:R0:W-:Y:S01]  /*20e40*/  STL [R1+0x95c], R0 ;  /* 0x00095c0001007387 */ /* 0x0041e20000100800 */
[----:B------:R-:W-:Y:S03]  /*20e50*/  STL [R1+0x8a4], R2 ;  /* 0x0008a40201007387 */ /* 0x000fe60000100800 */
[----:B0-----:R-:W2:Y:S01]  /*20e60*/  LDL.LU R0, [R1+0x830] ;  /* 0x0008300001007983 */ /* 0x001ea20000300800 */
[----:B------:R-:W-:-:S05]  /*20e70*/  IADD3.X R28, R28, UR5, RZ, P5, !PT ;  /* 0x000000051c1c7c10 */ /* 0x000fca000affe4ff */
[----:B------:R-:W-:Y:S04]  /*20e80*/  STL [R1+0x838], R28 ;  /* 0x0008381c01007387 */ /* 0x000fe80000100800 */
[----:B--2---:R0:W-:Y:S04]  /*20e90*/  STL [R1+0x960], R0 ;  /* 0x0009600001007387 */ /* 0x0041e80000100800 */
[----:B0-----:R-:W2:Y:S01]  /*20ea0*/  LDL.LU R0, [R1+0x8ac] ;  /* 0x0008ac0001007983 */ /* 0x001ea20000300800 */
[----:B------:R-:W3:Y:S02]  /*20eb0*/  LDL.LU R4, [R1+0x82c] ;  /* 0x00082c0001047983 */ /* 0x000ee40000300800 */
[----:B------:R-:W4:Y:S02]  /*20ec0*/  LDL.LU R5, [R1+0x8bc] ;  /* 0x0008bc0001057983 */ /* 0x000f240000300800 */
        /* <DEDUP_REMOVED lines=26> */
[----:B--2---:R-:W-:-:S05]  /*21070*/  IADD3 R0, P5, R0, UR8, RZ ;  /* 0x0000000800007c10 */ /* 0x004fca000ffbe0ff */
[----:B------:R0:W-:Y:S04]  /*21080*/  STL [R1+0x8ac], R0 ;  /* 0x0008ac0001007387 */ /* 0x0001e80000100800 */
[----:B0-----:R-:W2:Y:S02]  /*21090*/  LDL.LU R0, [R1+0x960] ;  /* 0x0009600001007983 */ /* 0x001ea40000300800 */
[----:B--2---:R-:W-:-:S05]  /*210a0*/  IADD3.X R0, R0, UR5, RZ, P6, !PT ;  /* 0x0000000500007c10 */ /* 0x004fca000b7fe4ff */
[----:B------:R0:W-:Y:S04]  /*210b0*/  STL [R1+0x830], R0 ;  /* 0x0008300001007387 */ /* 0x0001e80000100800 */
[----:B0-----:R-:W2:Y:S01]  /*210c0*/  LDL.LU R0, [R1+0x95c] ;  /* 0x00095c0001007983 */ /* 0x001ea20000300800 */
[----:B---3--:R-:W-:Y:S01]  /*210d0*/  IADD3.X R4, R4, UR5, RZ, P1, !PT ;  /* 0x0000000504047c10 */ /* 0x008fe20008ffe4ff */
[----:B----4-:R-:W-:Y:S01]  /*210e0*/  IADD3 R5, P1, R5, UR8, RZ ;  /* 0x0000000805057c10 */ /* 0x010fe2000ff3e0ff */
        /* <DEDUP_REMOVED lines=18> */
[----:B------:R-:W-:-:S02]  /*21210*/  IADD3.X R11, R11, UR5, RZ, P1, !PT ;  /* 0x000000050b0b7c10 */ /* 0x000fc40008ffe4ff */
[----:B------:R-:W-:Y:S02]  /*21220*/  IADD3.X R12, R12, UR5, RZ, P2, !PT ;  /* 0x000000050c0c7c10 */ /* 0x000fe400097fe4ff */
[----:B------:R-:W-:Y:S02]  /*21230*/  IADD3.X R13, R13, UR5, RZ, P3, !PT ;  /* 0x000000050d0d7c10 */ /* 0x000fe40009ffe4ff */
[----:B------:R-:W-:Y:S02]  /*21240*/  IADD3.X R15, R15, UR5, RZ, P5, !PT ;  /* 0x000000050f0f7c10 */ /* 0x000fe4000affe4ff */
[----:B------:R-:W-:Y:S02]  /*21250*/  IADD3.X R14, R14, UR5, RZ, P4, !PT ;  /* 0x000000050e0e7c10 */ /* 0x000fe4000a7fe4ff */
[----:B--2---:R-:W-:-:S05]  /*21260*/  IADD3 R0, P6, R0, UR8, RZ ;  /* 0x0000000800007c10 */ /* 0x004fca000ffde0ff */
[----:B------:R0:W-:Y:S04]  /*21270*/  STL [R1+0x8b4], R0 ;  /* 0x0008b40001007387 */ /* 0x0001e80000100800 */
[----:B0-----:R0:W5:Y:S01]  /*21280*/  LDL.LU R0, [R1+0x958] ;  /* 0x0009580001007983 */ /* 0x0011620000300800 */
[----:B------:R1:W-:Y:S03]  /*21290*/  STL [R1+0x82c], R4 ;  /* 0x00082c0401007387 */ /* 0x0003e60000100800 */
[----:B-1----:R0:W5:Y:S01]  /*212a0*/  LDL.LU R4, [R1+0x954] ;  /* 0x0009540001047983 */ /* 0x0021620000300800 */
[----:B------:R1:W-:Y:S03]  /*212b0*/  STL [R1+0x8bc], R5 ;  /* 0x0008bc0501007387 */ /* 0x0003e60000100800 */
[----:B-1----:R0:W5:Y:S01]  /*212c0*/  LDL.LU R5, [R1+0x950] ;  /* 0x0009500001057983 */ /* 0x0021620000300800 */
[----:B------:R1:W-:Y:S03]  /*212d0*/  STL [R1+0x828], R8 ;  /* 0x0008280801007387 */ /* 0x0003e60000100800 */
[----:B-1----:R0:W5:Y:S01]  /*212e0*/  LDL.LU R8, [R1+0x94c] ;  /* 0x00094c0001087983 */ /* 0x0021620000300800 */
[----:B------:R1:W-:Y:S01]  /*212f0*/  STL [R1+0x8c4], R9 ;  /* 0x0008c40901007387 */ /* 0x0003e20000100800 */
[----:B------:R-:W-:-:S02]  /*21300*/  IADD3.X R29, R29, UR5, RZ, P6, !PT ;  /* 0x000000051d1d7c10 */ /* 0x000fc4000b7fe4ff */
[----:B-1----:R0:W5:Y:S01]  /*21310*/  LDL.LU R9, [R1+0x948] ;  /* 0x0009480001097983 */ /* 0x0021620000300800 */
[----:B------:R1:W-:Y:S01]  /*21320*/  STL [R1+0x824], R25 ;  /* 0x0008241901007387 */ /* 0x0003e20000100800 */
[----:B------:R-:W-:Y:S02]  /*21330*/  IADD3 R2, P6, R2, UR8, RZ ;  /* 0x0000000802027c10 */ /* 0x000fe4000ffde0ff */
[----:B-1----:R0:W5:Y:S01]  /*21340*/  LDL.LU R25, [R1+0x944] ;  /* 0x0009440001197983 */ /* 0x0021620000300800 */
[----:B------:R1:W-:Y:S03]  /*21350*/  STL [R1+0x8cc], R24 ;  /* 0x0008cc1801007387 */ /* 0x0003e60000100800 */
        /* <DEDUP_REMOVED lines=14> */
[----:B------:R1:W-:Y:S03]  /*21440*/  STL [R1+0x814], R3 ;  /* 0x0008140301007387 */ /* 0x0003e60000100800 */
[----:B-1----:R0:W5:Y:S01]  /*21450*/  LDL.LU R3, [R1+0x924] ;  /* 0x0009240001037983 */ /* 0x0021620000300800 */
[----:B------:R1:W-:Y:S03]  /*21460*/  STL [R1+0x8e8], R28 ;  /* 0x0008e81c01007387 */ /* 0x0003e60000100800 */
[----:B-1----:R0:W5:Y:S01]  /*21470*/  LDL.LU R28, [R1+0x920] ;  /* 0x00092000011c7983 */ /* 0x0021620000300800 */
[----:B------:R0:W-:Y:S02]  /*21480*/  STL [R1+0x888], R6 ;  /* 0x0008880601007387 */ /* 0x0001e40000100800 */
[----:B------:R0:W-:Y:S02]  /*21490*/  STL [R1+0x8e4], R7 ;  /* 0x0008e40701007387 */ /* 0x0001e40000100800 */
[----:B------:R0:W-:Y:S01]  /*214a0*/  STL [R1+0x890], R26 ;  /* 0x0008901a01007387 */ /* 0x0001e20000100800 */
[----:B------:R0:W-:Y:S01]  /*214b0*/  STL [R1+0x8e0], R27 ;  /* 0x0008e01b01007387 */ /* 0x0001e20000100800 */
        /* <DEDUP_REMOVED lines=9> */
[----:B------:R0:W-:Y:S01]  /*21550*/  STL [R1+0x8c8], R14 ;  /* 0x0008c80e01007387 */ /* 0x0001e20000100800 */
[----:B------:R-:W-:Y:S01]  /*21560*/  @!P0 CALL.REL.NOINC `(.L_x_1) ;  /* 0x0000001000008944 */ /* 0x000fe20003c00000 */
[----:B------:R-:W-:Y:S05]  /*21570*/  BRA `(.L_x_2) ;  /* 0xfffe576000007947 */ /* 0x000fea000383ffff */
.L_x_1:
[----:B-----5:R1:W-:Y:S04]  /*21580*/  STL [R1+0x9b0], R9 ;  /* 0x0009b00901007387 */ /* 0x0203e80000100800 */
[----:B-1----:R-:W2:Y:S04]  /*21590*/  LDL.LU R9, [R1+0x258] ;  /* 0x0002580001097983 */ /* 0x002ea80000300800 */
[----:B--2---:R1:W-:Y:S04]  /*215a0*/  STL [R1+0x9b8], R9 ;  /* 0x0009b80901007387 */ /* 0x0043e80000100800 */
        /* <DEDUP_REMOVED lines=32> */
[----:B------:R2:W-:Y:S01]  /*217b0*/  STL [R1+0x9ac], R8 ;  /* 0x0009ac0801007387 */ /* 0x0005e20000100800 */
[----:B-1----:R-:W-:-:S03]  /*217c0*/  IMAD.MOV.U32 R9, RZ, RZ, R5 ;  /* 0x000000ffff097224 */ /* 0x002fc600078e0005 */
[----:B--2---:R-:W2:Y:S04]  /*217d0*/  LDL.LU R8, [R1+0x19c] ;  /* 0x00019c0001087983 */ /* 0x004ea80000300800 */
        /* <DEDUP_REMOVED lines=35> */
[----:B------:R-:W2:Y:S04]  /*21a10*/  LDL.LU R28, [R1+0x264] ;  /* 0x00026400011c7983 */ /* 0x000ea80000300800 */
[----:B------:R-:W2:Y:S01]  /*21a20*/  LDL.LU R0, [R1+0x260] ;  /* 0x0002600001007983 */ /* 0x000ea20000300800 */
[----:B-1----:R-:W-:-:S03]  /*21a30*/  IMAD.MOV.U32 R8, RZ, RZ, R4 ;  /* 0x000000ffff087224 */ /* 0x002fc600078e0004 */
[----:B------:R-:W3:Y:S04]  /*21a40*/  LDL.LU R4, [R1+0x23c] ;  /* 0x00023c0001047983 */ /* 0x000ee80000300800 */
[----:B------:R-:W3:Y:S04]  /*21a50*/  LDL.LU R5, [R1+0x238] ;  /* 0x0002380001057983 */ /* 0x000ee80000300800 */
[----:B0-----:R-:W4:Y:S04]  /*21a60*/  LDL.LU R6, [R1+0x24c] ;  /* 0x00024c0001067983 */ /* 0x001f280000300800 */
[----:B------:R-:W4:Y:S04]  /*21a70*/  LDL.LU R7, [R1+0x248] ;  /* 0x0002480001077983 */ /* 0x000f280000300800 */
[----:B------:R-:W2:Y:S04]  /*21a80*/  LDL.LU R26, [R1+0x21c] ;  /* 0x00021c00011a7983 */ /* 0x000ea80000300800 */
        /* <DEDUP_REMOVED lines=11> */
[----:B------:R0:W-:Y:S04]  /*21b40*/  STL [R1+0x984], R25 ;  /* 0x0009841901007387 */ /* 0x0001e80000100800 */
[----:B0-----:R-:W2:Y:S04]  /*21b50*/  LDL.LU R25, [R1+0x190] ;  /* 0x0001900001197983 */ /* 0x001ea80000300800 */
[----:B------:R0:W-:Y:S04]  /*21b60*/  STL [R1+0x980], R24 ;  /* 0x0009801801007387 */ /* 0x0001e80000100800 */
[----:B0-----:R-:W2:Y:S04]  /*21b70*/  LDL.LU R24, [R1+0x194] ;  /* 0x0001940001187983 */ /* 0x001ea80000300800 */
[----:B------:R0:W-:Y:S01]  /*21b80*/  STL [R1+0x96c], R19 ;  /* 0x00096c1301007387 */ /* 0x0001e20000100800 */
[----:B------:R-:W-:-:S03]  /*21b90*/  F2FP.PACK_AB R9, R8, R9 ;  /* 0x000000090809723e */ /* 0x000fc600000000ff */
[----:B0-----:R-:W2:Y:S04]  /*21ba0*/  LDL.LU R19, [R1+0x250] ;  /* 0x0002500001137983 */ /* 0x001ea80000300800 */
[----:B------:R0:W-:Y:S04]  /*21bb0*/  STL [R1+0x968], R18 ;  /* 0x0009681201007387 */ /* 0x0001e80000100800 */
        /* <DEDUP_REMOVED lines=11> */
[----:B------:R-:W2:Y:S04]  /*21c70*/  LDL.LU R8, [R1+0xa3c] ;  /* 0x000a3c0001087983 */ /* 0x000ea80000300800 */
[----:B------:R0:W-:Y:S04]  /*21c80*/  STL [R1+0x9c], R9 ;  /* 0x00009c0901007387 */ /* 0x0001e80000100800 */
[----:B0-----:R-:W2:Y:S02]  /*21c90*/  LDL.LU R9, [R1+0xa38] ;  /* 0x000a380001097983 */ /* 0x001ea40000300800 */
[----:B--2---:R-:W-:-:S02]  /*21ca0*/  F2FP.PACK_AB R9, R8, R9 ;  /* 0x000000090809723e */ /* 0x004fc400000000ff */
        /* <DEDUP_REMOVED lines=64> */
[----:B------:R-:W2:Y:S01]  /*220b0*/  LDL.LU R8, [R1+0x9b4] ;  /* 0x0009b40001087983 */ /* 0x000ea20000300800 */
[----:B------:R-:W-:-:S03]  /*220c0*/  F2FP.PACK_AB R29, R2, R29 ;  /* 0x0000001d021d723e */ /* 0x000fc600000000ff */
[----:B------:R0:W-:Y:S01]  /*220d0*/  STL [R1+0x58], R9 ;  /* 0x0000580901007387 */ /* 0x0001e20000100800 */
[----:B------:R-:W-:-:S03]  /*220e0*/  F2FP.PACK_AB R2, R18, R19 ;  /* 0x000000131202723e */ /* 0x000fc600000000ff */
[----:B0-----:R-:W3:Y:S01]  /*220f0*/  LDL.LU R9, [R1+0x9b0] ;  /* 0x0009b00001097983 */ /* 0x001ee20000300800 */
[----:B--2---:R-:W-:-:S03]  /*22100*/  F2FP.PACK_AB R3, R8, R3 ;  /* 0x000000030803723e */ /* 0x004fc600000000ff */
[----:B------:R-:W2:Y:S04]  /*22110*/  LDL.LU R8, [R1+0x9ac] ;  /* 0x0009ac0001087983 */ /* 0x000ea80000300800 */
[----:B------:R0:W-:Y:S04]  /*22120*/  STL [R1+0x54], R3 ;  /* 0x0000540301007387 */ /* 0x0001e80000100800 */
[----:B------:R-:W-:Y:S01]  /*22130*/  STL [R1+0x50], R29 ;  /* 0x0000501d01007387 */ /* 0x000fe20000100800 */
[----:B0-----:R-:W-:Y:S02]  /*22140*/  F2FP.PACK_AB R3, R16, R17 ;  /* 0x000000111003723e */ /* 0x001fe400000000ff */
[----:B------:R-:W-:-:S03]  /*22150*/  F2FP.PACK_AB R16, R24, R25 ;  /* 0x000000191810723e */ /* 0x000fc600000000ff */
[----:B------:R0:W-:Y:S04]  /*22160*/  STL [R1+0x4c], R3 ;  /* 0x00004c0301007387 */ /* 0x0001e80000100800 */
[----:B------:R3:W-:Y:S01]  /*22170*/  STL [R1+0x48], R2 ;  /* 0x0000480201007387 */ /* 0x0007e20000100800 */
[----:B0-----:R-:W-:-:S03]  /*22180*/  F2FP.PACK_AB R3, R28, R0 ;  /* 0x000000001c03723e */ /* 0x001fc600000000ff */
[----:B------:R-:W-:Y:S01]  /*22190*/  STL [R1+0x44], R16 ;  /* 0x0000441001007387 */ /* 0x000fe20000100800 */
[----:B----4-:R-:W-:Y:S02]  /*221a0*/  F2FP.PACK_AB R0, R6, R7 ;  /* 0x000000070600723e */ /* 0x010fe400000000ff */
[----:B---3--:R-:W-:Y:S01]  /*221b0*/  F2FP.PACK_AB R2, R4, R5 ;  /* 0x000000050402723e */ /* 0x008fe200000000ff */
[----:B------:R0:W-:Y:S04]  /*221c0*/  STL [R1+0x40], R3 ;  /* 0x0000400301007387 */ /* 0x0001e80000100800 */
[----:B------:R1:W-:Y:S01]  /*221d0*/  STL [R1+0x3c], R2 ;  /* 0x00003c0201007387 */ /* 0x0003e20000100800 */
[----:B0-----:R-:W-:-:S03]  /*221e0*/  F2FP.PACK_AB R3, R26, R27 ;  /* 0x0000001b1a03723e */ /* 0x001fc600000000ff */
[----:B------:R0:W-:Y:S01]  /*221f0*/  STL [R1+0x38], R0 ;  /* 0x0000380001007387 */ /* 0x0001e20000100800 */
[----:B-1----:R-:W-:-:S03]  /*22200*/  F2FP.PACK_AB R2, R20, R21 ;  /* 0x000000151402723e */ /* 0x002fc600000000ff */
[----:B------:R1:W-:Y:S01]  /*22210*/  STL [R1+0x34], R3 ;  /* 0x0000340301007387 */ /* 0x0003e20000100800 */
[----:B0-----:R-:W-:-:S03]  /*22220*/  F2FP.PACK_AB R0, R22, R23 ;  /* 0x000000171600723e */ /* 0x001fc600000000ff */
[----:B------:R0:W-:Y:S01]  /*22230*/  STL [R1+0x30], R2 ;  /* 0x0000300201007387 */ /* 0x0001e20000100800 */
[----:B-1----:R-:W-:-:S03]  /*22240*/  F2FP.PACK_AB R3, R10, R11 ;  /* 0x0000000b0a03723e */ /* 0x002fc600000000ff */
[----:B------:R1:W-:Y:S04]  /*22250*/  STL [R1+0x2c], R0 ;  /* 0x00002c0001007387 */ /* 0x0003e80000100800 */
[----:B------:R-:W-:Y:S04]  /*22260*/  STL [R1+0x28], R3 ;  /* 0x0000280301007387 */ /* 0x000fe80000100800 */
[----:B------:R-:W3:Y:S01]  /*22270*/  LDL.LU R27, [R1+0x180] ;  /* 0x00018000011b7983 */ /* 0x000ee20000300800 */
[----:B0-----:R-:W-:Y:S02]  /*22280*/  F2FP.PACK_AB R2, R12, R13 ;  /* 0x0000000d0c02723e */ /* 0x001fe400000000ff */
[----:B-1----:R-:W-:-:S03]  /*22290*/  F2FP.PACK_AB R0, R14, R15 ;  /* 0x0000000f0e00723e */ /* 0x002fc600000000ff */
[----:B------:R-:W-:Y:S04]  /*222a0*/  STL [R1+0x24], R2 ;  /* 0x0000240201007387 */ /* 0x000fe80000100800 */
[----:B---3--:R0:W-:Y:S04]  /*222b0*/  STL [R1+0x98c], R27 ;  /* 0x00098c1b01007387 */ /* 0x0081e80000100800 */
[----:B------:R-:W-:Y:S04]  /*222c0*/  STL [R1+0x20], R0 ;  /* 0x0000200001007387 */ /* 0x000fe80000100800 */
[----:B0-----:R-:W3:Y:S04]  /*222d0*/  LDL.LU R27, [R1+0x2b8] ;  /* 0x0002b800011b7983 */ /* 0x001ee80000300800 */
[----:B---3--:R0:W-:Y:S04]  /*222e0*/  STL [R1+0x994], R27 ;  /* 0x0009941b01007387 */ /* 0x0081e80000100800 */
[----:B0-----:R-:W3:Y:S04]  /*222f0*/  LDL.LU R27, [R1+0x1b8] ;  /* 0x0001b800011b7983 */ /* 0x001ee80000300800 */
[----:B---3--:R0:W-:Y:S04]  /*22300*/  STL [R1+0x99c], R27 ;  /* 0x00099c1b01007387 */ /* 0x0081e80000100800 */
[----:B0-----:R-:W3:Y:S04]  /*22310*/  LDL.LU R27, [R1+0x1a8] ;  /* 0x0001a800011b7983 */ /* 0x001ee80000300800 */
[----:B---3--:R-:W-:Y:S04]  /*22320*/  STL [R1+0x9a4], R27 ;  /* 0x0009a41b01007387 */ /* 0x008fe80000100800 */
[----:B------:R-:W3:Y:S04]  /*22330*/  LDL.LU R25, [R1+0x1a4] ;  /* 0x0001a40001197983 */ /* 0x000ee80000300800 */
[----:B---3--:R0:W-:Y:S04]  /*22340*/  STL [R1+0x988], R25 ;  /* 0x0009881901007387 */ /* 0x0081e80000100800 */
[----:B0-----:R-:W3:Y:S04]  /*22350*/  LDL.LU R25, [R1+0x184] ;  /* 0x0001840001197983 */ /* 0x001ee80000300800 */
[----:B---3--:R0:W-:Y:S04]  /*22360*/  STL [R1+0x990], R25 ;  /* 0x0009901901007387 */ /* 0x0081e80000100800 */
[----:B0-----:R-:W3:Y:S04]  /*22370*/  LDL.LU R25, [R1+0x2bc] ;  /* 0x0002bc0001197983 */ /* 0x001ee80000300800 */
[----:B---3--:R0:W-:Y:S04]  /*22380*/  STL [R1+0x998], R25 ;  /* 0x0009981901007387 */ /* 0x0081e80000100800 */
[----:B0-----:R-:W3:Y:S04]  /*22390*/  LDL.LU R25, [R1+0x1bc] ;  /* 0x0001bc0001197983 */ /* 0x001ee80000300800 */
[----:B---3--:R0:W-:Y:S04]  /*223a0*/  STL [R1+0x9a0], R25 ;  /* 0x0009a01901007387 */ /* 0x0081e80000100800 */
[----:B0-----:R-:W3:Y:S04]  /*223b0*/  LDL.LU R25, [R1+0x1ac] ;  /* 0x0001ac0001197983 */ /* 0x001ee80000300800 */
[----:B---3--:R-:W-:Y:S04]  /*223c0*/  STL [R1+0x9a8], R25 ;  /* 0x0009a81901007387 */ /* 0x008fe80000100800 */
[----:B------:R-:W3:Y:S04]  /*223d0*/  LDL.LU R26, [R1+0x1a0] ;  /* 0x0001a000011a7983 */ /* 0x000ee80000300800 */
[----:B------:R-:W4:Y:S04]  /*223e0*/  LDL.LU R24, [R1+0x1b4] ;  /* 0x0001b40001187983 */ /* 0x000f280000300800 */
[----:B------:R-:W2:Y:S04]  /*223f0*/  LDL.LU R23, [R1+0x298] ;  /* 0x0002980001177983 */ /* 0x000ea80000300800 */
[----:B--2---:R0:W-:Y:S04]  /*22400*/  STL [R1+0x97c], R23 ;  /* 0x00097c1701007387 */ /* 0x0041e80000100800 */
[----:B0-----:R-:W2:Y:S04]  /*22410*/  LDL.LU R23, [R1+0x2b4] ;  /* 0x0002b40001177983 */ /* 0x001ea80000300800 */
        /* <DEDUP_REMOVED lines=10> */
[----:B------:R-:W2:Y:S04]  /*224c0*/  LDL.LU R18, [R1+0x294] ;  /* 0x0002940001127983 */ /* 0x000ea80000300800 */
[----:B------:R-:W2:Y:S04]  /*224d0*/  LDL.LU R17, [R1+0x284] ;  /* 0x0002840001117983 */ /* 0x000ea80000300800 */
[----:B------:R-:W2:Y:S04]  /*224e0*/  LDL.LU R16, [R1+0x274] ;  /* 0x0002740001107983 */ /* 0x000ea80000300800 */
        /* <DEDUP_REMOVED lines=15> */
[----:B------:R-:W2:Y:S01]  /*225e0*/  LDL.LU R10, [R1+0x310] ;  /* 0x00031000010a7983 */ /* 0x000ea20000300800 */
[----:B------:R-:W-:-:S03]  /*225f0*/  IMAD.MOV.U32 R27, RZ, RZ, R9 ;  /* 0x000000ffff1b7224 */ /* 0x000fc600078e0009 */
[----:B--2---:R0:W-:Y:S04]  /*22600*/  STL [R1+0x948], R10 ;  /* 0x0009480a01007387 */ /* 0x0041e80000100800 */
[----:B0-----:R-:W2:Y:S04]  /*22610*/  LDL.LU R10, [R1+0x304] ;  /* 0x00030400010a7983 */ /* 0x001ea80000300800 */
[----:B------:R-:W2:Y:S01]  /*22620*/  LDL.LU R9, [R1+0x320] ;  /* 0x0003200001097983 */ /* 0x000ea20000300800 */
[----:B------:R-:W-:-:S03]  /*22630*/  IMAD.MOV.U32 R25, RZ, RZ, R8 ;  /* 0x000000ffff197224 */ /* 0x000fc600078e0008 */
        /* <DEDUP_REMOVED lines=18> */
[----:B------:R-:W-:-:S03]  /*22760*/  F2FP.PACK_AB R27, R25, R27 ;  /* 0x0000001b191b723e */ /* 0x000fc600000000ff */
[----:B--2---:R0:W-:Y:S04]  /*22770*/  STL [R1+0x92c], R29 ;  /* 0x00092c1d01007387 */ /* 0x0041e80000100800 */
[----:B0-----:R-:W2:Y:S04]  /*22780*/  LDL.LU R29, [R1+0x2cc] ;  /* 0x0002cc00011d7983 */ /* 0x001ea80000300800 */
[----:B------:R-:W2:Y:S04]  /*22790*/  LDL.LU R2, [R1+0x2e0] ;  /* 0x0002e00001027983 */ /* 0x000ea80000300800 */
[----:B------:R-:W2:Y:S04]  /*227a0*/  LDL.LU R3, [R1+0x2f4] ;  /* 0x0002f40001037983 */ /* 0x000ea80000300800 */
[----:B------:R-:W2:Y:S04]  /*227b0*/  LDL.LU R28, [R1+0x2f0] ;  /* 0x0002f000011c7983 */ /* 0x000ea80000300800 */
[----:B------:R-:W2:Y:S04]  /*227c0*/  LDL.LU R0, [R1+0x2a4] ;  /* 0x0002a40001007983 */ /* 0x000ea80000300800 */
        /* <DEDUP_REMOVED lines=16> */
[----:B------:R-:W3:Y:S02]  /*228d0*/  LDL.LU R25, [R1+0x988] ;  /* 0x0009880001197983 */ /* 0x000ee40000300800 */
[----:B---3--:R-:W-:Y:S02]  /*228e0*/  F2FP.PACK_AB R26, R25, R26 ;  /* 0x0000001a191a723e */ /* 0x008fe400000000ff */
[----:B------:R-:W4:Y:S02]  /*228f0*/  LDL.LU R25, [R1+0x984] ;  /* 0x0009840001197983 */ /* 0x000f240000300800 */
[----:B----4-:R-:W-:Y:S02]  /*22900*/  F2FP.PACK_AB R25, R24, R25 ;  /* 0x000000191819723e */ /* 0x010fe400000000ff */
[----:B------:R-:W2:Y:S02]  /*22910*/  LDL.LU R24, [R1+0x980] ;  /* 0x0009800001187983 */ /* 0x000ea40000300800 */
[----:B--2---:R-:W-:-:S02]  /*22920*/  F2FP.PACK_AB R24, R23, R24 ;  /* 0x000000181718723e */ /* 0x004fc400000000ff */
[----:B------:R-:W2:Y:S02]  /*22930*/  LDL.LU R23, [R1+0x97c] ;  /* 0x00097c0001177983 */ /* 0x000ea40000300800 */
[----:B--2---:R-:W-:Y:S02]  /*22940*/  F2FP.PACK_AB R23, R22, R23 ;  /* 0x000000171617723e */ /* 0x004fe400000000ff */
[----:B------:R-:W2:Y:S02]  /*22950*/  LDL.LU R22, [R1+0x978] ;  /* 0x0009780001167983 */ /* 0x000ea40000300800 */
[----:B--2---:R-:W-:Y:S02]  /*22960*/  F2FP.PACK_AB R22, R21, R22 ;  /* 0x000000161516723e */ /* 0x004fe400000000ff */
        /* <DEDUP_REMOVED lines=36> */
[----:B------:R-:W2:Y:S01]  /*22bb0*/  LDL.LU R29, [R1+0x92c] ;  /* 0x00092c00011d7983 */ /* 0x000ea20000300800 */
[----:B------:R-:W-:Y:S02]  /*22bc0*/  F2FP.PACK_AB R28, R3, R28 ;  /* 0x0000001c031c723e */ /* 0x000fe400000000ff */
[----:B--2---:R-:W-:-:S02]  /*22bd0*/  F2FP.PACK_AB R2, R29, R2 ;  /* 0x000000021d02723e */ /* 0x004fc400000000ff */
[----:B------:R-:W2:Y:S04]  /*22be0*/  LDL.LU R29, [R1+0x928] ;  /* 0x00092800011d7983 */ /* 0x000ea80000300800 */
[----:B------:R0:W-:Y:S04]  /*22bf0*/  STL [R1+0xc], R2 ;  /* 0x00000c0201007387 */ /* 0x0001e80000100800 */
[----:B0-----:R-:W3:Y:S04]  /*22c00*/  LDL.LU R2, [R1+0x924] ;  /* 0x0009240001027983 */ /* 0x001ee80000300800 */
[----:B------:R-:W3:Y:S04]  /*22c10*/  LDL.LU R3, [R1+0x920] ;  /* 0x0009200001037983 */ /* 0x000ee80000300800 */
[----:B------:R2:W-:Y:S02]  /*22c20*/  STL [R1+0x8], R28 ;  /* 0x0000081c01007387 */ /* 0x0005e40000100800 */
[----:B--2---:R-:W-:-:S02]  /*22c30*/  F2FP.PACK_AB R28, R0, R29 ;  /* 0x0000001d001c723e */ /* 0x004fc400000000ff */
[----:B---3--:R-:W-:-:S05]  /*22c40*/  F2FP.PACK_AB R0, R3, R2 ;  /* 0x000000020300723e */ /* 0x008fca00000000ff */
[----:B------:R0:W-:Y:S04]  /*22c50*/  STL [R1], R0 ;  /* 0x0000000001007387 */ /* 0x0001e80000100800 */
[----:B------:R0:W-:Y:S02]  /*22c60*/  STL [R1+0x4], R28 ;  /* 0x0000041c01007387 */ /* 0x0001e40000100800 */
.L_x_0:
[----:B------:R-:W2:Y:S04]  /*22c70*/  LDL.LU R3, [R1+0x4] ;  /* 0x0000040001037983 */ /* 0x000ea80000300800 */
[----:B------:R-:W3:Y:S04]  /*22c80*/  LDL.LU R2, [R1+0x8] ;  /* 0x0000080001027983 */ /* 0x000ee80000300800 */
[----:B01----:R-:W4:Y:S04]  /*22c90*/  LDL.LU R0, [R1+0xc] ;  /* 0x00000c0001007983 */ /* 0x003f280000300800 */
[----:B------:R-:W-:Y:S04]  /*22ca0*/  STL.64 [R1+0xa08], R26 ;  /* 0x000a081a01007387 */ /* 0x000fe80000100a00 */
[----:B------:R0:W-:Y:S04]  /*22cb0*/  STL.64 [R1+0xa00], R24 ;  /* 0x000a001801007387 */ /* 0x0001e80000100a00 */
[----:B0-----:R-:W5:Y:S04]  /*22cc0*/  LDL.LU R24, [R1] ;  /* 0x0000000001187983 */ /* 0x001f680000300800 */
[----:B------:R-:W0:Y:S02]  /*22cd0*/  S2R R29, SR_TID.X ;  /* 0x00000000001d7919 */ /* 0x000e240000002100 */
[----:B0-----:R-:W-:-:S02]  /*22ce0*/  IMAD.SHL.U32 R28, R29, 0x4, RZ ;  /* 0x000000041d1c7824 */ /* 0x001fc400078e00ff */
[----:B------:R-:W-:Y:S01]  /*22cf0*/  BAR.SYNC.DEFER_BLOCKING 0x0 ;  /* 0x0000000000007b1d */ /* 0x000fe20000010000 */
[----:B--2---:R-:W-:Y:S02]  /*22d00*/  IMAD.MOV.U32 R25, RZ, RZ, R3 ;  /* 0x000000ffff197224 */ /* 0x004fe400078e0003 */
[C---:B------:R-:W-:Y:S02]  /*22d10*/  IMAD.SHL.U32 R3, R29.reuse, 0x800, RZ ;  /* 0x000008001d037824 */ /* 0x040fe400078e00ff */
[----:B---3--:R-:W-:Y:S02]  /*22d20*/  IMAD.MOV.U32 R26, RZ, RZ, R2 ;  /* 0x000000ffff1a7224 */ /* 0x008fe400078e0002 */
[----:B------:R-:W-:Y:S01]  /*22d30*/  IMAD.SHL.U32 R2, R29, 0x100, RZ ;  /* 0x000001001d027824 */ /* 0x000fe200078e00ff */
[----:B------:R-:W-:Y:S01]  /*22d40*/  LOP3.LUT R3, R3, 0xc000, RZ, 0xc0, !PT ;  /* 0x0000c00003037812 */ /* 0x000fe200078ec0ff */
[----:B----4-:R-:W-:Y:S02]  /*22d50*/  IMAD.MOV.U32 R27, RZ, RZ, R0 ;  /* 0x000000ffff1b7224 */ /* 0x010fe400078e0000 */
[----:B------:R-:W-:Y:S01]  /*22d60*/  IMAD.SHL.U32 R0, R29, 0x20, RZ ;  /* 0x000000201d007824 */ /* 0x000fe200078e00ff */
[----:B------:R-:W-:-:S04]  /*22d70*/  LOP3.LUT R2, R2, 0x2000, RZ, 0xc0, !PT ;  /* 0x0000200002027812 */ /* 0x000fc800078ec0ff */
[----:B------:R-:W-:Y:S01]  /*22d80*/  LOP3.LUT R3, R3, 0x60, R0, 0xf8, !PT ;  /* 0x0000006003037812 */ /* 0x000fe200078ef800 */
[----:B------:R-:W-:-:S03]  /*22d90*/  IMAD.SHL.U32 R0, R29, 0x2000, RZ ;  /* 0x000020001d007824 */ /* 0x000fc600078e00ff */
[----:B------:R-:W-:Y:S02]  /*22da0*/  LOP3.LUT R3, R3, 0x770, R28, 0x78, !PT ;  /* 0x0000077003037812 */ /* 0x000fe400078e781c */
[----:B------:R-:W2:Y:S01]  /*22db0*/  LDL.LU R28, [R1+0x91c] ;  /* 0x00091c00011c7983 */ /* 0x000ea20000300800 */
[----:B------:R-:W-:Y:S02]  /*22dc0*/  LOP3.LUT R29, R29, 0x1ff, RZ, 0xc0, !PT ;  /* 0x000001ff1d1d7812 */ /* 0x000fe400078ec0ff */
[----:B------:R-:W-:Y:S01]  /*22dd0*/  IMAD.IADD R3, R2, 0x1, R3 ;  /* 0x0000000102037824 */ /* 0x000fe200078e0203 */
[----:B------:R-:W-:-:S04]  /*22de0*/  LOP3.LUT R0, R0, 0xc000, RZ, 0xc0, !PT ;  /* 0x0000c00000007812 */ /* 0x000fc800078ec0ff */
[----:B-----5:R0:W-:Y:S01]  /*22df0*/  STS.128 [R3], R24 ;  /* 0x0000001803007388 */ /* 0x0201e20000000c00 */
[----:B------:R-:W-:-:S03]  /*22e00*/  IMAD R29, R29, 0x10, R0 ;  /* 0x000000101d1d7824 */ /* 0x000fc600078e0200 */
[----:B------:R1:W-:Y:S04]  /*22e10*/  STS.128 [R3+0x80], R4 ;  /* 0x0000800403007388 */ /* 0x0003e80000000c00 */
[----:B------:R3:W-:Y:S04]  /*22e20*/  STS.128 [R3+0x800], R8 ;  /* 0x0008000803007388 */ /* 0x0007e80000000c00 */
[----:B0-----:R-:W4:Y:S04]  /*22e30*/  LDL.LU.64 R26, [R1+0xa08] ;  /* 0x000a0800011a7983 */ /* 0x001f280000300a00 */
[----:B------:R-:W4:Y:S04]  /*22e40*/  LDL.LU.64 R24, [R1+0xa00] ;  /* 0x000a000001187983 */ /* 0x000f280000300a00 */
[----:B-1----:R-:W5:Y:S04]  /*22e50*/  LDL R7, [R1+0x3f4] ;  /* 0x0003f40001077983 */ /* 0x002f680000100800 */
[----:B---3--:R-:W3:Y:S04]  /*22e60*/  LDL.LU R8, [R1+0x10] ;  /* 0x0000100001087983 */ /* 0x008ee80000300800 */
[----:B------:R-:W3:Y:S04]  /*22e70*/  LDL.LU R9, [R1+0x14] ;  /* 0x0000140001097983 */ /* 0x000ee80000300800 */
[----:B------:R-:W3:Y:S04]  /*22e80*/  LDL.LU R10, [R1+0x18] ;  /* 0x00001800010a7983 */ /* 0x000ee80000300800 */
[----:B------:R-:W3:Y:S04]  /*22e90*/  LDL.LU R11, [R1+0x1c] ;  /* 0x00001c00010b7983 */ /* 0x000ee80000300800 */
[----:B------:R-:W-:Y:S04]  /*22ea0*/  STS.128 [R3+0x880], R12 ;  /* 0x0008800c03007388 */ /* 0x000fe80000000c00 */
[----:B------:R0:W-:Y:S04]  /*22eb0*/  STS.128 [R3+0x1000], R16 ;  /* 0x0010001003007388 */ /* 0x0001e80000000c00 */
[----:B------:R-:W-:Y:S01]  /*22ec0*/  STS.128 [R3+0x1080], R20 ;  /* 0x0010801403007388 */ /* 0x000fe20000000c00 */
[----:B0-----:R-:W-:-:S02]  /*22ed0*/  LOP3.LUT R16, R29, 0x40, RZ, 0x3c, !PT ;  /* 0x000000401d107812 */ /* 0x001fc400078e3cff */
[----:B--2---:R-:W-:Y:S01]  /*22ee0*/  ISETP.GE.AND P0, PT, R28, c[0x0][0x178], PT ;  /* 0x00005e001c007a0c */ /* 0x004fe20003f06270 */
[----:B----4-:R-:W-:Y:S01]  /*22ef0*/  STS.128 [R3+0x1800], R24 ;  /* 0x0018001803007388 */ /* 0x010fe20000000c00 */
[C---:B-----5:R-:W-:Y:S02]  /*22f00*/  IADD3 R4, R7.reuse, 0x3, RZ ;  /* 0x0000000307047810 */ /* 0x060fe40007ffe0ff */
[C---:B------:R-:W-:Y:S02]  /*22f10*/  IADD3 R5, R7.reuse, 0x4, RZ ;  /* 0x0000000407057810 */ /* 0x040fe40007ffe0ff */
[C---:B------:R-:W-:Y:S02]  /*22f20*/  IADD3 R0, R7.reuse, 0x1, RZ ;  /* 0x0000000107007810 */ /* 0x040fe40007ffe0ff */
[----:B------:R-:W-:Y:S02]  /*22f30*/  IADD3 R2, R7, 0x2, RZ ;  /* 0x0000000207027810 */ /* 0x000fe40007ffe0ff */
[----:B------:R-:W-:-:S02]  /*22f40*/  ISETP.LT.AND P4, PT, R4, c[0x0][0x17c], !P0 ;  /* 0x00005f0004007a0c */ /* 0x000fc40004781270 */
[----:B------:R-:W-:Y:S02]  /*22f50*/  ISETP.LT.AND P3, PT, R5, c[0x0][0x17c], !P0 ;  /* 0x00005f0005007a0c */ /* 0x000fe40004761270 */
[----:B------:R-:W-:Y:S02]  /*22f60*/  ISETP.LT.AND P1, PT, R0, c[0x0][0x17c], !P0 ;  /* 0x00005f0000007a0c */ /* 0x000fe40004721270 */
[C---:B------:R-:W-:Y:S01]  /*22f70*/  LOP3.LUT R0, R29.reuse, 0x60, RZ, 0x3c, !PT ;  /* 0x000000601d007812 */ /* 0x040fe200078e3cff */
[----:B---3--:R0:W-:Y:S04]  /*22f80*/  STS.128 [R3+0x1880], R8 ;  /* 0x0018800803007388 */ /* 0x0081e80000000c00 */
[----:B------:R-:W-:Y:S01]  /*22f90*/  BAR.SYNC.DEFER_BLOCKING 0x0 ;  /* 0x0000000000007b1d */ /* 0x000fe20000010000 */
[----:B------:R-:W-:Y:S01]  /*22fa0*/  ISETP.LT.AND P5, PT, R2, c[0x0][0x17c], !P0 ;  /* 0x00005f0002007a0c */ /* 0x000fe200047a1270 */
[----:B------:R-:W-:Y:S01]  /*22fb0*/  IMAD R2, R28, c[0x0][0x194], RZ ;  /* 0x000065001c027a24 */ /* 0x000fe200078e02ff */
[----:B0-----:R-:W-:-:S03]  /*22fc0*/  LOP3.LUT R8, R29, 0x20, RZ, 0x3c, !PT ;  /* 0x000000201d087812 */ /* 0x001fc600078e3cff */
[----:B------:R-:W0:Y:S04]  /*22fd0*/  LDS.128 R24, [R29] ;  /* 0x000000001d187984 */ /* 0x000e280000000c00 */
[----:B------:R-:W1:Y:S04]  /*22fe0*/  LDS.128 R20, [R29+0x2000] ;  /* 0x002000001d147984 */ /* 0x000e680000000c00 */
[----:B------:R-:W2:Y:S04]  /*22ff0*/  LDS.128 R4, [R8] ;  /* 0x0000000008047984 */ /* 0x000ea80000000c00 */
[----:B------:R-:W3:Y:S04]  /*23000*/  LDS.128 R8, [R8+0x2000] ;  /* 0x0020000008087984 */ /* 0x000ee80000000c00 */
[----:B------:R-:W-:Y:S04]  /*23010*/  LDS.128 R12, [R16] ;  /* 0x00000000100c7984 */ /* 0x000fe80000000c00 */
[----:B0-----:R-:W-:Y:S04]  /*23020*/  STL [R1+0x960], R25 ;  /* 0x0009601901007387 */ /* 0x001fe80000100800 */
[----:B------:R-:W-:Y:S04]  /*23030*/  STL [R1+0x944], R26 ;  /* 0x0009441a01007387 */ /* 0x000fe80000100800 */
[----:B------:R-:W-:Y:S04]  /*23040*/  STL [R1+0x93c], R27 ;  /* 0x00093c1b01007387 */ /* 0x000fe80000100800 */
[----:B-1----:R-:W-:Y:S04]  /*23050*/  STL [R1+0x964], R20 ;  /* 0x0009641401007387 */ /* 0x002fe80000100800 */
[----:B------:R0:W-:Y:S04]  /*23060*/  STL [R1+0x948], R21 ;  /* 0x0009481501007387 */ /* 0x0001e80000100800 */
[----:B0-----:R-:W4:Y:S04]  /*23070*/  LDL R21, [R1+0x3f4] ;  /* 0x0003f40001157983 */ /* 0x001f280000100800 */
[----:B------:R-:W-:Y:S04]  /*23080*/  STL [R1+0x940], R22 ;  /* 0x0009401601007387 */ /* 0x000fe80000100800 */
[----:B------:R-:W-:Y:S04]  /*23090*/  STL [R1+0x938], R23 ;  /* 0x0009381701007387 */ /* 0x000fe80000100800 */
[----:B--2---:R-:W-:Y:S04]  /*230a0*/  STL [R1+0x968], R5 ;  /* 0x0009680501007387 */ /* 0x004fe80000100800 */
[----:B------:R-:W-:Y:S04]  /*230b0*/  STL.64 [R1+0x970], R4 ;  /* 0x0009700401007387 */ /* 0x000fe80000100a00 */
[----:B------:R-:W-:Y:S04]  /*230c0*/  STL.64 [R1+0x950], R6 ;  /* 0x0009500601007387 */ /* 0x000fe80000100a00 */
[----:B---3--:R-:W-:Y:S04]  /*230d0*/  STL.64 [R1+0x958], R10 ;  /* 0x0009580a01007387 */ /* 0x008fe80000100a00 */
[----:B------:R0:W-:Y:S04]  /*230e0*/  STL.64 [R1+0x978], R8 ;  /* 0x0009780801007387 */ /* 0x0001e80000100a00 */
[----:B0-----:R-:W2:Y:S04]  /*230f0*/  LDL.LU R8, [R1+0x90] ;  /* 0x0000900001087983 */ /* 0x001ea80000300800 */
[----:B------:R-:W2:Y:S04]  /*23100*/  LDL.LU R9, [R1+0x94] ;  /* 0x0000940001097983 */ /* 0x000ea80000300800 */
[----:B------:R-:W3:Y:S04]  /*23110*/  LDL.LU R10, [R1+0x98] ;  /* 0x00009800010a7983 */ /* 0x000ee80000300800 */
[----:B------:R-:W3:Y:S04]  /*23120*/  LDL.LU R11, [R1+0x9c] ;  /* 0x00009c00010b7983 */ /* 0x000ee80000300800 */
[----:B---3--:R-:W-:Y:S04]  /*23130*/  STL.64 [R1+0x988], R10 ;  /* 0x0009880a01007387 */ /* 0x008fe80000100a00 */
[----:B--2---:R0:W-:Y:S04]  /*23140*/  STL.64 [R1+0x980], R8 ;  /* 0x0009800801007387 */ /* 0x0041e80000100a00 */
        /* <DEDUP_REMOVED lines=41> */
[----:B--2---:R-:W-:Y:S04]  /*233e0*/  STL.64 [R1+0x9f0], R8 ;  /* 0x0009f00801007387 */ /* 0x004fe80000100a00 */
[----:B------:R-:W0:Y:S04]  /*233f0*/  LDS.128 R8, [R16+0x2000] ;  /* 0x0020000010087984 */ /* 0x000e280000000c00 */
[----:B------:R-:W-:Y:S01]  /*23400*/  LDS.128 R16, [R0] ;  /* 0x0000000000107984 */ /* 0x000fe20000000c00 */
[----:B0-----:R-:W-:-:S03]  /*23410*/  IMAD.MOV.U32 R7, RZ, RZ, R8 ;  /* 0x000000ffff077224 */ /* 0x001fc600078e0008 */
[----:B------:R-:W-:Y:S01]  /*23420*/  STL [R1+0xac], R11 ;  /* 0x0000ac0b01007387 */ /* 0x000fe20000100800 */
[----:B------:R-:W-:Y:S02]  /*23430*/  IMAD.MOV.U32 R26, RZ, RZ, R9 ;  /* 0x000000ffff1a7224 */ /* 0x000fe400078e0009 */
[----:B------:R-:W-:Y:S02]  /*23440*/  IMAD.MOV.U32 R27, RZ, RZ, R10 ;  /* 0x000000ffff1b7224 */ /* 0x000fe400078e000a */
[----:B------:R-:W0:Y:S04]  /*23450*/  LDS.128 R8, [R0+0x2000] ;  /* 0x0020000000087984 */ /* 0x000e280000000c00 */
[----:B0-----:R0:W-:Y:S01]  /*23460*/  STL [R1+0xbc], R11 ;  /* 0x0000bc0b01007387 */ /* 0x0011e20000100800 */
[----:B------:R-:W-:-:S02]  /*23470*/  IMAD.MOV.U32 R23, RZ, RZ, R10 ;  /* 0x000000ffff177224 */ /* 0x000fc400078e000a */
[----:B------:R-:W-:Y:S02]  /*23480*/  IMAD.MOV.U32 R6, RZ, RZ, R8 ;  /* 0x000000ffff067224 */ /* 0x000fe400078e0008 */
[----:B------:R-:W-:Y:S01]  /*23490*/  IMAD.MOV.U32 R22, RZ, RZ, R9 ;  /* 0x000000ffff167224 */ /* 0x000fe200078e0009 */
[----:B0-----:R-:W2:Y:S04]  /*234a0*/  LDL.LU.64 R10, [R1+0x9f8] ;  /* 0x0009f800010a7983 */ /* 0x001ea80000300a00 */
[----:B------:R-:W2:Y:S04]  /*234b0*/  LDL.LU.64 R8, [R1+0x9f0] ;  /* 0x0009f00001087983 */ /* 0x000ea80000300a00 */
[----:B------:R-:W-:Y:S06]  /*234c0*/  BAR.SYNC.DEFER_BLOCKING 0x0 ;  /* 0x0000000000007b1d */ /* 0x000fec0000010000 */
[----:B--2---:R0:W-:Y:S04]  /*234d0*/  STS.128 [R3], R8 ;  /* 0x0000000803007388 */ /* 0x0041e80000000c00 */
[----:B0-----:R-:W2:Y:S04]  /*234e0*/  LDL.LU.64 R10, [R1+0x9e8] ;  /* 0x0009e800010a7983 */ /* 0x001ea80000300a00 */
[----:B------:R-:W2:Y:S04]  /*234f0*/  LDL.LU.64 R8, [R1+0x9e0] ;  /* 0x0009e00001087983 */ /* 0x000ea80000300a00 */
[----:B--2---:R0:W-:Y:S04]  /*23500*/  STS.128 [R3+0x80], R8 ;  /* 0x0000800803007388 */ /* 0x0041e80000000c00 */
[----:B0-----:R-:W2:Y:S04]  /*23510*/  LDL.LU.64 R10, [R1+0x9d8] ;  /* 0x0009d800010a7983 */ /* 0x001ea80000300a00 */
[----:B------:R-:W2:Y:S01]  /*23520*/  LDL.LU.64 R8, [R1+0x9d0] ;  /* 0x0009d00001087983 */ /* 0x000ea20000300a00 */
[----:B----4-:R-:W-:Y:S01]  /*23530*/  IMAD R28, R21, c[0x0][0x198], RZ ;  /* 0x00006600151c7a24 */ /* 0x010fe200078e02ff */
[----:B------:R-:W-:-:S02]  /*23540*/  LEA R0, P6, R2, c[0x0][0x170], 0x1 ;  /* 0x00005c0002007a11 */ /* 0x000fc400078c08ff */
[----:B------:R-:W-:Y:S01]  /*23550*/  ISETP.LT.AND P2, PT, R21, c[0x0][0x17c], !P0 ;  /* 0x00005f0015007a0c */ /* 0x000fe20004741270 */
[----:B--2---:R0:W-:Y:S04]  /*23560*/  STS.128 [R3+0x800], R8 ;  /* 0x0008000803007388 */ /* 0x0041e80000000c00 */
[----:B0-----:R-:W2:Y:S04]  /*23570*/  LDL.LU.64 R10, [R1+0x9c8] ;  /* 0x0009c800010a7983 */ /* 0x001ea80000300a00 */
[----:B------:R-:W2:Y:S04]  /*23580*/  LDL.LU.64 R8, [R1+0x9c0] ;  /* 0x0009c00001087983 */ /* 0x000ea80000300a00 */
[----:B--2---:R0:W-:Y:S04]  /*23590*/  STS.128 [R3+0x880], R8 ;  /* 0x0008800803007388 */ /* 0x0041e80000000c00 */
[----:B0-----:R-:W2:Y:S04]  /*235a0*/  LDL.LU.64 R10, [R1+0x9b8] ;  /* 0x0009b800010a7983 */ /* 0x001ea80000300a00 */
[----:B------:R-:W2:Y:S01]  /*235b0*/  LDL.LU.64 R8, [R1+0x9b0] ;  /* 0x0009b00001087983 */ /* 0x000ea20000300a00 */
[----:B------:R-:W-:-:S02]  /*235c0*/  LEA.HI.X.SX32 R2, R2, c[0x0][0x174], 0x1, P6 ;  /* 0x00005d0002027a11 */ /* 0x000fc400030f0eff */
[C---:B------:R-:W-:Y:S01]  /*235d0*/  LEA R4, P6, R28.reuse, R0, 0x1 ;  /* 0x000000001c047211 */ /* 0x040fe200078c08ff */
[----:B--2---:R0:W-:Y:S04]  /*235e0*/  STS.128 [R3+0x1000], R8 ;  /* 0x0010000803007388 */ /* 0x0041e80000000c00 */
[----:B0-----:R-:W2:Y:S04]  /*235f0*/  LDL.LU.64 R10, [R1+0x9a8] ;  /* 0x0009a800010a7983 */ /* 0x001ea80000300a00 */
[----:B------:R-:W2:Y:S04]  /*23600*/  LDL.LU.64 R8, [R1+0x9a0] ;  /* 0x0009a00001087983 */ /* 0x000ea80000300a00 */
[----:B--2---:R0:W-:Y:S04]  /*23610*/  STS.128 [R3+0x1080], R8 ;  /* 0x0010800803007388 */ /* 0x0041e80000000c00 */
[----:B0-----:R-:W2:Y:S04]  /*23620*/  LDL.LU.64 R10, [R1+0x998] ;  /* 0x00099800010a7983 */ /* 0x001ea80000300a00 */
[----:B------:R-:W2:Y:S01]  /*23630*/  LDL.LU.64 R8, [R1+0x990] ;  /* 0x0009900001087983 */ /* 0x000ea20000300a00 */
[----:B------:R-:W-:-:S02]  /*23640*/  LEA.HI.X.SX32 R5, R28, R2, 0x1, P6 ;  /* 0x000000021c057211 */ /* 0x000fc400030f0eff */
[----:B------:R-:W-:Y:S01]  /*23650*/  IADD3 R29, R28, c[0x0][0x198], RZ ;  /* 0x000066001c1d7a10 */ /* 0x000fe20007ffe0ff */
[----:B--2---:R0:W-:Y:S04]  /*23660*/  STS.128 [R3+0x1800], R8 ;  /* 0x0018000803007388 */ /* 0x0041e80000000c00 */
[----:B0-----:R-:W2:Y:S04]  /*23670*/  LDL.LU.64 R10, [R1+0x988] ;  /* 0x00098800010a7983 */ /* 0x001ea80000300a00 */
[----:B------:R-:W2:Y:S04]  /*23680*/  LDL.LU.64 R8, [R1+0x980] ;  /* 0x0009800001087983 */ /* 0x000ea80000300a00 */
[----:B--2---:R0:W-:Y:S04]  /*23690*/  STS.128 [R3+0x1880], R8 ;  /* 0x0018800803007388 */ /* 0x0041e80000000c00 */
[----:B------:R-:W-:Y:S06]  /*236a0*/  BAR.SYNC.DEFER_BLOCKING 0x0 ;  /* 0x0000000000007b1d */ /* 0x000fec0000010000 */
[----:B0-----:R-:W2:Y:S01]  /*236b0*/  LDL.LU.64 R8, [R1+0x978] ;  /* 0x0009780001087983 */ /* 0x001ea20000300a00 */
[----:B------:R-:W-:-:S02]  /*236c0*/  LEA R28, P6, R29, R0, 0x1 ;  /* 0x000000001d1c7211 */ /* 0x000fc400078c08ff */
[C---:B------:R-:W-:Y:S02]  /*236d0*/  IADD3 R20, R21.reuse, 0x6, RZ ;  /* 0x0000000615147810 */ /* 0x040fe40007ffe0ff */
[----:B------:R-:W-:Y:S01]  /*236e0*/  IADD3 R10, R21, 0x5, RZ ;  /* 0x00000005150a7810 */ /* 0x000fe20007ffe0ff */
[----:B------:R0:W-:Y:S04]  /*236f0*/  @P2 STG.E.U16 [R4.64], R24 ;  /* 0x0000001804002986 */ /* 0x0001e8000c101506 */
[----:B0-----:R-:W3:Y:S01]  /*23700*/  LDL.LU.64 R4, [R1+0x970] ;  /* 0x0009700001047983 */ /* 0x001ee20000300a00 */
[C---:B------:R-:W-:Y:S02]  /*23710*/  IADD3 R3, R29.reuse, c[0x0][0x198], RZ ;  /* 0x000066001d037a10 */ /* 0x040fe40007ffe0ff */
[----:B------:R-:W-:-:S02]  /*23720*/  LEA.HI.X.SX32 R29, R29, R2, 0x1, P6 ;  /* 0x000000021d1d7211 */ /* 0x000fc400030f0eff */
[----:B------:R-:W-:Y:S02]  /*23730*/  ISETP.LT.AND P2, PT, R10, c[0x0][0x17c], !P0 ;  /* 0x00005f000a007a0c */ /* 0x000fe40004741270 */
[----:B------:R-:W-:-:S04]  /*23740*/  LEA R10, P6, R3, R0, 0x1 ;  /* 0x00000000030a7211 */ /* 0x000fc800078c08ff */
[C---:B------:R-:W-:Y:S02]  /*23750*/  LEA.HI.X.SX32 R11, R3.reuse, R2, 0x1, P6 ;  /* 0x00000002030b7211 */ /* 0x040fe400030f0eff */
[----:B---3--:R-:W-:Y:S02]  /*23760*/  PRMT R5, R24, 0x7632, R5 ;  /* 0x0000763218057816 */ /* 0x008fe40000000005 */
[----:B------:R-:W-:-:S03]  /*23770*/  IADD3 R24, R3, c[0x0][0x198], RZ ;  /* 0x0000660003187a10 */ /* 0x000fc60007ffe0ff */
[----:B------:R0:W-:Y:S01]  /*23780*/  @P1 STG.E.U16 [R28.64], R5 ;  /* 0x000000051c001986 */ /* 0x0001e2000c101506 */
[----:B------:R-:W-:-:S03]  /*23790*/  ISETP.LT.AND P1, PT, R20, c[0x0][0x17c], !P0 ;  /* 0x00005f0014007a0c */ /* 0x000fc60004721270 */
[----:B0-----:R-:W3:Y:S04]  /*237a0*/  LDL.LU R5, [R1+0x968] ;  /* 0x0009680001057983 */ /* 0x001ee80000300800 */
[----:B------:R-:W4:Y:S01]  /*237b0*/  LDL.LU R20, [R1+0x964] ;  /* 0x0009640001147983 */ /* 0x000f220000300800 */
[----:B------:R-:W-:Y:S02]  /*237c0*/  IADD3 R29, R21, 0x7, RZ ;  /* 0x00000007151d7810 */ /* 0x000fe40007ffe0ff */
[C---:B------:R-:W-:Y:S01]  /*237d0*/  LEA R28, P6, R24.reuse, R0, 0x1 ;  /* 0x00000000181c7211 */ /* 0x040fe200078c08ff */
[----:B------:R0:W-:Y:S01]  /*237e0*/  @P5 STG.E.U16 [R10.64], R4 ;  /* 0x000000040a005986 */ /* 0x0001e2000c101506 */
[----:B------:R-:W-:Y:S02]  /*237f0*/  ISETP.LT.AND P5, PT, R29, c[0x0][0x17c], !P0 ;  /* 0x00005f001d007a0c */ /* 0x000fe400047a1270 */
[----:B------:R-:W-:-:S02]  /*23800*/  LEA.HI.X.SX32 R29, R24, R2, 0x1, P6 ;  /* 0x00000002181d7211 */ /* 0x000fc400030f0eff */
[----:B------:R-:W-:Y:S02]  /*23810*/  PRMT R25, R4, 0x7632, R25 ;  /* 0x0000763204197816 */ /* 0x000fe40000000019 */
[----:B------:R-:W-:Y:S02]  /*23820*/  IADD3 R3, R24, c[0x0][0x198], RZ ;  /* 0x0000660018037a10 */ /* 0x000fe40007ffe0ff */
[----:B------:R-:W-:Y:S01]  /*23830*/  IADD3 R24, R21, 0x8, RZ ;  /* 0x0000000815187810 */ /* 0x000fe20007ffe0ff */
[----:B------:R1:W-:Y:S01]  /*23840*/  @P4 STG.E.U16 [R28.64], R25 ;  /* 0x000000191c004986 */ /* 0x0003e2000c101506 */
[C---:B0-----:R-:W-:Y:S02]  /*23850*/  LEA R10, P6, R3.reuse, R0, 0x1 ;  /* 0x00000000030a7211 */ /* 0x041fe400078c08ff */
[C---:B------:R-:W-:Y:S02]  /*23860*/  IADD3 R4, R3.reuse, c[0x0][0x198], RZ ;  /* 0x0000660003047a10 */ /* 0x040fe40007ffe0ff */
[----:B------:R-:W-:Y:S01]  /*23870*/  LEA.HI.X.SX32 R11, R3, R2, 0x1, P6 ;  /* 0x00000002030b7211 */ /* 0x000fe200030f0eff */
[----:B-1----:R-:W5:Y:S01]  /*23880*/  LDL.LU R25, [R1+0x960] ;  /* 0x0009600001197983 */ /* 0x002f620000300800 */
[----:B------:R-:W-:-:S02]  /*23890*/  ISETP.LT.AND P4, PT, R24, c[0x0][0x17c], !P0 ;  /* 0x00005f0018007a0c */ /* 0x000fc40004781270 */
[----:B------:R-:W-:Y:S01]  /*238a0*/  IADD3 R24, R21, 0x9, RZ ;  /* 0x0000000915187810 */ /* 0x000fe20007ffe0ff */
[----:B------:R0:W-:Y:S01]  /*238b0*/  @P3 STG.E.U16 [R10.64], R12 ;  /* 0x0000000c0a003986 */ /* 0x0001e2000c101506 */
[C---:B------:R-:W-:Y:S02]  /*238c0*/  LEA R28, P6, R4.reuse, R0, 0x1 ;  /* 0x00000000041c7211 */ /* 0x040fe400078c08ff */
[----:B------:R-:W-:Y:S02]  /*238d0*/  IADD3 R3, R4, c[0x0][0x198], RZ ;  /* 0x0000660004037a10 */ /* 0x000fe40007ffe0ff */
[----:B------:R-:W-:Y:S02]  /*238e0*/  ISETP.LT.AND P3, PT, R24, c[0x0][0x17c], !P0 ;  /* 0x00005f0018007a0c */ /* 0x000fe40004761270 */
[----:B------:R-:W-:Y:S02]  /*238f0*/  LEA.HI.X.SX32 R29, R4, R2, 0x1, P6 ;  /* 0x00000002041d7211 */ /* 0x000fe400030f0eff */
[----:B------:R-:W-:-:S02]  /*23900*/  PRMT R24, R12, 0x7632, R24 ;  /* 0x000076320c187816 */ /* 0x000fc40000000018 */
[----:B------:R-:W-:Y:S02]  /*23910*/  IADD3 R4, R21, 0xa, RZ ;  /* 0x0000000a15047810 */ /* 0x000fe40007ffe0ff */
[C---:B0-----:R-:W-:Y:S01]  /*23920*/  LEA R10, P6, R3.reuse, R0, 0x1 ;  /* 0x00000000030a7211 */ /* 0x041fe200078c08ff */
[----:B------:R0:W-:Y:S01]  /*23930*/  @P2 STG.E.U16 [R28.64], R24 ;  /* 0x000000181c002986 */ /* 0x0001e2000c101506 */
[C---:B------:R-:W-:Y:S02]  /*23940*/  IADD3 R12, R3.reuse, c[0x0][0x198], RZ ;  /* 0x00006600030c7a10 */ /* 0x040fe40007ffe0ff */
[----:B------:R-:W-:Y:S02]  /*23950*/  LEA.HI.X.SX32 R11, R3, R2, 0x1, P6 ;  /* 0x00000002030b7211 */ /* 0x000fe400030f0eff */
[----:B------:R-:W-:Y:S02]  /*23960*/  ISETP.LT.AND P2, PT, R4, c[0x0][0x17c], !P0 ;  /* 0x00005f0004007a0c */ /* 0x000fe40004741270 */
[----:B------:R-:W-:Y:S01]  /*23970*/  IADD3 R4, R12, c[0x0][0x198], RZ ;  /* 0x000066000c047a10 */ /* 0x000fe20007ffe0ff */
[----:B------:R1:W-:Y:S01]  /*23980*/  @P1 STG.E.U16 [R10.64], R16 ;  /* 0x000000100a001986 */ /* 0x0003e2000c101506 */
[----:B------:R-:W-:-:S02]  /*23990*/  IADD3 R3, R21, 0xb, RZ ;  /* 0x0000000b15037810 */ /* 0x000fc40007ffe0ff */
[C---:B0-----:R-:W-:Y:S02]  /*239a0*/  LEA R28, P6, R12.reuse, R0, 0x1 ;  /* 0x000000000c1c7211 */ /* 0x041fe400078c08ff */
[----:B------:R-:W-:Y:S02]  /*239b0*/  ISETP.LT.AND P1, PT, R3, c[0x0][0x17c], !P0 ;  /* 0x00005f0003007a0c */ /* 0x000fe40004721270 */
[----:B------:R-:W-:Y:S02]  /*239c0*/  LEA.HI.X.SX32 R29, R12, R2, 0x1, P6 ;  /* 0x000000020c1d7211 */ /* 0x000fe400030f0eff */
[----:B------:R-:W-:Y:S02]  /*239d0*/  IADD3 R12, R21, 0xc, RZ ;  /* 0x0000000c150c7810 */ /* 0x000fe40007ffe0ff */
[----:B-1----:R-:W-:Y:S02]  /*239e0*/  PRMT R16, R16, 0x7632, R16 ;  /* 0x0000763210107816 */ /* 0x002fe40000000010 */
[----:B------:R-:W-:-:S02]  /*239f0*/  LEA R10, P6, R4, R0, 0x1 ;  /* 0x00000000040a7211 */ /* 0x000fc400078c08ff */
[C---:B------:R-:W-:Y:S01]  /*23a00*/  IADD3 R3, R4.reuse, c[0x0][0x198], RZ ;  /* 0x0000660004037a10 */ /* 0x040fe20007ffe0ff */
[----:B------:R0:W-:Y:S01]  /*23a10*/  @P5 STG.E.U16 [R28.64], R16 ;  /* 0x000000101c005986 */ /* 0x0001e2000c101506 */
[----:B------:R-:W-:Y:S02]  /*23a20*/  LEA.HI.X.SX32 R11, R4, R2, 0x1, P6 ;  /* 0x00000002040b7211 */ /* 0x000fe400030f0eff */
[----:B------:R-:W-:Y:S02]  /*23a30*/  ISETP.LT.AND P5, PT, R12, c[0x0][0x17c], !P0 ;  /* 0x00005f000c007a0c */ /* 0x000fe400047a1270 */
[----:B------:R-:W-:Y:S02]  /*23a40*/  IADD3 R12, R21, 0xd, RZ ;  /* 0x0000000d150c7810 */ /* 0x000fe40007ffe0ff */
[C---:B------:R-:W-:Y:S02]  /*23a50*/  IADD3 R4, R3.reuse, c[0x0][0x198], RZ ;  /* 0x0000660003047a10 */ /* 0x040fe40007ffe0ff */
[----:B0-----:R-:W-:-:S04]  /*23a60*/  LEA R28, P6, R3, R0, 0x1 ;  /* 0x00000000031c7211 */ /* 0x001fc800078c08ff */
[----:B------:R-:W-:Y:S02]  /*23a70*/  LEA.HI.X.SX32 R29, R3, R2, 0x1, P6 ;  /* 0x00000002031d7211 */ /* 0x000fe400030f0eff */
[----:B------:R-:W-:Y:S01]  /*23a80*/  IADD3 R3, R4, c[0x0][0x198], RZ ;  /* 0x0000660004037a10 */ /* 0x000fe20007ffe0ff */
[----:B----4-:R0:W-:Y:S01]  /*23a90*/  @P4 STG.E.U16 [R10.64], R20 ;  /* 0x000000140a004986 */ /* 0x0101e2000c101506 */
[----:B------:R-:W-:Y:S02]  /*23aa0*/  ISETP.LT.AND P4, PT, R12, c[0x0][0x17c], !P0 ;  /* 0x00005f000c007a0c */ /* 0x000fe40004781270 */
[----:B------:R-:W-:Y:S02]  /*23ab0*/  IADD3 R12, R21, 0xe, RZ ;  /* 0x0000000e150c7810 */ /* 0x000fe40007ffe0ff */
[----:B0-----:R-:W-:Y:S02]  /*23ac0*/  PRMT R20, R20, 0x7632, R20 ;  /* 0x0000763214147816 */ /* 0x001fe40000000014 */
[----:B------:R-:W-:-:S03]  /*23ad0*/  LEA R10, P6, R4, R0, 0x1 ;  /* 0x00000000040a7211 */ /* 0x000fc600078c08ff */
[----:B------:R0:W-:Y:S01]  /*23ae0*/  @P3 STG.E.U16 [R28.64], R20 ;  /* 0x000000141c003986 */ /* 0x0001e2000c101506 */
[----:B------:R-:W-:Y:S02]  /*23af0*/  LEA.HI.X.SX32 R11, R4, R2, 0x1, P6 ;  /* 0x00000002040b7211 */ /* 0x000fe400030f0eff */
[----:B------:R-:W-:Y:S02]  /*23b00*/  ISETP.LT.AND P3, PT, R12, c[0x0][0x17c], !P0 ;  /* 0x00005f000c007a0c */ /* 0x000fe40004761270 */
[----:B------:R-:W-:Y:S01]  /*23b10*/  IADD3 R12, R21, 0xf, RZ ;  /* 0x0000000f150c7810 */ /* 0x000fe20007ffe0ff */
[----:B--2---:R1:W-:Y:S01]  /*23b20*/  @P2 STG.E.U16 [R10.64], R8 ;  /* 0x000000080a002986 */ /* 0x0043e2000c101506 */
[----:B------:R-:W-:Y:S02]  /*23b30*/  IADD3 R4, R3, c[0x0][0x198], RZ ;  /* 0x0000660003047a10 */ /* 0x000fe40007ffe0ff */
[----:B------:R-:W-:Y:S02]  /*23b40*/  ISETP.LT.AND P2, PT, R12, c[0x0][0x17c], !P0 ;  /* 0x00005f000c007a0c */ /* 0x000fe40004741270 */
[----:B------:R-:W-:-:S02]  /*23b50*/  PRMT R12, R8, 0x7632, R12 ;  /* 0x00007632080c7816 */ /* 0x000fc4000000000c */
[----:B0-----:R-:W-:-:S04]  /*23b60*/  LEA R28, P6, R3, R0, 0x1 ;  /* 0x00000000031c7211 */ /* 0x001fc800078c08ff */
[----:B------:R-:W-:Y:S02]  /*23b70*/  LEA.HI.X.SX32 R29, R3, R2, 0x1, P6 ;  /* 0x00000002031d7211 */ /* 0x000fe400030f0eff */
[C---:B-1----:R-:W-:Y:S02]  /*23b80*/  LEA R10, P6, R4.reuse, R0, 0x1 ;  /* 0x00000000040a7211 */ /* 0x042fe400078c08ff */
[C---:B------:R-:W-:Y:S01]  /*23b90*/  IADD3 R3, R4.reuse, c[0x0][0x198], RZ ;  /* 0x0000660004037a10 */ /* 0x040fe20007ffe0ff */
[----:B------:R0:W-:Y:S01]  /*23ba0*/  @P1 STG.E.U16 [R28.64], R12 ;  /* 0x0000000c1c001986 */ /* 0x0001e2000c101506 */
[----:B------:R-:W-:Y:S02]  /*23bb0*/  LEA.HI.X.SX32 R11, R4, R2, 0x1, P6 ;  /* 0x00000002040b7211 */ /* 0x000fe400030f0eff */
[----:B------:R-:W-:Y:S02]  /*23bc0*/  IADD3 R4, R3, c[0x0][0x198], RZ ;  /* 0x0000660003047a10 */ /* 0x000fe40007ffe0ff */
[----:B------:R-:W-:Y:S01]  /*23bd0*/  IADD3 R8, R21, 0x10, RZ ;  /* 0x0000001015087810 */ /* 0x000fe20007ffe0ff */
[----:B------:R1:W-:Y:S03]  /*23be0*/  @P5 STG.E.U16 [R10.64], R7 ;  /* 0x000000070a005986 */ /* 0x0003e6000c101506 */
[----:B------:R-:W-:-:S02]  /*23bf0*/  ISETP.LT.AND P1, PT, R8, c[0x0][0x17c], !P0 ;  /* 0x00005f0008007a0c */ /* 0x000fc40004721270 */
[----:B------:R-:W-:Y:S02]  /*23c00*/  IADD3 R8, R21, 0x11, RZ ;  /* 0x0000001115087810 */ /* 0x000fe40007ffe0ff */
[----:B0-----:R-:W-:Y:S02]  /*23c10*/  LEA R28, P6, R3, R0, 0x1 ;  /* 0x00000000031c7211 */ /* 0x001fe400078c08ff */
[----:B------:R-:W-:Y:S02]  /*23c20*/  PRMT R12, R7, 0x7632, R12 ;  /* 0x00007632070c7816 */ /* 0x000fe4000000000c */
[----:B------:R-:W-:Y:S02]  /*23c30*/  LEA.HI.X.SX32 R29, R3, R2, 0x1, P6 ;  /* 0x00000002031d7211 */ /* 0x000fe400030f0eff */
[C---:B-1----:R-:W-:Y:S02]  /*23c40*/  LEA R10, P6, R4.reuse, R0, 0x1 ;  /* 0x00000000040a7211 */ /* 0x042fe400078c08ff */
[C---:B------:R-:W-:Y:S01]  /*23c50*/  IADD3 R3, R4.reuse, c[0x0][0x198], RZ ;  /* 0x0000660004037a10 */ /* 0x040fe20007ffe0ff */
[----:B------:R0:W-:Y:S01]  /*23c60*/  @P4 STG.E.U16 [R28.64], R12 ;  /* 0x0000000c1c004986 */ /* 0x0001e2000c101506 */
[----:B------:R-:W-:-:S02]  /*23c70*/  LEA.HI.X.SX32 R11, R4, R2, 0x1, P6 ;  /* 0x00000002040b7211 */ /* 0x000fc400030f0eff */
[----:B------:R-:W-:Y:S02]  /*23c80*/  IADD3 R4, R3, c[0x0][0x198], RZ ;  /* 0x0000660003047a10 */ /* 0x000fe40007ffe0ff */
[----:B------:R-:W-:Y:S01]  /*23c90*/  ISETP.LT.AND P5, PT, R8, c[0x0][0x17c], !P0 ;  /* 0x00005f0008007a0c */ /* 0x000fe200047a1270 */
[----:B------:R1:W-:Y:S01]  /*23ca0*/  @P3 STG.E.U16 [R10.64], R6 ;  /* 0x000000060a003986 */ /* 0x0003e2000c101506 */
[----:B------:R-:W-:-:S04]  /*23cb0*/  IADD3 R8, R21, 0x12, RZ ;  /* 0x0000001215087810 */ /* 0x000fc80007ffe0ff */
[----:B------:R-:W-:Y:S02]  /*23cc0*/  ISETP.LT.AND P4, PT, R8, c[0x0][0x17c], !P0 ;  /* 0x00005f0008007a0c */ /* 0x000fe40004781270 */
[C---:B0-----:R-:W-:Y:S02]  /*23cd0*/  LEA R28, P6, R3.reuse, R0, 0x1 ;  /* 0x00000000031c7211 */ /* 0x041fe400078c08ff */
[----:B------:R-:W-:Y:S02]  /*23ce0*/  PRMT R12, R6, 0x7632, R12 ;  /* 0x00007632060c7816 */ /* 0x000fe4000000000c */
[----:B------:R-:W-:Y:S01]  /*23cf0*/  LEA.HI.X.SX32 R29, R3, R2, 0x1, P6 ;  /* 0x00000002031d7211 */ /* 0x000fe200030f0eff */
[----:B-1----:R-:W2:Y:S01]  /*23d00*/  LDL.LU.64 R10, [R1+0x958] ;  /* 0x00095800010a7983 */ /* 0x002ea20000300a00 */
[C---:B------:R-:W-:Y:S02]  /*23d10*/  LEA R6, P6, R4.reuse, R0, 0x1 ;  /* 0x0000000004067211 */ /* 0x040fe400078c08ff */
[----:B------:R-:W-:-:S02]  /*23d20*/  IADD3 R3, R4, c[0x0][0x198], RZ ;  /* 0x0000660004037a10 */ /* 0x000fc40007ffe0ff */
[----:B------:R-:W-:Y:S01]  /*23d30*/  LEA.HI.X.SX32 R7, R4, R2, 0x1, P6 ;  /* 0x0000000204077211 */ /* 0x000fe200030f0eff */
[----:B------:R0:W-:Y:S01]  /*23d40*/  @P2 STG.E.U16 [R28.64], R12 ;  /* 0x0000000c1c002986 */ /* 0x0001e2000c101506 */
[----:B------:R-:W-:Y:S02]  /*23d50*/  IADD3 R8, R21, 0x13, RZ ;  /* 0x0000001315087810 */ /* 0x000fe40007ffe0ff */
[----:B------:R-:W-:Y:S02]  /*23d60*/  IADD3 R4, R3, c[0x0][0x198], RZ ;  /* 0x0000660003047a10 */ /* 0x000fe40007ffe0ff */
[----:B------:R-:W-:Y:S02]  /*23d70*/  ISETP.LT.AND P3, PT, R8, c[0x0][0x17c], !P0 ;  /* 0x00005f0008007a0c */ /* 0x000fe40004761270 */
[----:B------:R-:W-:Y:S01]  /*23d80*/  IADD3 R8, R21, 0x14, RZ ;  /* 0x0000001415087810 */ /* 0x000fe20007ffe0ff */
[----:B0-----:R-:W-:Y:S01]  /*23d90*/  IMAD.MOV.U32 R28, RZ, RZ, R6 ;  /* 0x000000ffff1c7224 */ /* 0x001fe200078e0006 */
[----:B------:R-:W-:Y:S01]  /*23da0*/  LEA R6, P6, R3, R0, 0x1 ;  /* 0x0000000003067211 */ /* 0x000fe200078c08ff */
[----:B------:R-:W-:-:S03]  /*23db0*/  IMAD.MOV.U32 R29, RZ, RZ, R7 ;  /* 0x000000ffff1d7224 */ /* 0x000fc600078e0007 */
[----:B------:R-:W-:Y:S02]  /*23dc0*/  LEA.HI.X.SX32 R7, R3, R2, 0x1, P6 ;  /* 0x0000000203077211 */ /* 0x000fe400030f0eff */
[----:B-----5:R0:W-:Y:S01]  /*23dd0*/  @P1 STG.E.U16 [R28.64], R25 ;  /* 0x000000191c001986 */ /* 0x0201e2000c101506 */
[----:B------:R-:W-:Y:S02]  /*23de0*/  ISETP.LT.AND P2, PT, R8, c[0x0][0x17c], !P0 ;  /* 0x00005f0008007a0c */ /* 0x000fe40004741270 */
[----:B------:R-:W-:Y:S02]  /*23df0*/  IADD3 R8, R21, 0x15, RZ ;  /* 0x0000001515087810 */ /* 0x000fe40007ffe0ff */
[C---:B------:R-:W-:Y:S02]  /*23e00*/  IADD3 R3, R4.reuse, c[0x0][0x198], RZ ;  /* 0x0000660004037a10 */ /* 0x040fe40007ffe0ff */
[----:B0-----:R-:W-:Y:S02]  /*23e10*/  LEA R28, P6, R4, R0, 0x1 ;  /* 0x00000000041c7211 */ /* 0x001fe400078c08ff */
[----:B------:R-:W-:-:S02]  /*23e20*/  PRMT R25, R25, 0x7632, R25 ;  /* 0x0000763219197816 */ /* 0x000fc40000000019 */
[----:B------:R-:W-:Y:S02]  /*23e30*/  LEA.HI.X.SX32 R29, R4, R2, 0x1, P6 ;  /* 0x00000002041d7211 */ /* 0x000fe400030f0eff */
[----:B------:R-:W-:Y:S01]  /*23e40*/  ISETP.LT.AND P1, PT, R8, c[0x0][0x17c], !P0 ;  /* 0x00005f0008007a0c */ /* 0x000fe20004721270 */
[----:B------:R0:W-:Y:S01]  /*23e50*/  @P5 STG.E.U16 [R6.64], R25 ;  /* 0x0000001906005986 */ /* 0x0001e2000c101506 */
[C---:B------:R-:W-:Y:S02]  /*23e60*/  IADD3 R8, R21.reuse, 0x16, RZ ;  /* 0x0000001615087810 */ /* 0x040fe40007ffe0ff */
[----:B------:R-:W-:Y:S01]  /*23e70*/  IADD3 R4, R21, 0x17, RZ ;  /* 0x0000001715047810 */ /* 0x000fe20007ffe0ff */
[----:B---3--:R1:W-:Y:S04]  /*23e80*/  @P4 STG.E.U16 [R28.64], R5 ;  /* 0x000000051c004986 */ /* 0x0083e8000c101506 */
[----:B0-----:R-:W3:Y:S04]  /*23e90*/  LDL.LU.64 R6, [R1+0x950] ;  /* 0x0009500001067983 */ /* 0x001ee80000300a00 */
[----:B------:R-:W4:Y:S04]  /*23ea0*/  LDL.LU R21, [R1+0x948] ;  /* 0x0009480001157983 */ /* 0x000f280000300800 */
[----:B-1----:R-:W5:Y:S01]  /*23eb0*/  LDL R29, [R1+0x3f4] ;  /* 0x0003f400011d7983 */ /* 0x002f620000100800 */
[----:B------:R-:W-:-:S02]  /*23ec0*/  ISETP.LT.AND P5, PT, R8, c[0x0][0x17c], !P0 ;  /* 0x00005f0008007a0c */ /* 0x000fc400047a1270 */
[C---:B------:R-:W-:Y:S02]  /*23ed0*/  LEA R24, P6, R3.reuse, R0, 0x1 ;  /* 0x0000000003187211 */ /* 0x040fe400078c08ff */
[C---:B------:R-:W-:Y:S02]  /*23ee0*/  IADD3 R8, R3.reuse, c[0x0][0x198], RZ ;  /* 0x0000660003087a10 */ /* 0x040fe40007ffe0ff */
[----:B------:R-:W-:Y:S02]  /*23ef0*/  ISETP.LT.AND P4, PT, R4, c[0x0][0x17c], !P0 ;  /* 0x00005f0004007a0c */ /* 0x000fe40004781270 */
[----:B------:R-:W-:Y:S02]  /*23f00*/  LEA.HI.X.SX32 R25, R3, R2, 0x1, P6 ;  /* 0x0000000203197211 */ /* 0x000fe400030f0eff */
[----:B------:R-:W-:Y:S02]  /*23f10*/  LEA R4, P6, R8, R0, 0x1 ;  /* 0x0000000008047211 */ /* 0x000fe400078c08ff */
[----:B------:R-:W-:-:S02]  /*23f20*/  PRMT R16, R5, 0x7632, R16 ;  /* 0x0000763205107816 */ /* 0x000fc40000000010 */
[C---:B------:R-:W-:Y:S02]  /*23f30*/  LEA.HI.X.SX32 R5, R8.reuse, R2, 0x1, P6 ;  /* 0x0000000208057211 */ /* 0x040fe400030f0eff */
[----:B------:R-:W-:Y:S01]  /*23f40*/  IADD3 R3, R8, c[0x0][0x198], RZ ;  /* 0x0000660008037a10 */ /* 0x000fe20007ffe0ff */
[----:B------:R0:W-:Y:S04]  /*23f50*/  @P3 STG.E.U16 [R24.64], R16 ;  /* 0x0000001018003986 */ /* 0x0001e8000c101506 */
[----:B------:R1:W-:Y:S01]  /*23f60*/  @P2 STG.E.U16 [R4.64], R13 ;  /* 0x0000000d04002986 */ /* 0x0003e2000c101506 */
[C---:B0-----:R-:W-:Y:S02]  /*23f70*/  LEA R24, P6, R3.reuse, R0, 0x1 ;  /* 0x0000000003187211 */ /* 0x041fe400078c08ff */
[----:B-1----:R-:W-:-:S02]  /*23f80*/  IADD3 R5, R3, c[0x0][0x198], RZ ;  /* 0x0000660003057a10 */ /* 0x002fc40007ffe0ff */
[----:B------:R-:W-:Y:S02]  /*23f90*/  LEA.HI.X.SX32 R25, R3, R2, 0x1, P6 ;  /* 0x0000000203197211 */ /* 0x000fe400030f0eff */
[----:B------:R-:W-:Y:S02]  /*23fa0*/  LEA R4, P6, R5, R0, 0x1 ;  /* 0x0000000005047211 */ /* 0x000fe400078c08ff */
[----:B------:R-:W-:Y:S02]  /*23fb0*/  PRMT R13, R13, 0x7632, R13 ;  /* 0x000076320d0d7816 */ /* 0x000fe4000000000d */
[C---:B------:R-:W-:Y:S02]  /*23fc0*/  IADD3 R3, R5.reuse, c[0x0][0x198], RZ ;  /* 0x0000660005037a10 */ /* 0x040fe40007ffe0ff */
[----:B------:R-:W-:Y:S01]  /*23fd0*/  LEA.HI.X.SX32 R5, R5, R2, 0x1, P6 ;  /* 0x0000000205057211 */ /* 0x000fe200030f0eff */
[----:B------:R-:W-:Y:S04]  /*23fe0*/  @P1 STG.E.U16 [R24.64], R13 ;  /* 0x0000000d18001986 */ /* 0x000fe8000c101506 */
[----:B------:R0:W-:Y:S02]  /*23ff0*/  @P5 STG.E.U16 [R4.64], R17 ;  /* 0x0000001104005986 */ /* 0x0001e4000c101506 */
[----:B0-----:R-:W-:-:S02]  /*24000*/  IADD3 R5, R3, c[0x0][0x198], RZ ;  /* 0x0000660003057a10 */ /* 0x001fc40007ffe0ff */
[----:B------:R-:W-:Y:S02]  /*24010*/  PRMT R17, R17, 0x7632, R17 ;  /* 0x0000763211117816 */ /* 0x000fe40000000011 */
[----:B-----5:R-:W-:-:S04]  /*24020*/  IADD3 R12, R29, 0x18, RZ ;  /* 0x000000181d0c7810 */ /* 0x020fc80007ffe0ff */
[----:B------:R-:W-:Y:S02]  /*24030*/  ISETP.LT.AND P3, PT, R12, c[0x0][0x17c], !P0 ;  /* 0x00005f000c007a0c */ /* 0x000fe40004761270 */
[----:B------:R-:W-:Y:S02]  /*24040*/  LEA R12, P6, R3, R0, 0x1 ;  /* 0x00000000030c7211 */ /* 0x000fe400078c08ff */
[----:B------:R-:W-:Y:S02]  /*24050*/  IADD3 R8, R29, 0x19, RZ ;  /* 0x000000191d087810 */ /* 0x000fe40007ffe0ff */
[----:B------:R-:W-:Y:S02]  /*24060*/  LEA.HI.X.SX32 R13, R3, R2, 0x1, P6 ;  /* 0x00000002030d7211 */ /* 0x000fe400030f0eff */
[C---:B------:R-:W-:Y:S02]  /*24070*/  LEA R4, P6, R5.reuse, R0, 0x1 ;  /* 0x0000000005047211 */ /* 0x040fe400078c08ff */
[----:B------:R-:W-:-:S02]  /*24080*/  IADD3 R3, R5, c[0x0][0x198], RZ ;  /* 0x0000660005037a10 */ /* 0x000fc40007ffe0ff */
[----:B------:R-:W-:Y:S02]  /*24090*/  LEA.HI.X.SX32 R5, R5, R2, 0x1, P6 ;  /* 0x0000000205057211 */ /* 0x000fe400030f0eff */
[----:B------:R-:W-:Y:S02]  /*240a0*/  ISETP.LT.AND P2, PT, R8, c[0x0][0x17c], !P0 ;  /* 0x00005f0008007a0c */ /* 0x000fe40004741270 */
[C---:B------:R-:W-:Y:S01]  /*240b0*/  IADD3 R8, R29.reuse, 0x1a, RZ ;  /* 0x0000001a1d087810 */ /* 0x040fe20007ffe0ff */
[----:B------:R0:W-:Y:S03]  /*240c0*/  @P4 STG.E.U16 [R12.64], R17 ;  /* 0x000000110c004986 */ /* 0x0001e6000c101506 */
[----:B------:R-:W-:Y:S01]  /*240d0*/  ISETP.LT.AND P1, PT, R8, c[0x0][0x17c], !P0 ;  /* 0x00005f0008007a0c */ /* 0x000fe20004721270 */
[----:B----4-:R1:W-:Y:S01]  /*240e0*/  @P3 STG.E.U16 [R4.64], R21 ;  /* 0x0000001504003986 */ /* 0x0103e2000c101506 */
[----:B------:R-:W-:-:S02]  /*240f0*/  IADD3 R8, R29, 0x1b, RZ ;  /* 0x0000001b1d087810 */ /* 0x000fc40007ffe0ff */
[C---:B0-----:R-:W-:Y:S02]  /*24100*/  LEA R12, P6, R3.reuse, R0, 0x1 ;  /* 0x00000000030c7211 */ /* 0x041fe400078c08ff */
[C---:B-1----:R-:W-:Y:S02]  /*24110*/  IADD3 R5, R3.reuse, c[0x0][0x198], RZ ;  /* 0x0000660003057a10 */ /* 0x042fe40007ffe0ff */
[----:B------:R-:W-:Y:S02]  /*24120*/  LEA.HI.X.SX32 R13, R3, R2, 0x1, P6 ;  /* 0x00000002030d7211 */ /* 0x000fe400030f0eff */
[----:B------:R-:W-:Y:S02]  /*24130*/  LEA R4, P6, R5, R0, 0x1 ;  /* 0x0000000005047211 */ /* 0x000fe400078c08ff */
[----:B------:R-:W-:Y:S02]  /*24140*/  PRMT R21, R21, 0x7632, R21 ;  /* 0x0000763215157816 */ /* 0x000fe40000000015 */
[----:B------:R-:W-:-:S02]  /*24150*/  IADD3 R3, R5, c[0x0][0x198], RZ ;  /* 0x0000660005037a10 */ /* 0x000fc40007ffe0ff */
[----:B------:R-:W-:Y:S02]  /*24160*/  LEA.HI.X.SX32 R5, R5, R2, 0x1, P6 ;  /* 0x0000000205057211 */ /* 0x000fe400030f0eff */
[----:B------:R-:W-:Y:S02]  /*24170*/  ISETP.LT.AND P5, PT, R8, c[0x0][0x17c], !P0 ;  /* 0x00005f0008007a0c */ /* 0x000fe400047a1270 */
[----:B------:R-:W-:Y:S01]  /*24180*/  IADD3 R8, R29, 0x1c, RZ ;  /* 0x0000001c1d087810 */ /* 0x000fe20007ffe0ff */
[----:B------:R0:W-:Y:S03]  /*24190*/  @P2 STG.E.U16 [R12.64], R21 ;  /* 0x000000150c002986 */ /* 0x0001e6000c101506 */
[----:B------:R-:W-:Y:S01]  /*241a0*/  ISETP.LT.AND P4, PT, R8, c[0x0][0x17c], !P0 ;  /* 0x00005f0008007a0c */ /* 0x000fe20004781270 */
[----:B------:R1:W-:Y:S01]  /*241b0*/  @P1 STG.E.U16 [R4.64], R9 ;  /* 0x0000000904001986 */ /* 0x0003e2000c101506 */
[----:B0-----:R-:W-:-:S02]  /*241c0*/  LEA R12, P6, R3, R0, 0x1 ;  /* 0x00000000030c7211 */ /* 0x001fc400078c08ff */
[C---:B-1----:R-:W-:Y:S02]  /*241d0*/  IADD3 R5, R3.reuse, c[0x0][0x198], RZ ;  /* 0x0000660003057a10 */ /* 0x042fe40007ffe0ff */
[----:B------:R-:W-:Y:S02]  /*241e0*/  LEA.HI.X.SX32 R13, R3, R2, 0x1, P6 ;  /* 0x00000002030d7211 */ /* 0x000fe400030f0eff */
[----:B------:R-:W-:Y:S02]  /*241f0*/  LEA R4, P6, R5, R0, 0x1 ;  /* 0x0000000005047211 */ /* 0x000fe400078c08ff */
[----:B------:R-:W-:Y:S02]  /*24200*/  PRMT R9, R9, 0x7632, R9 ;  /* 0x0000763209097816 */ /* 0x000fe40000000009 */
[C---:B------:R-:W-:Y:S02]  /*24210*/  IADD3 R3, R5.reuse, c[0x0][0x198], RZ ;  /* 0x0000660005037a10 */ /* 0x040fe40007ffe0ff */
[----:B------:R-:W-:Y:S01]  /*24220*/  LEA.HI.X.SX32 R5, R5, R2, 0x1, P6 ;  /* 0x0000000205057211 */ /* 0x000fe200030f0eff */
[----:B------:R0:W-:Y:S04]  /*24230*/  @P5 STG.E.U16 [R12.64], R9 ;  /* 0x000000090c005986 */ /* 0x0001e8000c101506 */
[----:B------:R1:W-:Y:S01]  /*24240*/  @P4 STG.E.U16 [R4.64], R26 ;  /* 0x0000001a04004986 */ /* 0x0003e2000c101506 */
[----:B0-----:R-:W-:-:S03]  /*24250*/  PRMT R12, R26, 0x7632, R12 ;  /* 0x000076321a0c7816 */ /* 0x001fc6000000000c */
[----:B-1----:R-:W4:Y:S01]  /*24260*/  LDL.LU R26, [R1+0x944] ;  /* 0x00094400011a7983 */ /* 0x002f220000300800 */
[----:B------:R-:W-:-:S04]  /*24270*/  IADD3 R8, R29, 0x1d, RZ ;  /* 0x0000001d1d087810 */ /* 0x000fc80007ffe0ff */
[----:B------:R-:W-:Y:S02]  /*24280*/  ISETP.LT.AND P3, PT, R8, c[0x0][0x17c], !P0 ;  /* 0x00005f0008007a0c */ /* 0x000fe40004761270 */
[----:B------:R-:W-:-:S04]  /*24290*/  IADD3 R8, R29, 0x1e, RZ ;  /* 0x0000001e1d087810 */ /* 0x000fc80007ffe0ff */
[----:B------:R-:W-:Y:S02]  /*242a0*/  ISETP.LT.AND P2, PT, R8, c[0x0][0x17c], !P0 ;  /* 0x00005f0008007a0c */ /* 0x000fe40004741270 */
[----:B------:R-:W-:-:S04]  /*242b0*/  IADD3 R8, R29, 0x1f, RZ ;  /* 0x0000001f1d087810 */ /* 0x000fc80007ffe0ff */
[----:B------:R-:W-:Y:S02]  /*242c0*/  ISETP.LT.AND P1, PT, R8, c[0x0][0x17c], !P0 ;  /* 0x00005f0008007a0c */ /* 0x000fe40004721270 */
[C---:B------:R-:W-:Y:S02]  /*242d0*/  IADD3 R8, R29.reuse, 0x20, RZ ;  /* 0x000000201d087810 */ /* 0x040fe40007ffe0ff */
[----:B------:R-:W-:Y:S02]  /*242e0*/  IADD3 R9, R29, 0x21, RZ ;  /* 0x000000211d097810 */ /* 0x000fe40007ffe0ff */
[----:B------:R-:W-:Y:S02]  /*242f0*/  ISETP.LT.AND P5, PT, R8, c[0x0][0x17c], !P0 ;  /* 0x00005f0008007a0c */ /* 0x000fe400047a1270 */
[C---:B------:R-:W-:Y:S02]  /*24300*/  LEA R8, P6, R3.reuse, R0, 0x1 ;  /* 0x0000000003087211 */ /* 0x040fe400078c08ff */
[----:B------:R-:W-:-:S02]  /*24310*/  IADD3 R5, R3, c[0x0][0x198], RZ ;  /* 0x0000660003057a10 */ /* 0x000fc40007ffe0ff */
[----:B------:R-:W-:Y:S02]  /*24320*/  ISETP.LT.AND P4, PT, R9, c[0x0][0x17c], !P0 ;  /* 0x00005f0009007a0c */ /* 0x000fe40004781270 */
[----:B------:R-:W-:Y:S02]  /*24330*/  LEA.HI.X.SX32 R9, R3, R2, 0x1, P6 ;  /* 0x0000000203097211 */ /* 0x000fe400030f0eff */
[C---:B------:R-:W-:Y:S02]  /*24340*/  LEA R4, P6, R5.reuse, R0, 0x1 ;  /* 0x0000000005047211 */ /* 0x040fe400078c08ff */
[C---:B------:R-:W-:Y:S02]  /*24350*/  IADD3 R3, R5.reuse, c[0x0][0x198], RZ ;  /* 0x0000660005037a10 */ /* 0x040fe40007ffe0ff */
[----:B------:R-:W-:Y:S01]  /*24360*/  LEA.HI.X.SX32 R5, R5, R2, 0x1, P6 ;  /* 0x0000000205057211 */ /* 0x000fe200030f0eff */
[----:B------:R0:W-:Y:S04]  /*24370*/  @P3 STG.E.U16 [R8.64], R12 ;  /* 0x0000000c08003986 */ /* 0x0001e8000c101506 */
[----:B------:R1:W-:Y:S01]  /*24380*/  @P2 STG.E.U16 [R4.64], R22 ;  /* 0x0000001604002986 */ /* 0x0003e2000c101506 */
[----:B0-----:R-:W-:-:S03]  /*24390*/  PRMT R12, R22, 0x7632, R12 ;  /* 0x00007632160c7816 */ /* 0x001fc6000000000c */
[----:B-1----:R-:W5:Y:S01]  /*243a0*/  LDL.LU R22, [R1+0x940] ;  /* 0x0009400001167983 */ /* 0x002f620000300800 */
[----:B------:R-:W-:Y:S02]  /*243b0*/  IADD3 R9, R29, 0x23, RZ ;  /* 0x000000231d097810 */ /* 0x000fe40007ffe0ff */
[C---:B------:R-:W-:Y:S02]  /*243c0*/  LEA R8, P6, R3.reuse, R0, 0x1 ;  /* 0x0000000003087211 */ /* 0x040fe400078c08ff */
[----:B------:R-:W-:Y:S02]  /*243d0*/  IADD3 R5, R3, c[0x0][0x198], RZ ;  /* 0x0000660003057a10 */ /* 0x000fe40007ffe0ff */
[----:B------:R-:W-:Y:S02]  /*243e0*/  ISETP.LT.AND P2, PT, R9, c[0x0][0x17c], !P0 ;  /* 0x00005f0009007a0c */ /* 0x000fe40004741270 */
[----:B------:R-:W-:Y:S02]  /*243f0*/  LEA.HI.X.SX32 R9, R3, R2, 0x1, P6 ;  /* 0x0000000203097211 */ /* 0x000fe400030f0eff */
[----:B------:R-:W-:-:S02]  /*24400*/  LEA R4, P6, R5, R0, 0x1 ;  /* 0x0000000005047211 */ /* 0x000fc400078c08ff */
[C---:B------:R-:W-:Y:S02]  /*24410*/  IADD3 R3, R5.reuse, c[0x0][0x198], RZ ;  /* 0x0000660005037a10 */ /* 0x040fe40007ffe0ff */
[----:B------:R-:W-:Y:S01]  /*24420*/  LEA.HI.X.SX32 R5, R5, R2, 0x1, P6 ;  /* 0x0000000205057211 */ /* 0x000fe200030f0eff */
[----:B------:R0:W-:Y:S01]  /*24430*/  @P1 STG.E.U16 [R8.64], R12 ;  /* 0x0000000c08001986 */ /* 0x0001e2000c101506 */
[----:B------:R-:W-:-:S04]  /*24440*/  IADD3 R13, R29, 0x22, RZ ;  /* 0x000000221d0d7810 */ /* 0x000fc80007ffe0ff */
[----:B------:R-:W-:Y:S02]  /*24450*/  ISETP.LT.AND P3, PT, R13, c[0x0][0x17c], !P0 ;  /* 0x00005f000d007a0c */ /* 0x000fe40004761270 */
[----:B0-----:R-:W-:Y:S02]  /*24460*/  IADD3 R9, R29, 0x25, RZ ;  /* 0x000000251d097810 */ /* 0x001fe40007ffe0ff */
[----:B------:R-:W-:Y:S02]  /*24470*/  LEA R8, P6, R3, R0, 0x1 ;  /* 0x0000000003087211 */ /* 0x000fe400078c08ff */
[C---:B------:R-:W-:Y:S02]  /*24480*/  IADD3 R13, R29.reuse, 0x24, RZ ;  /* 0x000000241d0d7810 */ /* 0x040fe40007ffe0ff */
[----:B------:R-:W-:Y:S02]  /*24490*/  IADD3 R12, R29, 0x26, RZ ;  /* 0x000000261d0c7810 */ /* 0x000fe40007ffe0ff */
[----:B------:R-:W-:-:S02]  /*244a0*/  ISETP.LT.AND P1, PT, R13, c[0x0][0x17c], !P0 ;  /* 0x00005f000d007a0c */ /* 0x000fc40004721270 */
[----:B---3--:R-:W-:Y:S01]  /*244b0*/  PRMT R16, R6, 0x7632, R16 ;  /* 0x0000763206107816 */ /* 0x008fe20000000010 */
[----:B----4-:R0:W-:Y:S01]  /*244c0*/  @P5 STG.E.U16 [R4.64], R26 ;  /* 0x0000001a04005986 */ /* 0x0101e2000c101506 */
[----:B------:R-:W-:Y:S02]  /*244d0*/  ISETP.LT.AND P5, PT, R9, c[0x0][0x17c], !P0 ;  /* 0x00005f0009007a0c */ /* 0x000fe400047a1270 */
[C---:B------:R-:W-:Y:S02]  /*244e0*/  LEA.HI.X.SX32 R9, R3.reuse, R2, 0x1, P6 ;  /* 0x0000000203097211 */ /* 0x040fe400030f0eff */
[----:B0-----:R-:W-:Y:S02]  /*244f0*/  IADD3 R5, R3, c[0x0][0x198], RZ ;  /* 0x0000660003057a10 */ /* 0x001fe40007ffe0ff */
[----:B------:R-:W-:Y:S02]  /*24500*/  PRMT R26, R26, 0x7632, R26 ;  /* 0x000076321a1a7816 */ /* 0x000fe4000000001a */
[----:B------:R-:W-:-:S02]  /*24510*/  LEA R4, P6, R5, R0, 0x1 ;  /* 0x0000000005047211 */ /* 0x000fc400078c08ff */
[C---:B------:R-:W-:Y:S01]  /*24520*/  IADD3 R3, R5.reuse, c[0x0][0x198], RZ ;  /* 0x0000660005037a10 */ /* 0x040fe20007ffe0ff */
[----:B------:R0:W-:Y:S01]  /*24530*/  @P4 STG.E.U16 [R8.64], R26 ;  /* 0x0000001a08004986 */ /* 0x0001e2000c101506 */
[----:B------:R-:W-:Y:S02]  /*24540*/  LEA.HI.X.SX32 R5, R5, R2, 0x1, P6 ;  /* 0x0000000205057211 */ /* 0x000fe400030f0eff */
[----:B------:R-:W-:Y:S02]  /*24550*/  IADD3 R13, R3, c[0x0][0x198], RZ ;  /* 0x00006600030d7a10 */ /* 0x000fe40007ffe0ff */
[----:B------:R-:W-:Y:S01]  /*24560*/  ISETP.LT.AND P4, PT, R12, c[0x0][0x17c], !P0 ;  /* 0x00005f000c007a0c */ /* 0x000fe20004781270 */
[----:B------:R1:W-:Y:S01]  /*24570*/  @P3 STG.E.U16 [R4.64], R6 ;  /* 0x0000000604003986 */ /* 0x0003e2000c101506 */
[----:B------:R-:W-:Y:S02]  /*24580*/  IADD3 R12, R29, 0x27, RZ ;  /* 0x000000271d0c7810 */ /* 0x000fe40007ffe0ff */
[----:B0-----:R-:W-:-:S04]  /*24590*/  LEA R8, P6, R3, R0, 0x1 ;  /* 0x0000000003087211 */ /* 0x001fc800078c08ff */
[----:B------:R-:W-:Y:S02]  /*245a0*/  LEA.HI.X.SX32 R9, R3, R2, 0x1, P6 ;  /* 0x0000000203097211 */ /* 0x000fe400030f0eff */
[C---:B-1----:R-:W-:Y:S02]  /*245b0*/  LEA R4, P6, R13.reuse, R0, 0x1 ;  /* 0x000000000d047211 */ /* 0x042fe400078c08ff */
[----:B------:R-:W-:Y:S01]  /*245c0*/  IADD3 R3, R13, c[0x0][0x198], RZ ;  /* 0x000066000d037a10 */ /* 0x000fe20007ffe0ff */
[----:B------:R0:W-:Y:S01]  /*245d0*/  @P2 STG.E.U16 [R8.64], R16 ;  /* 0x0000001008002986 */ /* 0x0001e2000c101506 */
[----:B------:R-:W-:Y:S02]  /*245e0*/  ISETP.LT.AND P3, PT, R12, c[0x0][0x17c], !P0 ;  /* 0x00005f000c007a0c */ /* 0x000fe40004761270 */
[----:B------:R-:W-:Y:S02]  /*245f0*/  IADD3 R12, R29, 0x28, RZ ;  /* 0x000000281d0c7810 */ /* 0x000fe40007ffe0ff */
[----:B------:R-:W-:-:S02]  /*24600*/  LEA.HI.X.SX32 R5, R13, R2, 0x1, P6 ;  /* 0x000000020d057211 */ /* 0x000fc400030f0eff */
[C---:B------:R-:W-:Y:S02]  /*24610*/  IADD3 R13, R3.reuse, c[0x0][0x198], RZ ;  /* 0x00006600030d7a10 */ /* 0x040fe40007ffe0ff */
[----:B------:R-:W-:Y:S02]  /*24620*/  ISETP.LT.AND P2, PT, R12, c[0x0][0x17c], !P0 ;  /* 0x00005f000c007a0c */ /* 0x000fe40004741270 */
[----:B0-----:R-:W-:Y:S01]  /*24630*/  LEA R8, P6, R3, R0, 0x1 ;  /* 0x0000000003087211 */ /* 0x001fe200078c08ff */
[----:B------:R0:W-:Y:S01]  /*24640*/  @P1 STG.E.U16 [R4.64], R14 ;  /* 0x0000000e04001986 */ /* 0x0001e2000c101506 */
[----:B------:R-:W-:Y:S02]  /*24650*/  IADD3 R6, R29, 0x29, RZ ;  /* 0x000000291d067810 */ /* 0x000fe40007ffe0ff */
[----:B------:R-:W-:Y:S02]  /*24660*/  LEA.HI.X.SX32 R9, R3, R2, 0x1, P6 ;  /* 0x0000000203097211 */ /* 0x000fe400030f0eff */
[----:B------:R-:W-:-:S02]  /*24670*/  PRMT R12, R14, 0x7632, R12 ;  /* 0x000076320e0c7816 */ /* 0x000fc4000000000c */
[C---:B------:R-:W-:Y:S02]  /*24680*/  IADD3 R3, R13.reuse, c[0x0][0x198], RZ ;  /* 0x000066000d037a10 */ /* 0x040fe40007ffe0ff */
[----:B------:R-:W-:Y:S02]  /*24690*/  ISETP.LT.AND P1, PT, R6, c[0x0][0x17c], !P0 ;  /* 0x00005f0006007a0c */ /* 0x000fe40004721270 */
[----:B0-----:R-:W-:Y:S01]  /*246a0*/  LEA R4, P6, R13, R0, 0x1 ;  /* 0x000000000d047211 */ /* 0x001fe200078c08ff */
[----:B------:R0:W-:Y:S01]  /*246b0*/  @P5 STG.E.U16 [R8.64], R12 ;  /* 0x0000000c08005986 */ /* 0x0001e2000c101506 */
[----:B------:R-:W-:Y:S02]  /*246c0*/  IADD3 R6, R29, 0x2a, RZ ;  /* 0x0000002a1d067810 */ /* 0x000fe40007ffe0ff */
[----:B------:R-:W-:Y:S02]  /*246d0*/  LEA.HI.X.SX32 R5, R13, R2, 0x1, P6 ;  /* 0x000000020d057211 */ /* 0x000fe400030f0eff */
[----:B------:R-:W-:-:S02]  /*246e0*/  IADD3 R13, R3, c[0x0][0x198], RZ ;  /* 0x00006600030d7a10 */ /* 0x000fc40007ffe0ff */
[----:B------:R-:W-:Y:S01]  /*246f0*/  ISETP.LT.AND P5, PT, R6, c[0x0][0x17c], !P0 ;  /* 0x00005f0006007a0c */ /* 0x000fe200047a1270 */
[----:B------:R1:W-:Y:S01]  /*24700*/  @P4 STG.E.U16 [R4.64], R18 ;  /* 0x0000001204004986 */ /* 0x0003e2000c101506 */
[----:B------:R-:W-:Y:S02]  /*24710*/  IADD3 R6, R29, 0x2b, RZ ;  /* 0x0000002b1d067810 */ /* 0x000fe40007ffe0ff */
[C---:B0-----:R-:W-:Y:S02]  /*24720*/  LEA R8, P6, R3.reuse, R0, 0x1 ;  /* 0x0000000003087211 */ /* 0x041fe400078c08ff */
[----:B------:R-:W-:Y:S02]  /*24730*/  PRMT R14, R18, 0x7632, R14 ;  /* 0x00007632120e7816 */ /* 0x000fe4000000000e */
[----:B------:R-:W-:Y:S02]  /*24740*/  LEA.HI.X.SX32 R9, R3, R2, 0x1, P6 ;  /* 0x0000000203097211 */ /* 0x000fe400030f0eff */
[----:B------:R-:W-:-:S02]  /*24750*/  IADD3 R3, R13, c[0x0][0x198], RZ ;  /* 0x000066000d037a10 */ /* 0x000fc40007ffe0ff */
[----:B-1----:R-:W-:Y:S02]  /*24760*/  LEA R4, P6, R13, R0, 0x1 ;  /* 0x000000000d047211 */ /* 0x002fe400078c08ff */
[----:B------:R-:W-:Y:S01]  /*24770*/  ISETP.LT.AND P4, PT, R6, c[0x0][0x17c], !P0 ;  /* 0x00005f0006007a0c */ /* 0x000fe20004781270 */
[----:B------:R0:W-:Y:S01]  /*24780*/  @P3 STG.E.U16 [R8.64], R14 ;  /* 0x0000000e08003986 */ /* 0x0001e2000c101506 */
[----:B------:R-:W-:Y:S02]  /*24790*/  IADD3 R6, R29, 0x2c, RZ ;  /* 0x0000002c1d067810 */ /* 0x000fe40007ffe0ff */
[----:B------:R-:W-:Y:S02]  /*247a0*/  LEA.HI.X.SX32 R5, R13, R2, 0x1, P6 ;  /* 0x000000020d057211 */ /* 0x000fe400030f0eff */
[----:B------:R-:W-:Y:S02]  /*247b0*/  IADD3 R13, R3, c[0x0][0x198], RZ ;  /* 0x00006600030d7a10 */ /* 0x000fe40007ffe0ff */
[----:B------:R-:W-:Y:S01]  /*247c0*/  ISETP.LT.AND P3, PT, R6, c[0x0][0x17c], !P0 ;  /* 0x00005f0006007a0c */ /* 0x000fe20004761270 */
[----:B-----5:R1:W-:Y:S01]  /*247d0*/  @P2 STG.E.U16 [R4.64], R22 ;  /* 0x0000001604002986 */ /* 0x0203e2000c101506 */
[----:B------:R-:W-:-:S02]  /*247e0*/  IADD3 R6, R29, 0x2d, RZ ;  /* 0x0000002d1d067810 */ /* 0x000fc40007ffe0ff */
[C---:B0-----:R-:W-:Y:S02]  /*247f0*/  LEA R8, P6, R3.reuse, R0, 0x1 ;  /* 0x0000000003087211 */ /* 0x041fe400078c08ff */
[----:B------:R-:W-:Y:S02]  /*24800*/  PRMT R12, R22, 0x7632, R12 ;  /* 0x00007632160c7816 */ /* 0x000fe4000000000c */
[----:B------:R-:W-:Y:S02]  /*24810*/  LEA.HI.X.SX32 R9, R3, R2, 0x1, P6 ;  /* 0x0000000203097211 */ /* 0x000fe400030f0eff */
[C---:B------:R-:W-:Y:S02]  /*24820*/  IADD3 R3, R13.reuse, c[0x0][0x198], RZ ;  /* 0x000066000d037a10 */ /* 0x040fe40007ffe0ff */
[----:B-1----:R-:W-:Y:S02]  /*24830*/  LEA R4, P6, R13, R0, 0x1 ;  /* 0x000000000d047211 */ /* 0x002fe400078c08ff */
[----:B------:R-:W-:Y:S01]  /*24840*/  ISETP.LT.AND P2, PT, R6, c[0x0][0x17c], !P0 ;  /* 0x00005f0006007a0c */ /* 0x000fe20004741270 */
[----:B------:R0:W-:Y:S01]  /*24850*/  @P1 STG.E.U16 [R8.64], R12 ;  /* 0x0000000c08001986 */ /* 0x0001e2000c101506 */
[----:B------:R-:W-:-:S02]  /*24860*/  IADD3 R6, R29, 0x2e, RZ ;  /* 0x0000002e1d067810 */ /* 0x000fc40007ffe0ff */
[----:B------:R-:W-:Y:S02]  /*24870*/  LEA.HI.X.SX32 R5, R13, R2, 0x1, P6 ;  /* 0x000000020d057211 */ /* 0x000fe400030f0eff */
[----:B------:R-:W-:Y:S02]  /*24880*/  IADD3 R13, R3, c[0x0][0x198], RZ ;  /* 0x00006600030d7a10 */ /* 0x000fe40007ffe0ff */
[----:B------:R-:W-:Y:S01]  /*24890*/  ISETP.LT.AND P1, PT, R6, c[0x0][0x17c], !P0 ;  /* 0x00005f0006007a0c */ /* 0x000fe20004721270 */
[----:B--2---:R1:W-:Y:S01]  /*248a0*/  @P5 STG.E.U16 [R4.64], R10 ;  /* 0x0000000a04005986 */ /* 0x0043e2000c101506 */
[----:B------:R-:W-:Y:S02]  /*248b0*/  IADD3 R6, R29, 0x2f, RZ ;  /* 0x0000002f1d067810 */ /* 0x000fe40007ffe0ff */
[----:B0-----:R-:W-:-:S04]  /*248c0*/  LEA R8, P6, R3, R0, 0x1 ;  /* 0x0000000003087211 */ /* 0x001fc800078c08ff */
[----:B------:R-:W-:Y:S02]  /*248d0*/  LEA.HI.X.SX32 R9, R3, R2, 0x1, P6 ;  /* 0x0000000203097211 */ /* 0x000fe400030f0eff */
[----:B------:R-:W-:Y:S02]  /*248e0*/  ISETP.LT.AND P5, PT, R6, c[0x0][0x17c], !P0 ;  /* 0x00005f0006007a0c */ /* 0x000fe400047a1270 */
[C---:B-1----:R-:W-:Y:S02]  /*248f0*/  LEA R4, P6, R13.reuse, R0, 0x1 ;  /* 0x000000000d047211 */ /* 0x042fe400078c08ff */
[----:B------:R-:W-:Y:S02]  /*24900*/  PRMT R6, R10, 0x7632, R6 ;  /* 0x000076320a067816 */ /* 0x000fe40000000006 */
[----:B------:R-:W-:Y:S02]  /*24910*/  LEA.HI.X.SX32 R5, R13, R2, 0x1, P6 ;  /* 0x000000020d057211 */ /* 0x000fe400030f0eff */
[----:B------:R-:W-:Y:S01]  /*24920*/  PRMT R10, R27, 0x7632, R10 ;  /* 0x000076321b0a7816 */ /* 0x000fe2000000000a */
[----:B------:R-:W-:Y:S04]  /*24930*/  @P4 STG.E.U16 [R8.64], R6 ;  /* 0x0000000608004986 */ /* 0x000fe8000c101506 */
[----:B------:R0:W-:Y:S04]  /*24940*/  @P3 STG.E.U16 [R4.64], R27 ;  /* 0x0000001b04003986 */ /* 0x0001e8000c101506 */
[----:B0-----:R-:W2:Y:S01]  /*24950*/  LDL.LU R27, [R1+0x93c] ;  /* 0x00093c00011b7983 */ /* 0x001ea20000300800 */
[----:B------:R-:W-:-:S04]  /*24960*/  IADD3 R17, R13, c[0x0][0x198], RZ ;  /* 0x000066000d117a10 */ /* 0x000fc80007ffe0ff */
[C---:B------:R-:W-:Y:S02]  /*24970*/  LEA R8, P6, R17.reuse, R0, 0x1 ;  /* 0x0000000011087211 */ /* 0x040fe400078c08ff */
[C---:B------:R-:W-:Y:S02]  /*24980*/  IADD3 R13, R17.reuse, c[0x0][0x198], RZ ;  /* 0x00006600110d7a10 */ /* 0x040fe40007ffe0ff */
[----:B------:R-:W-:Y:S02]  /*24990*/  LEA.HI.X.SX32 R9, R17, R2, 0x1, P6 ;  /* 0x0000000211097211 */ /* 0x000fe400030f0eff */
[----:B------:R-:W-:-:S04]  /*249a0*/  LEA R4, P6, R13, R0, 0x1 ;  /* 0x000000000d047211 */ /* 0x000fc800078c08ff */
[----:B------:R-:W-:Y:S01]  /*249b0*/  LEA.HI.X.SX32 R5, R13, R2, 0x1, P6 ;  /* 0x000000020d057211 */ /* 0x000fe200030f0eff */
[----:B------:R-:W-:Y:S01]  /*249c0*/  @P2 STG.E.U16 [R8.64], R10 ;  /* 0x0000000a08002986 */ /* 0x000fe2000c101506 */
[----:B------:R-:W-:-:S03]  /*249d0*/  PRMT R6, R23, 0x7632, R6 ;  /* 0x0000763217067816 */ /* 0x000fc60000000006 */
[----:B------:R0:W-:Y:S04]  /*249e0*/  @P1 STG.E.U16 [R4.64], R23 ;  /* 0x0000001704001986 */ /* 0x0001e8000c101506 */
[----:B0-----:R-:W3:Y:S04]  /*249f0*/  LDL.LU R23, [R1+0x938] ;  /* 0x0009380001177983 */ /* 0x001ee80000300800 */
[----:B------:R-:W0:Y:S01]  /*24a00*/  S2R R18, SR_TID.X ;  /* 0x0000000000127919 */ /* 0x000e220000002100 */
[----:B------:R-:W-:Y:S02]  /*24a10*/  IADD3 R17, R13, c[0x0][0x198], RZ ;  /* 0x000066000d117a10 */ /* 0x000fe40007ffe0ff */
[----:B------:R-:W-:Y:S01]  /*24a20*/  IADD3 R3, R29, 0x30, RZ ;  /* 0x000000301d037810 */ /* 0x000fe20007ffe0ff */
[----:B------:R-:W4:Y:S01]  /*24a30*/  LDL.LU R28, [R1+0xac] ;  /* 0x0000ac00011c7983 */ /* 0x000f220000300800 */
[----:B------:R-:W-:-:S02]  /*24a40*/  LEA R8, P6, R17, R0, 0x1 ;  /* 0x0000000011087211 */ /* 0x000fc400078c08ff */
[----:B------:R-:W-:Y:S02]  /*24a50*/  ISETP.LT.AND P4, PT, R3, c[0x0][0x17c], !P0 ;  /* 0x00005f0003007a0c */ /* 0x000fe40004781270 */
[----:B------:R-:W-:Y:S02]  /*24a60*/  IADD3 R13, R17, c[0x0][0x198], RZ ;  /* 0x00006600110d7a10 */ /* 0x000fe40007ffe0ff */
[----:B------:R-:W-:Y:S02]  /*24a70*/  IADD3 R3, R29, 0x31, RZ ;  /* 0x000000311d037810 */ /* 0x000fe40007ffe0ff */
[----:B------:R-:W-:Y:S02]  /*24a80*/  LEA.HI.X.SX32 R9, R17, R2, 0x1, P6 ;  /* 0x0000000211097211 */ /* 0x000fe400030f0eff */
[----:B------:R-:W-:Y:S02]  /*24a90*/  LEA R4, P6, R13, R0, 0x1 ;  /* 0x000000000d047211 */ /* 0x000fe400078c08ff */
[----:B------:R-:W-:-:S02]  /*24aa0*/  ISETP.LT.AND P3, PT, R3, c[0x0][0x17c], !P0 ;  /* 0x00005f0003007a0c */ /* 0x000fc40004761270 */
[----:B------:R-:W-:Y:S02]  /*24ab0*/  IADD3 R17, R13, c[0x0][0x198], RZ ;  /* 0x000066000d117a10 */ /* 0x000fe40007ffe0ff */
[----:B------:R-:W-:Y:S01]  /*24ac0*/  IADD3 R3, R29, 0x32, RZ ;  /* 0x000000321d037810 */ /* 0x000fe20007ffe0ff */
[C---:B0-----:R-:W-:Y:S01]  /*24ad0*/  IMAD.SHL.U32 R20, R18.reuse, 0x2000, RZ ;  /* 0x0000200012147824 */ /* 0x041fe200078e00ff */
[----:B------:R-:W-:Y:S01]  /*24ae0*/  LEA.HI.X.SX32 R5, R13, R2, 0x1, P6 ;  /* 0x000000020d057211 */ /* 0x000fe200030f0eff */
[----:B------:R0:W-:Y:S01]  /*24af0*/  @P5 STG.E.U16 [R8.64], R6 ;  /* 0x0000000608005986 */ /* 0x0001e2000c101506 */
[----:B------:R-:W-:Y:S02]  /*24b00*/  LOP3.LUT R16, R18, 0x1ff, RZ, 0xc0, !PT ;  /* 0x000001ff12107812 */ /* 0x000fe400078ec0ff */
[----:B------:R-:W-:Y:S02]  /*24b10*/  LOP3.LUT R20, R20, 0xc000, RZ, 0xc0, !PT ;  /* 0x0000c00014147812 */ /* 0x000fe400078ec0ff */
[----:B------:R-:W-:-:S02]  /*24b20*/  ISETP.LT.AND P2, PT, R3, c[0x0][0x17c], !P0 ;  /* 0x00005f0003007a0c */ /* 0x000fc40004741270 */
[----:B------:R-:W-:Y:S01]  /*24b30*/  IADD3 R13, R17, c[0x0][0x198], RZ ;  /* 0x00006600110d7a10 */ /* 0x000fe20007ffe0ff */
[----:B------:R-:W-:Y:S01]  /*24b40*/  IMAD R20, R16, 0x10, R20 ;  /* 0x0000001010147824 */ /* 0x000fe200078e0214 */
[----:B------:R-:W-:Y:S02]  /*24b50*/  IADD3 R3, R29, 0x33, RZ ;  /* 0x000000331d037810 */ /* 0x000fe40007ffe0ff */
[----:B0-----:R-:W-:-:S04]  /*24b60*/  LEA R8, P6, R17, R0, 0x1 ;  /* 0x0000000011087211 */ /* 0x001fc800078c08ff */
[----:B------:R-:W-:Y:S02]  /*24b70*/  LEA.HI.X.SX32 R9, R17, R2, 0x1, P6 ;  /* 0x0000000211097211 */ /* 0x000fe400030f0eff */
[----:B------:R-:W-:Y:S02]  /*24b80*/  IADD3 R17, R13, c[0x0][0x198], RZ ;  /* 0x000066000d117a10 */ /* 0x000fe40007ffe0ff */
[----:B------:R-:W-:Y:S02]  /*24b90*/  ISETP.LT.AND P1, PT, R3, c[0x0][0x17c], !P0 ;  /* 0x00005f0003007a0c */ /* 0x000fe40004721270 */
[----:B------:R-:W-:-:S04]  /*24ba0*/  IADD3 R3, R29, 0x34, RZ ;  /* 0x000000341d037810 */ /* 0x000fc80007ffe0ff */
[----:B------:R-:W-:Y:S02]  /*24bb0*/  ISETP.LT.AND P5, PT, R3, c[0x0][0x17c], !P0 ;  /* 0x00005f0003007a0c */ /* 0x000fe400047a1270 */
[----:B------:R-:W-:Y:S02]  /*24bc0*/  IADD3 R3, R29, 0x35, RZ ;  /* 0x000000351d037810 */ /* 0x000fe40007ffe0ff */
[----:B------:R-:W-:Y:S01]  /*24bd0*/  PRMT R14, R7, 0x7632, R14 ;  /* 0x00007632070e7816 */ /* 0x000fe2000000000e */
[----:B------:R-:W-:-:S05]  /*24be0*/  IMAD.SHL.U32 R22, R18, 0x2000, RZ ;  /* 0x0000200012167824 */ /* 0x000fca00078e00ff */
[----:B------:R-:W-:-:S05]  /*24bf0*/  LOP3.LUT R22, R22, 0xc000, RZ, 0xc0, !PT ;  /* 0x0000c00016167812 */ /* 0x000fca00078ec0ff */
[----:B------:R-:W-:-:S05]  /*24c00*/  IMAD R22, R16, 0x10, R22 ;  /* 0x0000001010167824 */ /* 0x000fca00078e0216 */
[----:B------:R-:W-:Y:S01]  /*24c10*/  LOP3.LUT R22, R22, 0x20, RZ, 0x3c, !PT ;  /* 0x0000002016167812 */ /* 0x000fe200078e3cff */
[----:B--2---:R0:W-:Y:S01]  /*24c20*/  @P4 STG.E.U16 [R4.64], R27 ;  /* 0x0000001b04004986 */ /* 0x0041e2000c101506 */
[----:B------:R-:W-:-:S03]  /*24c30*/  PRMT R10, R27, 0x7632, R10 ;  /* 0x000076321b0a7816 */ /* 0x000fc6000000000a */
[----:B------:R-:W1:Y:S04]  /*24c40*/  LDS.128 R24, [R20] ;  /* 0x0000000014187984 */ /* 0x000e680000000c00 */
[----:B------:R2:W-:Y:S01]  /*24c50*/  @P3 STG.E.U16 [R8.64], R10 ;  /* 0x0000000a08003986 */ /* 0x0005e2000c101506 */
[----:B0-----:R-:W-:-:S04]  /*24c60*/  LEA R4, P6, R13, R0, 0x1 ;  /* 0x000000000d047211 */ /* 0x001fc800078c08ff */
[----:B------:R-:W-:Y:S02]  /*24c70*/  LEA.HI.X.SX32 R5, R13, R2, 0x1, P6 ;  /* 0x000000020d057211 */ /* 0x000fe400030f0eff */
[C---:B------:R-:W-:Y:S02]  /*24c80*/  IADD3 R13, R17.reuse, c[0x0][0x198], RZ ;  /* 0x00006600110d7a10 */ /* 0x040fe40007ffe0ff */
[C---:B--2---:R-:W-:Y:S01]  /*24c90*/  LEA R8, P6, R17.reuse, R0, 0x1 ;  /* 0x0000000011087211 */ /* 0x044fe200078c08ff */
[----:B------:R0:W-:Y:S03]  /*24ca0*/  @P2 STG.E.U16 [R4.64], R7 ;  /* 0x0000000704002986 */ /* 0x0001e6000c101506 */
[----:B------:R-:W-:Y:S02]  /*24cb0*/  LEA.HI.X.SX32 R9, R17, R2, 0x1, P6 ;  /* 0x0000000211097211 */ /* 0x000fe400030f0eff */
[----:B------:R-:W-:-:S02]  /*24cc0*/  IADD3 R17, R13, c[0x0][0x198], RZ ;  /* 0x000066000d117a10 */ /* 0x000fc40007ffe0ff */
[----:B------:R-:W-:Y:S02]  /*24cd0*/  ISETP.LT.AND P4, PT, R3, c[0x0][0x17c], !P0 ;  /* 0x00005f0003007a0c */ /* 0x000fe40004781270 */
[----:B------:R-:W-:Y:S02]  /*24ce0*/  IADD3 R3, R29, 0x36, RZ ;  /* 0x000000361d037810 */ /* 0x000fe40007ffe0ff */
[----:B0-----:R-:W-:-:S04]  /*24cf0*/  LEA R4, P6, R13, R0, 0x1 ;  /* 0x000000000d047211 */ /* 0x001fc800078c08ff */
[----:B------:R-:W-:Y:S02]  /*24d00*/  LEA.HI.X.SX32 R5, R13, R2, 0x1, P6 ;  /* 0x000000020d057211 */ /* 0x000fe400030f0eff */
[C---:B------:R-:W-:Y:S02]  /*24d10*/  LEA R6, P6, R17.reuse, R0, 0x1 ;  /* 0x0000000011067211 */ /* 0x040fe400078c08ff */
[----:B------:R-:W-:Y:S02]  /*24d20*/  IADD3 R13, R17, c[0x0][0x198], RZ ;  /* 0x00006600110d7a10 */ /* 0x000fe40007ffe0ff */
[----:B------:R-:W-:Y:S02]  /*24d30*/  ISETP.LT.AND P3, PT, R3, c[0x0][0x17c], !P0 ;  /* 0x00005f0003007a0c */ /* 0x000fe40004761270 */
[----:B------:R-:W-:Y:S01]  /*24d40*/  IADD3 R3, R29, 0x37, RZ ;  /* 0x000000371d037810 */ /* 0x000fe20007ffe0ff */
[----:B------:R0:W-:Y:S01]  /*24d50*/  @P1 STG.E.U16 [R8.64], R14 ;  /* 0x0000000e08001986 */ /* 0x0001e2000c101506 */
[----:B------:R-:W-:-:S02]  /*24d60*/  LEA.HI.X.SX32 R7, R17, R2, 0x1, P6 ;  /* 0x0000000211077211 */ /* 0x000fc400030f0eff */
[----:B------:R-:W-:Y:S01]  /*24d70*/  LEA R12, P6, R13, R0, 0x1 ;  /* 0x000000000d0c7211 */ /* 0x000fe200078c08ff */
[----:B------:R2:W-:Y:S01]  /*24d80*/  @P5 STG.E.U16 [R4.64], R15 ;  /* 0x0000000f04005986 */ /* 0x0005e2000c101506 */
[----:B------:R-:W-:Y:S02]  /*24d90*/  ISETP.LT.AND P2, PT, R3, c[0x0][0x17c], !P0 ;  /* 0x00005f0003007a0c */ /* 0x000fe40004741270 */
[----:B------:R-:W-:Y:S02]  /*24da0*/  IADD3 R3, R29, 0x38, RZ ;  /* 0x000000381d037810 */ /* 0x000fe40007ffe0ff */
[C---:B0-----:R-:W-:Y:S02]  /*24db0*/  IADD3 R9, R13.reuse, c[0x0][0x198], RZ ;  /* 0x000066000d097a10 */ /* 0x041fe40007ffe0ff */
[----:B------:R-:W-:Y:S02]  /*24dc0*/  LEA.HI.X.SX32 R13, R13, R2, 0x1, P6 ;  /* 0x000000020d0d7211 */ /* 0x000fe400030f0eff */
[----:B--2---:R-:W-:-:S02]  /*24dd0*/  PRMT R5, R15, 0x7632, R5 ;  /* 0x000076320f057816 */ /* 0x004fc40000000005 */
[C---:B------:R-:W-:Y:S02]  /*24de0*/  LEA R4, P6, R9.reuse, R0, 0x1 ;  /* 0x0000000009047211 */ /* 0x040fe400078c08ff */
[----:B------:R-:W-:Y:S01]  /*24df0*/  IADD3 R15, R9, c[0x0][0x198], RZ ;  /* 0x00006600090f7a10 */ /* 0x000fe20007ffe0ff */
[----:B------:R0:W-:Y:S01]  /*24e00*/  @P4 STG.E.U16 [R6.64], R5 ;  /* 0x0000000506004986 */ /* 0x0001e2000c101506 */
[----:B------:R-:W-:Y:S02]  /*24e10*/  ISETP.LT.AND P1, PT, R3, c[0x0][0x17c], !P0 ;  /* 0x00005f0003007a0c */ /* 0x000fe40004721270 */
[----:B------:R-:W-:-:S04]  /*24e20*/  IADD3 R3, R29, 0x39, RZ ;  /* 0x000000391d037810 */ /* 0x000fc80007ffe0ff */
[----:B------:R-:W-:Y:S02]  /*24e30*/  ISETP.LT.AND P5, PT, R3, c[0x0][0x17c], !P0 ;  /* 0x00005f0003007a0c */ /* 0x000fe400047a1270 */
[----:B0-----:R-:W-:Y:S02]  /*24e40*/  LEA.HI.X.SX32 R5, R9, R2, 0x1, P6 ;  /* 0x0000000209057211 */ /* 0x001fe400030f0eff */
[C---:B------:R-:W-:Y:S02]  /*24e50*/  LEA R8, P6, R15.reuse, R0, 0x1 ;  /* 0x000000000f087211 */ /* 0x040fe400078c08ff */
[C---:B------:R-:W-:Y:S02]  /*24e60*/  IADD3 R7, R15.reuse, c[0x0][0x198], RZ ;  /* 0x000066000f077a10 */ /* 0x040fe40007ffe0ff */
[----:B------:R-:W-:Y:S02]  /*24e70*/  LEA.HI.X.SX32 R9, R15, R2, 0x1, P6 ;  /* 0x000000020f097211 */ /* 0x000fe400030f0eff */
[----:B------:R-:W-:Y:S01]  /*24e80*/  LEA R14, P6, R7, R0, 0x1 ;  /* 0x00000000070e7211 */ /* 0x000fe200078c08ff */
[----:B------:R0:W-:Y:S01]  /*24e90*/  @P3 STG.E.U16 [R12.64], R19 ;  /* 0x000000130c003986 */ /* 0x0001e2000c101506 */
[----:B------:R-:W-:-:S02]  /*24ea0*/  PRMT R10, R19, 0x7632, R10 ;  /* 0x00007632130a7816 */ /* 0x000fc4000000000a */
[----:B------:R-:W-:-:S03]  /*24eb0*/  LEA.HI.X.SX32 R15, R7, R2, 0x1, P6 ;  /* 0x00000002070f7211 */ /* 0x000fc600030f0eff */
[----:B------:R-:W-:Y:S01]  /*24ec0*/  @P2 STG.E.U16 [R4.64], R10 ;  /* 0x0000000a04002986 */ /* 0x000fe2000c101506 */
[----:B0-----:R-:W-:-:S03]  /*24ed0*/  IADD3 R13, R7, c[0x0][0x198], RZ ;  /* 0x00006600070d7a10 */ /* 0x001fc60007ffe0ff */
[----:B------:R-:W2:Y:S01]  /*24ee0*/  LDL.LU R19, [R1+0xbc] ;  /* 0x0000bc0001137983 */ /* 0x000ea20000300800 */
[----:B---3--:R-:W-:-:S03]  /*24ef0*/  PRMT R7, R23, 0x7632, R7 ;  /* 0x0000763217077816 */ /* 0x008fc60000000007 */
[----:B------:R-:W-:Y:S04]  /*24f00*/  @P1 STG.E.U16 [R8.64], R23 ;  /* 0x0000001708001986 */ /* 0x000fe8000c101506 */
[----:B-1----:R-:W-:Y:S04]  /*24f10*/  STL [R1+0x14], R25 ;  /* 0x0000141901007387 */ /* 0x002fe80000100800 */
[----:B------:R0:W-:Y:S04]  /*24f20*/  @P5 STG.E.U16 [R14.64], R7 ;  /* 0x000000070e005986 */ /* 0x0001e8000c101506 */
[----:B------:R-:W-:Y:S04]  /*24f30*/  STL.64 [R1+0x18], R26 ;  /* 0x0000181a01007387 */ /* 0x000fe80000100a00 */
[----:B------:R-:W-:Y:S01]  /*24f40*/  STL [R1+0x934], R22 ;  /* 0x0009341601007387 */ /* 0x000fe20000100800 */
[----:B0-----:R-:W-:-:S03]  /*24f50*/  IMAD.MOV.U32 R14, RZ, RZ, R24 ;  /* 0x000000ffff0e7224 */ /* 0x001fc600078e0018 */
[----:B------:R-:W-:Y:S04]  /*24f60*/  STL [R1+0x930], R21 ;  /* 0x0009301501007387 */ /* 0x000fe80000100800 */
[----:B------:R-:W0:Y:S04]  /*24f70*/  LDS.128 R24, [R22] ;  /* 0x0000000016187984 */ /* 0x000e280000000c00 */
[----:B------:R-:W1:Y:S04]  /*24f80*/  LDS.128 R20, [R20+0x2000] ;  /* 0x0020000014147984 */ /* 0x000e680000000c00 */
[----:B0-----:R-:W-:Y:S04]  /*24f90*/  STL.64 [R1+0x928], R26 ;  /* 0x0009281a01007387 */ /* 0x001fe80000100a00 */
[----:B-1----:R-:W-:Y:S04]  /*24fa0*/  STL [R1+0x4], R21 ;  /* 0x0000041501007387 */ /* 0x002fe80000100800 */
[----:B------:R0:W-:Y:S04]  /*24fb0*/  STL.64 [R1+0x8], R22 ;  /* 0x0000081601007387 */ /* 0x0001e80000100a00 */
[----:B0-----:R-:W3:Y:S04]  /*24fc0*/  LDL.LU R22, [R1+0x934] ;  /* 0x0009340001167983 */ /* 0x001ee80000300800 */
[----:B------:R-:W5:Y:S01]  /*24fd0*/  LDL.LU R21, [R1+0x930] ;  /* 0x0009300001157983 */ /* 0x000f620000300800 */
[----:B------:R-:W-:-:S04]  /*24fe0*/  IADD3 R3, R29, 0x3a, RZ ;  /* 0x0000003a1d037810 */ /* 0x000fc80007ffe0ff */
[----:B------:R-:W-:Y:S02]  /*24ff0*/  ISETP.LT.AND P4, PT, R3, c[0x0][0x17c], !P0 ;  /* 0x00005f0003007a0c */ /* 0x000fe40004781270 */
[----:B------:R-:W-:Y:S02]  /*25000*/  IADD3 R3, R29, 0x3b, RZ ;  /* 0x0000003b1d037810 */ /* 0x000fe40007ffe0ff */
[----:B------:R-:W-:Y:S02]  /*25010*/  LEA R12, P6, R13, R0, 0x1 ;  /* 0x000000000d0c7211 */ /* 0x000fe400078c08ff */
[----:B------:R-:W-:Y:S02]  /*25020*/  ISETP.LT.AND P3, PT, R3, c[0x0][0x17c], !P0 ;  /* 0x00005f0003007a0c */ /* 0x000fe40004761270 */
[----:B------:R-:W-:Y:S02]  /*25030*/  IADD3 R5, R13, c[0x0][0x198], RZ ;  /* 0x000066000d057a10 */ /* 0x000fe40007ffe0ff */
[----:B------:R-:W-:-:S02]  /*25040*/  IADD3 R3, R29, 0x3c, RZ ;  /* 0x0000003c1d037810 */ /* 0x000fc40007ffe0ff */
[----:B------:R-:W-:Y:S02]  /*25050*/  LEA.HI.X.SX32 R13, R13, R2, 0x1, P6 ;  /* 0x000000020d0d7211 */ /* 0x000fe400030f0eff */
[----:B------:R-:W-:Y:S02]  /*25060*/  LEA R6, P6, R5, R0, 0x1 ;  /* 0x0000000005067211 */ /* 0x000fe400078c08ff */
[----:B------:R-:W-:Y:S02]  /*25070*/  ISETP.LT.AND P2, PT, R3, c[0x0][0x17c], !P0 ;  /* 0x00005f0003007a0c */ /* 0x000fe40004741270 */
[C---:B------:R-:W-:Y:S02]  /*25080*/  IADD3 R17, R5.reuse, c[0x0][0x198], RZ ;  /* 0x0000660005117a10 */ /* 0x040fe40007ffe0ff */
[----:B------:R-:W-:Y:S02]  /*25090*/  LEA.HI.X.SX32 R7, R5, R2, 0x1, P6 ;  /* 0x0000000205077211 */ /* 0x000fe400030f0eff */
[----:B------:R-:W-:-:S02]  /*250a0*/  LEA R8, P6, R17, R0, 0x1 ;  /* 0x0000000011087211 */ /* 0x000fc400078c08ff */
[----:B------:R-:W-:Y:S02]  /*250b0*/  IADD3 R3, R29, 0x3d, RZ ;  /* 0x0000003d1d037810 */ /* 0x000fe40007ffe0ff */
[----:B------:R-:W-:Y:S02]  /*250c0*/  PRMT R5, R11, 0x7632, R5 ;  /* 0x000076320b057816 */ /* 0x000fe40000000005 */
[----:B------:R-:W-:Y:S01]  /*250d0*/  LEA.HI.X.SX32 R9, R17, R2, 0x1, P6 ;  /* 0x0000000211097211 */ /* 0x000fe200030f0eff */
[----:B------:R-:W-:Y:S01]  /*250e0*/  @P4 STG.E.U16 [R12.64], R11 ;  /* 0x0000000b0c004986 */ /* 0x000fe2000c101506 */
[----:B------:R-:W-:Y:S02]  /*250f0*/  ISETP.LT.AND P1, PT, R3, c[0x0][0x17c], !P0 ;  /* 0x00005f0003007a0c */ /* 0x000fe40004721270 */
[----:B------:R-:W-:Y:S01]  /*25100*/  IADD3 R3, R29, 0x3e, RZ ;  /* 0x0000003e1d037810 */ /* 0x000fe20007ffe0ff */
[----:B------:R-:W-:Y:S01]  /*25110*/  @P3 STG.E.U16 [R6.64], R5 ;  /* 0x0000000506003986 */ /* 0x000fe2000c101506 */
[----:B------:R-:W-:-:S03]  /*25120*/  IADD3 R17, R17, c[0x0][0x198], RZ ;  /* 0x0000660011117a10 */ /* 0x000fc60007ffe0ff */
[----:B----4-:R0:W-:Y:S01]  /*25130*/  @P2 STG.E.U16 [R8.64], R28 ;  /* 0x0000001c08002986 */ /* 0x0101e2000c101506 */
[----:B------:R-:W-:Y:S02]  /*25140*/  ISETP.LT.AND P5, PT, R3, c[0x0][0x17c], !P0 ;  /* 0x00005f0003007a0c */ /* 0x000fe400047a1270 */
[----:B------:R-:W-:Y:S02]  /*25150*/  IADD3 R3, R29, 0x3f, RZ ;  /* 0x0000003f1d037810 */ /* 0x000fe40007ffe0ff */
[----:B------:R-:W-:Y:S02]  /*25160*/  LEA R4, P6, R17, R0, 0x1 ;  /* 0x0000000011047211 */ /* 0x000fe400078c08ff */
[----:B0-----:R-:W-:Y:S01]  /*25170*/  PRMT R9, R28, 0x7632, R9 ;  /* 0x000076321c097816 */ /* 0x001fe20000000009 */
[----:B------:R-:W-:Y:S01]  /*25180*/  IMAD.SHL.U32 R28, R18, 0x2000, RZ ;  /* 0x00002000121c7824 */ /* 0x000fe200078e00ff */
[----:B------:R-:W-:Y:S02]  /*25190*/  ISETP.LT.AND P4, PT, R3, c[0x0][0x17c], !P0 ;  /* 0x00005f0003007a0c */ /* 0x000fe40004781270 */
[----:B------:R-:W-:-:S02]  /*251a0*/  IADD3 R3, R29, 0x40, RZ ;  /* 0x000000401d037810 */ /* 0x000fc40007ffe0ff */
[----:B------:R-:W-:Y:S02]  /*251b0*/  LOP3.LUT R28, R28, 0xc000, RZ, 0xc0, !PT ;  /* 0x0000c0001c1c7812 */ /* 0x000fe400078ec0ff */
[C---:B------:R-:W-:Y:S02]  /*251c0*/  IADD3 R11, R17.reuse, c[0x0][0x198], RZ ;  /* 0x00006600110b7a10 */ /* 0x040fe40007ffe0ff */
[----:B------:R-:W-:Y:S01]  /*251d0*/  LEA.HI.X.SX32 R5, R17, R2, 0x1, P6 ;  /* 0x0000000211057211 */ /* 0x000fe200030f0eff */
[----:B------:R-:W-:Y:S01]  /*251e0*/  IMAD R28, R16, 0x10, R28 ;  /* 0x00000010101c7824 */ /* 0x000fe200078e021c */
[----:B------:R-:W-:Y:S02]  /*251f0*/  ISETP.LT.AND P3, PT, R3, c[0x0][0x17c], !P0 ;  /* 0x00005f0003007a0c */ /* 0x000fe40004761270 */
[----:B------:R-:W-:Y:S02]  /*25200*/  LEA R6, P6, R11, R0, 0x1 ;  /* 0x000000000b067211 */ /* 0x000fe400078c08ff */
[----:B------:R-:W-:-:S02]  /*25210*/  IADD3 R3, R29, 0x41, RZ ;  /* 0x000000411d037810 */ /* 0x000fc40007ffe0ff */
[----:B------:R-:W-:Y:S02]  /*25220*/  LEA.HI.X.SX32 R7, R11, R2, 0x1, P6 ;  /* 0x000000020b077211 */ /* 0x000fe400030f0eff */
[----:B------:R-:W-:Y:S02]  /*25230*/  ISETP.LT.AND P2, PT, R3, c[0x0][0x17c], !P0 ;  /* 0x00005f0003007a0c */ /* 0x000fe40004741270 */
[----:B------:R-:W-:Y:S02]  /*25240*/  IADD3 R13, R11, c[0x0][0x198], RZ ;  /* 0x000066000b0d7a10 */ /* 0x000fe40007ffe0ff */
[----:B------:R-:W-:Y:S02]  /*25250*/  LOP3.LUT R28, R28, 0x40, RZ, 0x3c, !PT ;  /* 0x000000401c1c7812 */ /* 0x000fe400078e3cff */
[----:B------:R-:W-:Y:S01]  /*25260*/  IADD3 R3, R29, 0x42, RZ ;  /* 0x000000421d037810 */ /* 0x000fe20007ffe0ff */
[----:B------:R0:W-:Y:S01]  /*25270*/  @P1 STG.E.U16 [R4.64], R9 ;  /* 0x0000000904001986 */ /* 0x0001e2000c101506 */
[----:B------:R-:W-:Y:S01]  /*25280*/  IMAD.SHL.U32 R27, R18, 0x2000, RZ ;  /* 0x00002000121b7824 */ /* 0x000fe200078e00ff */
[----:B------:R-:W-:-:S02]  /*25290*/  LEA R8, P6, R13, R0, 0x1 ;  /* 0x000000000d087211 */ /* 0x000fc400078c08ff */
[----:B------:R-:W-:Y:S02]  /*252a0*/  ISETP.LT.AND P1, PT, R3, c[0x0][0x17c], !P0 ;  /* 0x00005f0003007a0c */ /* 0x000fe40004721270 */
[----:B------:R-:W-:Y:S02]  /*252b0*/  IADD3 R3, R29, 0x43, RZ ;  /* 0x000000431d037810 */ /* 0x000fe40007ffe0ff */
[----:B------:R-:W-:Y:S02]  /*252c0*/  IADD3 R15, R13, c[0x0][0x198], RZ ;  /* 0x000066000d0f7a10 */ /* 0x000fe40007ffe0ff */
[----:B------:R-:W-:Y:S02]  /*252d0*/  LOP3.LUT R27, R27, 0xc000, RZ, 0xc0, !PT ;  /* 0x0000c0001b1b7812 */ /* 0x000fe400078ec0ff */
[----:B0-----:R-:W-:Y:S02]  /*252e0*/  LEA.HI.X.SX32 R9, R13, R2, 0x1, P6 ;  /* 0x000000020d097211 */ /* 0x001fe400030f0eff */
[----:B------:R-:W-:Y:S01]  /*252f0*/  LEA R10, P6, R15, R0, 0x1 ;  /* 0x000000000f0a7211 */ /* 0x000fe200078c08ff */
[----:B------:R-:W-:-:S03]  /*25300*/  IMAD R27, R16, 0x10, R27 ;  /* 0x00000010101b7824 */ /* 0x000fc600078e021b */
[C---:B------:R-:W-:Y:S02]  /*25310*/  LEA.HI.X.SX32 R11, R15.reuse, R2, 0x1, P6 ;  /* 0x000000020f0b7211 */ /* 0x040fe400030f0eff */
[----:B------:R-:W-:Y:S02]  /*25320*/  IADD3 R15, R15, c[0x0][0x198], RZ ;  /* 0x000066000f0f7a10 */ /* 0x000fe40007ffe0ff */
[----:B------:R-:W-:Y:S02]  /*25330*/  LOP3.LUT R27, R27, 0x60, RZ, 0x3c, !PT ;  /* 0x000000601b1b7812 */ /* 0x000fe400078e3cff */
[----:B------:R-:W-:Y:S02]  /*25340*/  LEA R12, P6, R15, R0, 0x1 ;  /* 0x000000000f0c7211 */ /* 0x000fe400078c08ff */
[----:B------:R-:W-:Y:S02]  /*25350*/  PRMT R17, R14, 0x7632, R17 ;  /* 0x000076320e117816 */ /* 0x000fe40000000011 */
[C---:B------:R-:W-:Y:S01]  /*25360*/  IADD3 R18, R29.reuse, 0x46, RZ ;  /* 0x000000461d127810 */ /* 0x040fe20007ffe0ff */
[----:B------:R-:W-:Y:S01]  /*25370*/  IMAD.MOV.U32 R26, RZ, RZ, R20 ;  /* 0x000000ffff1a7224 */ /* 0x000fe200078e0014 */
[----:B------:R-:W-:Y:S01]  /*25380*/  IADD3 R20, R29, 0x4a, RZ ;  /* 0x0000004a1d147810 */ /* 0x000fe20007ffe0ff */
[----:B--2---:R-:W-:Y:S04]  /*25390*/  @P5 STG.E.U16 [R6.64], R19 ;  /* 0x0000001306005986 */ /* 0x004fe8000c101506 */
[----:B------:R-:W0:Y:S01]  /*253a0*/  LDS.128 R4, [R28] ;  /* 0x000000001c047984 */ /* 0x000e220000000c00 */
[----:B------:R-:W-:-:S02]  /*253b0*/  PRMT R13, R19, 0x7632, R13 ;  /* 0x00007632130d7816 */ /* 0x000fc4000000000d */
[----:B------:R-:W-:Y:S02]  /*253c0*/  ISETP.LT.AND P5, PT, R3, c[0x0][0x17c], !P0 ;  /* 0x00005f0003007a0c */ /* 0x000fe400047a1270 */
[----:B------:R-:W-:Y:S01]  /*253d0*/  IADD3 R3, R29, 0x44, RZ ;  /* 0x000000441d037810 */ /* 0x000fe20007ffe0ff */
[----:B------:R1:W-:Y:S03]  /*253e0*/  @P4 STG.E.U16 [R8.64], R13 ;  /* 0x0000000d08004986 */ /* 0x0003e6000c101506 */
[----:B------:R-:W-:Y:S02]  /*253f0*/  ISETP.LT.AND P4, PT, R3, c[0x0][0x17c], !P0 ;  /* 0x00005f0003007a0c */ /* 0x000fe40004781270 */
[----:B------:R-:W-:Y:S01]  /*25400*/  IADD3 R3, R29, 0x45, RZ ;  /* 0x000000451d037810 */ /* 0x000fe20007ffe0ff */
[----:B------:R2:W-:Y:S03]  /*25410*/  @P3 STG.E.U16 [R10.64], R14 ;  /* 0x0000000e0a003986 */ /* 0x0005e6000c101506 */
[----:B------:R-:W-:Y:S01]  /*25420*/  ISETP.LT.AND P3, PT, R3, c[0x0][0x17c], !P0 ;  /* 0x00005f0003007a0c */ /* 0x000fe20004761270 */
[----:B------:R-:W4:Y:S01]  /*25430*/  LDS.128 R8, [R27] ;  /* 0x000000001b087984 */ /* 0x000f220000000c00 */
[----:B------:R-:W-:-:S02]  /*25440*/  IADD3 R3, R15, c[0x0][0x198], RZ ;  /* 0x000066000f037a10 */ /* 0x000fc40007ffe0ff */
[----:B-1----:R-:W-:Y:S02]  /*25450*/  LEA.HI.X.SX32 R13, R15, R2, 0x1, P6 ;  /* 0x000000020f0d7211 */ /* 0x002fe400030f0eff */
[C---:B------:R-:W-:Y:S02]  /*25460*/  IADD3 R16, R3.reuse, c[0x0][0x198], RZ ;  /* 0x0000660003107a10 */ /* 0x040fe40007ffe0ff */
[C---:B--2---:R-:W-:Y:S01]  /*25470*/  LEA R14, P6, R3.reuse, R0, 0x1 ;  /* 0x00000000030e7211 */ /* 0x044fe200078c08ff */
[----:B------:R1:W-:Y:S03]  /*25480*/  @P2 STG.E.U16 [R12.64], R17 ;  /* 0x000000110c002986 */ /* 0x0003e6000c101506 */
[----:B------:R-:W-:Y:S02]  /*25490*/  LEA.HI.X.SX32 R15, R3, R2, 0x1, P6 ;  /* 0x00000002030f7211 */ /* 0x000fe400030f0eff */
[----:B------:R-:W-:-:S03]  /*254a0*/  IADD3 R3, R16, c[0x0][0x198], RZ ;  /* 0x0000660010037a10 */ /* 0x000fc60007ffe0ff */
[----:B------:R2:W-:Y:S01]  /*254b0*/  @P1 STG.E.U16 [R14.64], R24 ;  /* 0x000000180e001986 */ /* 0x0005e2000c101506 */
[----:B-1----:R-:W-:-:S04]  /*254c0*/  LEA R12, P6, R16, R0, 0x1 ;  /* 0x00000000100c7211 */ /* 0x002fc800078c08ff */
[----:B------:R-:W-:Y:S02]  /*254d0*/  LEA.HI.X.SX32 R13, R16, R2, 0x1, P6 ;  /* 0x00000002100d7211 */ /* 0x000fe400030f0eff */
[----:B--2---:R-:W-:Y:S02]  /*254e0*/  PRMT R24, R24, 0x7632, R24 ;  /* 0x0000763218187816 */ /* 0x004fe40000000018 */
[C---:B------:R-:W-:Y:S02]  /*254f0*/  LEA R14, P6, R3.reuse, R0, 0x1 ;  /* 0x00000000030e7211 */ /* 0x040fe400078c08ff */
[----:B------:R-:W-:Y:S01]  /*25500*/  ISETP.LT.AND P2, PT, R18, c[0x0][0x17c], !P0 ;  /* 0x00005f0012007a0c */ /* 0x000fe20004741270 */
[----:B------:R1:W-:Y:S01]  /*25510*/  @P5 STG.E.U16 [R12.64], R24 ;  /* 0x000000180c005986 */ /* 0x0003e2000c101506 */
[----:B------:R-:W-:Y:S02]  /*25520*/  LEA.HI.X.SX32 R15, R3, R2, 0x1, P6 ;  /* 0x00000002030f7211 */ /* 0x000fe400030f0eff */
[----:B------:R-:W-:-:S02]  /*25530*/  IADD3 R18, R29, 0x47, RZ ;  /* 0x000000471d127810 */ /* 0x000fc40007ffe0ff */
[----:B------:R-:W-:Y:S01]  /*25540*/  IADD3 R16, R29, 0x48, RZ ;  /* 0x000000481d107810 */ /* 0x000fe20007ffe0ff */
[----:B0-----:R0:W-:Y:S01]  /*25550*/  @P4 STG.E.U16 [R14.64], R4 ;  /* 0x000000040e004986 */ /* 0x0011e2000c101506 */
[----:B------:R-:W-:Y:S02]  /*25560*/  ISETP.LT.AND P1, PT, R18, c[0x0][0x17c], !P0 ;  /* 0x00005f0012007a0c */ /* 0x000fe40004721270 */
[----:B-1----:R-:W-:Y:S02]  /*25570*/  IADD3 R12, R3, c[0x0][0x198], RZ ;  /* 0x00006600030c7a10 */ /* 0x002fe40007ffe0ff */
[----:B------:R-:W-:Y:S02]  /*25580*/  IADD3 R3, R29, 0x49, RZ ;  /* 0x000000491d037810 */ /* 0x000fe40007ffe0ff */
[----:B------:R-:W-:Y:S02]  /*25590*/  LEA R18, P6, R12, R0, 0x1 ;  /* 0x000000000c127211 */ /* 0x000fe400078c08ff */
[----:B------:R-:W-:-:S02]  /*255a0*/  ISETP.LT.AND P4, PT, R3, c[0x0][0x17c], !P0 ;  /* 0x00005f0003007a0c */ /* 0x000fc40004781270 */
[----:B------:R-:W-:Y:S02]  /*255b0*/  IADD3 R3, R12, c[0x0][0x198], RZ ;  /* 0x000066000c037a10 */ /* 0x000fe40007ffe0ff */
[----:B------:R-:W-:Y:S02]  /*255c0*/  ISETP.LT.AND P5, PT, R16, c[0x0][0x17c], !P0 ;  /* 0x00005f0010007a0c */ /* 0x000fe400047a1270 */
[----:B------:R-:W-:Y:S02]  /*255d0*/  LEA.HI.X.SX32 R19, R12, R2, 0x1, P6 ;  /* 0x000000020c137211 */ /* 0x000fe400030f0eff */
[----:B------:R-:W-:-:S04]  /*255e0*/  LEA R16, P6, R3, R0, 0x1 ;  /* 0x0000000003107211 */ /* 0x000fc800078c08ff */
[C---:B------:R-:W-:Y:S01]  /*255f0*/  LEA.HI.X.SX32 R17, R3.reuse, R2, 0x1, P6 ;  /* 0x0000000203117211 */ /* 0x040fe200030f0eff */
[----:B---3--:R1:W-:Y:S01]  /*25600*/  LDS.128 R12, [R22+0x2000] ;  /* 0x00200000160c7984 */ /* 0x0083e20000000c00 */
[----:B-----5:R-:W-:Y:S02]  /*25610*/  PRMT R21, R4, 0x7632, R21 ;  /* 0x0000763204157816 */ /* 0x020fe40000000015 */
[----:B0-----:R-:W-:-:S04]  /*25620*/  IADD3 R4, R3, c[0x0][0x198], RZ ;  /* 0x0000660003047a10 */ /* 0x001fc80007ffe0ff */
[C---:B-1----:R-:W-:Y:S02]  /*25630*/  LEA R22, P6, R4.reuse, R0, 0x1 ;  /* 0x0000000004167211 */ /* 0x042fe400078c08ff */
[----:B------:R-:W-:Y:S01]  /*25640*/  IADD3 R3, R4, c[0x0][0x198], RZ ;  /* 0x0000660004037a10 */ /* 0x000fe20007ffe0ff */
[----:B------:R0:W-:Y:S01]  /*25650*/  @P3 STG.E.U16 [R18.64], R21 ;  /* 0x0000001512003986 */ /* 0x0001e2000c101506 */
[----:B------:R-:W-:Y:S02]  /*25660*/  ISETP.LT.AND P3, PT, R20, c[0x0][0x17c], !P0 ;  /* 0x00005f0014007a0c */ /* 0x000fe40004761270 */
[----:B------:R-:W-:Y:S02]  /*25670*/  LEA.HI.X.SX32 R23, R4, R2, 0x1, P6 ;  /* 0x0000000204177211 */ /* 0x000fe400030f0eff */
[C---:B------:R-:W-:Y:S01]  /*25680*/  LEA R20, P6, R3.reuse, R0, 0x1 ;  /* 0x0000000003147211 */ /* 0x040fe200078c08ff */
[----:B----4-:R1:W-:Y:S03]  /*25690*/  @P2 STG.E.U16 [R16.64], R8 ;  /* 0x0000000810002986 */ /* 0x0103e6000c101506 */
[----:B0-----:R-:W-:-:S02]  /*256a0*/  LEA.HI.X.SX32 R21, R3, R2, 0x1, P6 ;  /* 0x0000000203157211 */ /* 0x001fc400030f0eff */
[----:B-1----:R-:W-:-:S05]  /*256b0*/  PRMT R8, R8, 0x7632, R8 ;  /* 0x0000763208087816 */ /* 0x002fca0000000008 */
[----:B------:R0:W-:Y:S04]  /*256c0*/  @P1 STG.E.U16 [R22.64], R8 ;  /* 0x0000000816001986 */ /* 0x0001e8000c101506 */
[----:B------:R-:W-:Y:S04]  /*256d0*/  @P5 STG.E.U16 [R20.64], R26 ;  /* 0x0000001a14005986 */ /* 0x000fe8000c101506 */
[----:B------:R-:W1:Y:S01]  /*256e0*/  LDS.128 R20, [R27+0x2000] ;  /* 0x002000001b147984 */ /* 0x000e620000000c00 */
[C---:B------:R-:W-:Y:S02]  /*256f0*/  IADD3 R4, R29.reuse, 0x4c, RZ ;  /* 0x0000004c1d047810 */ /* 0x040fe40007ffe0ff */
[----:B------:R-:W-:-:S02]  /*25700*/  IADD3 R18, R29, 0x4b, RZ ;  /* 0x0000004b1d127810 */ /* 0x000fc40007ffe0ff */
[----:B0-----:R-:W-:Y:S02]  /*25710*/  IADD3 R8, R29, 0x4d, RZ ;  /* 0x0000004d1d087810 */ /* 0x001fe40007ffe0ff */
[----:B------:R-:W-:Y:S02]  /*25720*/  ISETP.LT.AND P1, PT, R4, c[0x0][0x17c], !P0 ;  /* 0x00005f0004007a0c */ /* 0x000fe40004721270 */
[----:B------:R-:W-:Y:S02]  /*25730*/  IADD3 R4, R3, c[0x0][0x198], RZ ;  /* 0x0000660003047a10 */ /* 0x000fe40007ffe0ff */
[----:B------:R-:W-:Y:S01]  /*25740*/  ISETP.LT.AND P2, PT, R18, c[0x0][0x17c], !P0 ;  /* 0x00005f0012007a0c */ /* 0x000fe20004741270 */
[----:B-1----:R0:W-:Y:S01]  /*25750*/  STL [R1+0x920], R23 ;  /* 0x0009201701007387 */ /* 0x0021e20000100800 */
[----:B------:R-:W-:-:S03]  /*25760*/  ISETP.LT.AND P5, PT, R8, c[0x0][0x17c], !P0 ;  /* 0x00005f0008007a0c */ /* 0x000fc600047a1270 */
[----:B------:R1:W2:Y:S04]  /*25770*/  LDS.128 R16, [R28+0x2000] ;  /* 0x002000001c107984 */ /* 0x0002a80000000c00 */
[----:B0-----:R-:W3:Y:S01]  /*25780*/  LDL.LU R23, [R1+0x3f4] ;  /* 0x0003f40001177983 */ /* 0x001ee20000300800 */
[----:B------:R-:W-:Y:S01]  /*25790*/  IMAD.MOV.U32 R8, RZ, RZ, R26 ;  /* 0x000000ffff087224 */ /* 0x000fe200078e001a */
[----:B-1----:R-:W-:-:S04]  /*257a0*/  LEA R28, P6, R4, R0, 0x1 ;  /* 0x00000000041c7211 */ /* 0x002fc800078c08ff */
[----:B------:R-:W-:Y:S02]  /*257b0*/  LEA.HI.X.SX32 R29, R4, R2, 0x1, P6 ;  /* 0x00000002041d7211 */ /* 0x000fe400030f0eff */
[----:B------:R-:W-:-:S05]  /*257c0*/  PRMT R24, R8, 0x7632, R24 ;  /* 0x0000763208187816 */ /* 0x000fca0000000018 */
[----:B------:R0:W-:Y:S04]  /*257d0*/  @P4 STG.E.U16 [R28.64], R24 ;  /* 0x000000181c004986 */ /* 0x0001e8000c101506 */
[----:B0-----:R-:W4:Y:S01]  /*257e0*/  LDL.LU R24, [R1+0x14] ;  /* 0x0000140001187983 */ /* 0x001f220000300800 */
[----:B------:R-:W-:-:S04]  /*257f0*/  IADD3 R3, R4, c[0x0][0x198], RZ ;  /* 0x0000660004037a10 */ /* 0x000fc80007ffe0ff */
[C---:B------:R-:W-:Y:S02]  /*25800*/  LEA R26, P6, R3.reuse, R0, 0x1 ;  /* 0x00000000031a7211 */ /* 0x040fe400078c08ff */
[C---:B------:R-:W-:Y:S02]  /*25810*/  IADD3 R8, R3.reuse, c[0x0][0x198], RZ ;  /* 0x0000660003087a10 */ /* 0x040fe40007ffe0ff */
[----:B------:R-:W-:Y:S02]  /*25820*/  LEA.HI.X.SX32 R27, R3, R2, 0x1, P6 ;  /* 0x00000002031b7211 */ /* 0x000fe400030f0eff */
[----:B------:R-:W-:-:S03]  /*25830*/  LEA R28, P6, R8, R0, 0x1 ;  /* 0x00000000081c7211 */ /* 0x000fc600078c08ff */
[----:B------:R0:W-:Y:S01]  /*25840*/  @P3 STG.E.U16 [R26.64], R12 ;  /* 0x0000000c1a003986 */ /* 0x0001e2000c101506 */
[----:B------:R-:W-:Y:S02]  /*25850*/  LEA.HI.X.SX32 R29, R8, R2, 0x1, P6 ;  /* 0x00000002081d7211 */ /* 0x000fe400030f0eff */
[----:B0-----:R-:W-:-:S05]  /*25860*/  PRMT R12, R12, 0x7632, R12 ;  /* 0x000076320c0c7816 */ /* 0x001fca000000000c */
[----:B------:R0:W-:Y:S01]  /*25870*/  @P2 STG.E.U16 [R28.64], R12 ;  /* 0x0000000c1c002986 */ /* 0x0001e2000c101506 */
[C---:B---3--:R-:W-:Y:S02]  /*25880*/  IADD3 R4, R23.reuse, 0x4e, RZ ;  /* 0x0000004e17047810 */ /* 0x048fe40007ffe0ff */
[----:B------:R-:W-:Y:S02]  /*25890*/  IADD3 R3, R23, 0x4f, RZ ;  /* 0x0000004f17037810 */ /* 0x000fe40007ffe0ff */
[----:B------:R-:W-:Y:S02]  /*258a0*/  ISETP.LT.AND P4, PT, R4, c[0x0][0x17c], !P0 ;  /* 0x00005f0004007a0c */ /* 0x000fe40004781270 */
[----:B------:R-:W-:Y:S02]  /*258b0*/  IADD3 R4, R8, c[0x0][0x198], RZ ;  /* 0x0000660008047a10 */ /* 0x000fe40007ffe0ff */
[----:B------:R-:W-:Y:S02]  /*258c0*/  ISETP.LT.AND P3, PT, R3, c[0x0][0x17c], !P0 ;  /* 0x00005f0003007a0c */ /* 0x000fe40004761270 */
[----:B------:R-:W-:-:S02]  /*258d0*/  LEA R26, P6, R4, R0, 0x1 ;  /* 0x00000000041a7211 */ /* 0x000fc400078c08ff */
[C---:B------:R-:W-:Y:S02]  /*258e0*/  IADD3 R3, R4.reuse, c[0x0][0x198], RZ ;  /* 0x0000660004037a10 */ /* 0x040fe40007ffe0ff */
[----:B------:R-:W-:Y:S02]  /*258f0*/  LEA.HI.X.SX32 R27, R4, R2, 0x1, P6 ;  /* 0x00000002041b7211 */ /* 0x000fe400030f0eff */
[C---:B0-----:R-:W-:Y:S02]  /*25900*/  LEA R28, P6, R3.reuse, R0, 0x1 ;  /* 0x00000000031c7211 */ /* 0x041fe400078c08ff */
[C---:B------:R-:W-:Y:S01]  /*25910*/  IADD3 R4, R3.reuse, c[0x0][0x198], RZ ;  /* 0x0000660003047a10 */ /* 0x040fe20007ffe0ff */
[----:B--2---:R0:W-:Y:S01]  /*25920*/  @P1 STG.E.U16 [R26.64], R16 ;  /* 0x000000101a001986 */ /* 0x0041e2000c101506 */
[----:B------:R-:W-:Y:S02]  /*25930*/  LEA.HI.X.SX32 R29, R3, R2, 0x1, P6 ;  /* 0x00000002031d7211 */ /* 0x000fe400030f0eff */
[----:B------:R-:W-:-:S02]  /*25940*/  IADD3 R3, R4, c[0x0][0x198], RZ ;  /* 0x0000660004037a10 */ /* 0x000fc40007ffe0ff */
[----:B------:R-:W-:Y:S02]  /*25950*/  IADD3 R8, R23, 0x50, RZ ;  /* 0x0000005017087810 */ /* 0x000fe40007ffe0ff */
[----:B0-----:R-:W-:Y:S02]  /*25960*/  LEA R26, P6, R4, R0, 0x1 ;  /* 0x00000000041a7211 */ /* 0x001fe400078c08ff */
[----:B------:R-:W-:Y:S02]  /*25970*/  PRMT R16, R16, 0x7632, R16 ;  /* 0x0000763210107816 */ /* 0x000fe40000000010 */
[----:B------:R-:W-:-:S03]  /*25980*/  LEA.HI.X.SX32 R27, R4, R2, 0x1, P6 ;  /* 0x00000002041b7211 */ /* 0x000fc600030f0eff */
[----:B------:R0:W-:Y:S01]  /*25990*/  @P5 STG.E.U16 [R28.64], R16 ;  /* 0x000000101c005986 */ /* 0x0001e2000c101506 */
[----:B------:R-:W-:Y:S02]  /*259a0*/  ISETP.LT.AND P2, PT, R8, c[0x0][0x17c], !P0 ;  /* 0x00005f0008007a0c */ /* 0x000fe40004741270 */
[----:B------:R-:W-:Y:S01]  /*259b0*/  IADD3 R4, R3, c[0x0][0x198], RZ ;  /* 0x0000660003047a10 */ /* 0x000fe20007ffe0ff */
[----:B------:R1:W-:Y:S01]  /*259c0*/  @P4 STG.E.U16 [R26.64], R20 ;  /* 0x000000141a004986 */ /* 0x0003e2000c101506 */
[----:B------:R-:W-:Y:S02]  /*259d0*/  IADD3 R8, R23, 0x51, RZ ;  /* 0x0000005117087810 */ /* 0x000fe40007ffe0ff */
[C---:B0-----:R-:W-:Y:S02]  /*259e0*/  LEA R28, P6, R3.reuse, R0, 0x1 ;  /* 0x00000000031c7211 */ /* 0x041fe400078c08ff */
[----:B------:R-:W-:Y:S02]  /*259f0*/  ISETP.LT.AND P1, PT, R8, c[0x0][0x17c], !P0 ;  /* 0x00005f0008007a0c */ /* 0x000fe40004721270 */
[----:B------:R-:W-:-:S02]  /*25a00*/  LEA.HI.X.SX32 R29, R3, R2, 0x1, P6 ;  /* 0x00000002031d7211 */ /* 0x000fc400030f0eff */
[----:B-1----:R-:W-:Y:S02]  /*25a10*/  PRMT R20, R20, 0x7632, R20 ;  /* 0x0000763214147816 */ /* 0x002fe40000000014 */
[C---:B------:R-:W-:Y:S02]  /*25a20*/  LEA R26, P6, R4.reuse, R0, 0x1 ;  /* 0x00000000041a7211 */ /* 0x040fe400078c08ff */
[C---:B------:R-:W-:Y:S02]  /*25a30*/  IADD3 R3, R4.reuse, c[0x0][0x198], RZ ;  /* 0x0000660004037a10 */ /* 0x040fe40007ffe0ff */
[----:B------:R-:W-:Y:S01]  /*25a40*/  IADD3 R8, R23, 0x52, RZ ;  /* 0x0000005217087810 */ /* 0x000fe20007ffe0ff */
[----:B------:R0:W-:Y:S01]  /*25a50*/  @P3 STG.E.U16 [R28.64], R20 ;  /* 0x000000141c003986 */ /* 0x0001e2000c101506 */
[----:B------:R-:W-:Y:S02]  /*25a60*/  LEA.HI.X.SX32 R27, R4, R2, 0x1, P6 ;  /* 0x00000002041b7211 */ /* 0x000fe400030f0eff */
[----:B------:R-:W-:-:S02]  /*25a70*/  ISETP.LT.AND P5, PT, R8, c[0x0][0x17c], !P0 ;  /* 0x00005f0008007a0c */ /* 0x000fc400047a1270 */
[C---:B------:R-:W-:Y:S01]  /*25a80*/  IADD3 R4, R3.reuse, c[0x0][0x198], RZ ;  /* 0x0000660003047a10 */ /* 0x040fe20007ffe0ff */
[----:B----4-:R1:W-:Y:S01]  /*25a90*/  @P2 STG.E.U16 [R26.64], R24 ;  /* 0x000000181a002986 */ /* 0x0103e2000c101506 */
[----:B0-----:R-:W-:-:S04]  /*25aa0*/  LEA R28, P6, R3, R0, 0x1 ;  /* 0x00000000031c7211 */ /* 0x001fc800078c08ff */
[----:B------:R-:W-:Y:S02]  /*25ab0*/  LEA.HI.X.SX32 R29, R3, R2, 0x1, P6 ;  /* 0x00000002031d7211 */ /* 0x000fe400030f0eff */
[----:B-1----:R-:W-:Y:S02]  /*25ac0*/  LEA R26, P6, R4, R0, 0x1 ;  /* 0x00000000041a7211 */ /* 0x002fe400078c08ff */
[----:B------:R-:W-:Y:S02]  /*25ad0*/  PRMT R12, R24, 0x7632, R12 ;  /* 0x00007632180c7816 */ /* 0x000fe4000000000c */
[----:B------:R-:W-:-:S03]  /*25ae0*/  LEA.HI.X.SX32 R27, R4, R2, 0x1, P6 ;  /* 0x00000002041b7211 */ /* 0x000fc600030f0eff */
[----:B------:R-:W-:Y:S04]  /*25af0*/  @P1 STG.E.U16 [R28.64], R12 ;  /* 0x0000000c1c001986 */ /* 0x000fe8000c101506 */
[----:B------:R0:W-:Y:S04]  /*25b00*/  @P5 STG.E.U16 [R26.64], R25 ;  /* 0x000000191a005986 */ /* 0x0001e8000c101506 */
[----:B0-----:R-:W2:Y:S04]  /*25b10*/  LDL.LU.64 R26, [R1+0x928] ;  /* 0x00092800011a7983 */ /* 0x001ea80000300a00 */
[----:B------:R-:W3:Y:S01]  /*25b20*/  LDL.LU R20, [R1+0x4] ;  /* 0x0000040001147983 */ /* 0x000ee20000300800 */
[----:B------:R-:W-:-:S02]  /*25b30*/  IADD3 R8, R23, 0x53, RZ ;  /* 0x0000005317087810 */ /* 0x000fc40007ffe0ff */
[----:B------:R-:W-:Y:S02]  /*25b40*/  IADD3 R3, R4, c[0x0][0x198], RZ ;  /* 0x0000660004037a10 */ /* 0x000fe40007ffe0ff */
[----:B------:R-:W-:Y:S02]  /*25b50*/  ISETP.LT.AND P4, PT, R8, c[0x0][0x17c], !P0 ;  /* 0x00005f0008007a0c */ /* 0x000fe40004781270 */
[----:B------:R-:W-:Y:S02]  /*25b60*/  IADD3 R8, R23, 0x54, RZ ;  /* 0x0000005417087810 */ /* 0x000fe40007ffe0ff */
[C---:B------:R-:W-:Y:S02]  /*25b70*/  LEA R28, P6, R3.reuse, R0, 0x1 ;  /* 0x00000000031c7211 */ /* 0x040fe400078c08ff */
[----:B------:R-:W-:Y:S02]  /*25b80*/  ISETP.LT.AND P3, PT, R8, c[0x0][0x17c], !P0 ;  /* 0x00005f0008007a0c */ /* 0x000fe40004761270 */
[----:B------:R-:W-:-:S02]  /*25b90*/  IADD3 R4, R3, c[0x0][0x198], RZ ;  /* 0x0000660003047a10 */ /* 0x000fc40007ffe0ff */
[----:B------:R-:W-:Y:S02]  /*25ba0*/  IADD3 R8, R23, 0x55, RZ ;  /* 0x0000005517087810 */ /* 0x000fe40007ffe0ff */
[----:B------:R-:W-:Y:S02]  /*25bb0*/  LEA.HI.X.SX32 R29, R3, R2, 0x1, P6 ;  /* 0x00000002031d7211 */ /* 0x000fe400030f0eff */
[----:B------:R-:W-:Y:S02]  /*25bc0*/  PRMT R25, R25, 0x7632, R25 ;  /* 0x0000763219197816 */ /* 0x000fe40000000019 */
[----:B------:R-:W-:Y:S02]  /*25bd0*/  LEA R24, P6, R4, R0, 0x1 ;  /* 0x0000000004187211 */ /* 0x000fe400078c08ff */
[----:B------:R-:W-:Y:S02]  /*25be0*/  ISETP.LT.AND P2, PT, R8, c[0x0][0x17c], !P0 ;  /* 0x00005f0008007a0c */ /* 0x000fe40004741270 */
[----:B------:R-:W-:Y:S01]  /*25bf0*/  IADD3 R3, R4, c[0x0][0x198], RZ ;  /* 0x0000660004037a10 */ /* 0x000fe20007ffe0ff */
[----:B------:R0:W-:Y:S01]  /*25c00*/  @P4 STG.E.U16 [R28.64], R25 ;  /* 0x000000191c004986 */ /* 0x0001e2000c101506 */
[----:B------:R-:W-:-:S02]  /*25c10*/  PRMT R16, R5, 0x7632, R16 ;  /* 0x0000763205107816 */ /* 0x000fc40000000010 */
[----:B0-----:R-:W-:Y:S02]  /*25c20*/  LEA.HI.X.SX32 R25, R4, R2, 0x1, P6 ;  /* 0x0000000204197211 */ /* 0x001fe400030f0eff */
[----:B------:R-:W-:-:S04]  /*25c30*/  LEA R28, P6, R3, R0, 0x1 ;  /* 0x00000000031c7211 */ /* 0x000fc800078c08ff */
[----:B------:R-:W-:Y:S01]  /*25c40*/  LEA.HI.X.SX32 R29, R3, R2, 0x1, P6 ;  /* 0x00000002031d7211 */ /* 0x000fe200030f0eff */
[----:B------:R-:W-:Y:S04]  /*25c50*/  @P3 STG.E.U16 [R24.64], R5 ;  /* 0x0000000518003986 */ /* 0x000fe8000c101506 */
[----:B------:R0:W-:Y:S04]  /*25c60*/  @P2 STG.E.U16 [R28.64], R16 ;  /* 0x000000101c002986 */ /* 0x0001e8000c101506 */
[----:B0-----:R-:W4:Y:S01]  /*25c70*/  LDL.LU R29, [R1+0x18] ;  /* 0x00001800011d7983 */ /* 0x001f220000300800 */
[----:B------:R-:W-:-:S04]  /*25c80*/  IADD3 R8, R23, 0x56, RZ ;  /* 0x0000005617087810 */ /* 0x000fc80007ffe0ff */
[----:B------:R-:W-:Y:S02]  /*25c90*/  ISETP.LT.AND P1, PT, R8, c[0x0][0x17c], !P0 ;  /* 0x00005f0008007a0c */ /* 0x000fe40004721270 */
[----:B------:R-:W-:-:S04]  /*25ca0*/  IADD3 R8, R23, 0x57, RZ ;  /* 0x0000005717087810 */ /* 0x000fc80007ffe0ff */
[----:B------:R-:W-:Y:S02]  /*25cb0*/  ISETP.LT.AND P5, PT, R8, c[0x0][0x17c], !P0 ;  /* 0x00005f0008007a0c */ /* 0x000fe400047a1270 */
[C---:B------:R-:W-:Y:S02]  /*25cc0*/  IADD3 R8, R23.reuse, 0x58, RZ ;  /* 0x0000005817087810 */ /* 0x040fe40007ffe0ff */
[----:B------:R-:W-:Y:S02]  /*25cd0*/  IADD3 R4, R23, 0x59, RZ ;  /* 0x0000005917047810 */ /* 0x000fe40007ffe0ff */
[----:B------:R-:W-:Y:S02]  /*25ce0*/  ISETP.LT.AND P4, PT, R8, c[0x0][0x17c], !P0 ;  /* 0x00005f0008007a0c */ /* 0x000fe40004781270 */
[----:B------:R-:W-:Y:S02]  /*25cf0*/  IADD3 R8, R3, c[0x0][0x198], RZ ;  /* 0x0000660003087a10 */ /* 0x000fe40007ffe0ff */
[----:B------:R-:W-:-:S02]  /*25d00*/  ISETP.LT.AND P3, PT, R4, c[0x0][0x17c], !P0 ;  /* 0x00005f0004007a0c */ /* 0x000fc40004761270 */
[C---:B------:R-:W-:Y:S02]  /*25d10*/  LEA R4, P6, R8.reuse, R0, 0x1 ;  /* 0x0000000008047211 */ /* 0x040fe400078c08ff */
[C---:B------:R-:W-:Y:S02]  /*25d20*/  IADD3 R3, R8.reuse, c[0x0][0x198], RZ ;  /* 0x0000660008037a10 */ /* 0x040fe40007ffe0ff */
[----:B------:R-:W-:Y:S02]  /*25d30*/  LEA.HI.X.SX32 R5, R8, R2, 0x1, P6 ;  /* 0x0000000208057211 */ /* 0x000fe400030f0eff */
[----:B------:R-:W-:-:S03]  /*25d40*/  LEA R24, P6, R3, R0, 0x1 ;  /* 0x0000000003187211 */ /* 0x000fc600078c08ff */
[----:B------:R0:W-:Y:S01]  /*25d50*/  @P1 STG.E.U16 [R4.64], R9 ;  /* 0x0000000904001986 */ /* 0x0001e2000c101506 */
[----:B------:R-:W-:Y:S02]  /*25d60*/  LEA.HI.X.SX32 R25, R3, R2, 0x1, P6 ;  /* 0x0000000203197211 */ /* 0x000fe400030f0eff */
[C---:B------:R-:W-:Y:S02]  /*25d70*/  IADD3 R12, R23.reuse, 0x5a, RZ ;  /* 0x0000005a170c7810 */ /* 0x040fe40007ffe0ff */
[----:B0-----:R-:W-:Y:S02]  /*25d80*/  IADD3 R4, R23, 0x5b, RZ ;  /* 0x0000005b17047810 */ /* 0x001fe40007ffe0ff */
[----:B------:R-:W-:Y:S02]  /*25d90*/  IADD3 R5, R3, c[0x0][0x198], RZ ;  /* 0x0000660003057a10 */ /* 0x000fe40007ffe0ff */
[----:B------:R-:W-:Y:S02]  /*25da0*/  PRMT R9, R9, 0x7632, R9 ;  /* 0x0000763209097816 */ /* 0x000fe40000000009 */
[----:B------:R-:W-:-:S02]  /*25db0*/  ISETP.LT.AND P1, PT, R4, c[0x0][0x17c], !P0 ;  /* 0x00005f0004007a0c */ /* 0x000fc40004721270 */
[----:B------:R-:W-:Y:S02]  /*25dc0*/  LEA R4, P6, R5, R0, 0x1 ;  /* 0x0000000005047211 */ /* 0x000fe400078c08ff */
[----:B------:R-:W-:Y:S02]  /*25dd0*/  IADD3 R3, R23, 0x5c, RZ ;  /* 0x0000005c17037810 */ /* 0x000fe40007ffe0ff */
[C---:B------:R-:W-:Y:S01]  /*25de0*/  IADD3 R8, R5.reuse, c[0x0][0x198], RZ ;  /* 0x0000660005087a10 */ /* 0x040fe20007ffe0ff */
[----:B------:R0:W-:Y:S01]  /*25df0*/  @P5 STG.E.U16 [R24.64], R9 ;  /* 0x0000000918005986 */ /* 0x0001e2000c101506 */
[----:B------:R-:W-:Y:S02]  /*25e00*/  LEA.HI.X.SX32 R5, R5, R2, 0x1, P6 ;  /* 0x0000000205057211 */ /* 0x000fe400030f0eff */
[----:B------:R-:W-:Y:S02]  /*25e10*/  ISETP.LT.AND P5, PT, R3, c[0x0][0x17c], !P0 ;  /* 0x00005f0003007a0c */ /* 0x000fe400047a1270 */
[----:B------:R-:W-:-:S02]  /*25e20*/  ISETP.LT.AND P2, PT, R12, c[0x0][0x17c], !P0 ;  /* 0x00005f000c007a0c */ /* 0x000fc40004741270 */
[C---:B------:R-:W-:Y:S02]  /*25e30*/  IADD3 R3, R8.reuse, c[0x0][0x198], RZ ;  /* 0x0000660008037a10 */ /* 0x040fe40007ffe0ff */
[C---:B0-----:R-:W-:Y:S02]  /*25e40*/  LEA R24, P6, R8.reuse, R0, 0x1 ;  /* 0x0000000008187211 */ /* 0x041fe400078c08ff */
[----:B------:R-:W-:Y:S02]  /*25e50*/  IADD3 R9, R23, 0x5d, RZ ;  /* 0x0000005d17097810 */ /* 0x000fe40007ffe0ff */
[----:B------:R-:W-:Y:S02]  /*25e60*/  LEA.HI.X.SX32 R25, R8, R2, 0x1, P6 ;  /* 0x0000000208197211 */ /* 0x000fe400030f0eff */
[----:B------:R-:W-:Y:S02]  /*25e70*/  LEA R8, P6, R3, R0, 0x1 ;  /* 0x0000000003087211 */ /* 0x000fe400078c08ff */
[----:B------:R-:W-:-:S02]  /*25e80*/  IADD3 R16, R23, 0x5f, RZ ;  /* 0x0000005f17107810 */ /* 0x000fc40007ffe0ff */
[----:B---3--:R-:W-:Y:S01]  /*25e90*/  PRMT R12, R20, 0x7632, R12 ;  /* 0x00007632140c7816 */ /* 0x008fe2000000000c */
[----:B------:R0:W-:Y:S01]  /*25ea0*/  @P4 STG.E.U16 [R4.64], R20 ;  /* 0x0000001404004986 */ /* 0x0001e2000c101506 */
[----:B------:R-:W-:Y:S02]  /*25eb0*/  ISETP.LT.AND P4, PT, R9, c[0x0][0x17c], !P0 ;  /* 0x00005f0009007a0c */ /* 0x000fe40004781270 */
[----:B------:R-:W-:Y:S01]  /*25ec0*/  LEA.HI.X.SX32 R9, R3, R2, 0x1, P6 ;  /* 0x0000000203097211 */ /* 0x000fe200030f0eff */
[----:B------:R1:W-:Y:S01]  /*25ed0*/  @P3 STG.E.U16 [R24.64], R12 ;  /* 0x0000000c18003986 */ /* 0x0003e2000c101506 */
[----:B0-----:R-:W-:Y:S02]  /*25ee0*/  IADD3 R4, R23, 0x5e, RZ ;  /* 0x0000005e17047810 */ /* 0x001fe40007ffe0ff */
[----:B------:R-:W-:Y:S02]  /*25ef0*/  IADD3 R5, R3, c[0x0][0x198], RZ ;  /* 0x0000660003057a10 */ /* 0x000fe40007ffe0ff */
[----:B------:R-:W-:-:S02]  /*25f00*/  ISETP.LT.AND P3, PT, R4, c[0x0][0x17c], !P0 ;  /* 0x00005f0004007a0c */ /* 0x000fc40004761270 */
[C---:B------:R-:W-:Y:S01]  /*25f10*/  LEA R4, P6, R5.reuse, R0, 0x1 ;  /* 0x0000000005047211 */ /* 0x040fe200078c08ff */
[----:B------:R0:W-:Y:S01]  /*25f20*/  @P2 STG.E.U16 [R8.64], R13 ;  /* 0x0000000d08002986 */ /* 0x0001e2000c101506 */
[C---:B------:R-:W-:Y:S02]  /*25f30*/  IADD3 R3, R5.reuse, c[0x0][0x198], RZ ;  /* 0x0000660005037a10 */ /* 0x040fe40007ffe0ff */
[----:B------:R-:W-:Y:S02]  /*25f40*/  LEA.HI.X.SX32 R5, R5, R2, 0x1, P6 ;  /* 0x0000000205057211 */ /* 0x000fe400030f0eff */
[----:B-1----:R-:W-:Y:S02]  /*25f50*/  IADD3 R25, R3, c[0x0][0x198], RZ ;  /* 0x0000660003197a10 */ /* 0x002fe40007ffe0ff */
[----:B0-----:R-:W-:Y:S02]  /*25f60*/  PRMT R9, R13, 0x7632, R9 ;  /* 0x000076320d097816 */ /* 0x001fe40000000009 */
[----:B------:R-:W-:-:S03]  /*25f70*/  LEA R8, P6, R3, R0, 0x1 ;  /* 0x0000000003087211 */ /* 0x000fc600078c08ff */
[----:B------:R0:W-:Y:S01]  /*25f80*/  @P1 STG.E.U16 [R4.64], R9 ;  /* 0x0000000904001986 */ /* 0x0001e2000c101506 */
[----:B------:R-:W-:Y:S02]  /*25f90*/  IADD3 R12, R23, 0x61, RZ ;  /* 0x00000061170c7810 */ /* 0x000fe40007ffe0ff */
[----:B------:R-:W-:Y:S02]  /*25fa0*/  PRMT R24, R17, 0x7632, R24 ;  /* 0x0000763211187816 */ /* 0x000fe40000000018 */
[----:B------:R-:W-:Y:S02]  /*25fb0*/  ISETP.LT.AND P2, PT, R16, c[0x0][0x17c], !P0 ;  /* 0x00005f0010007a0c */ /* 0x000fe40004741270 */
[----:B0-----:R-:W-:Y:S02]  /*25fc0*/  LEA.HI.X.SX32 R9, R3, R2, 0x1, P6 ;  /* 0x0000000203097211 */ /* 0x001fe400030f0eff */
[C---:B------:R-:W-:Y:S02]  /*25fd0*/  LEA R4, P6, R25.reuse, R0, 0x1 ;  /* 0x0000000019047211 */ /* 0x040fe400078c08ff */
[C---:B------:R-:W-:Y:S01]  /*25fe0*/  IADD3 R3, R25.reuse, c[0x0][0x198], RZ ;  /* 0x0000660019037a10 */ /* 0x040fe20007ffe0ff */
[----:B------:R0:W-:Y:S01]  /*25ff0*/  @P5 STG.E.U16 [R8.64], R17 ;  /* 0x0000001108005986 */ /* 0x0001e2000c101506 */
[----:B------:R-:W-:-:S02]  /*26000*/  LEA.HI.X.SX32 R5, R25, R2, 0x1, P6 ;  /* 0x0000000219057211 */ /* 0x000fc400030f0eff */
[----:B------:R-:W-:Y:S02]  /*26010*/  ISETP.LT.AND P5, PT, R12, c[0x0][0x17c], !P0 ;  /* 0x00005f000c007a0c */ /* 0x000fe400047a1270 */
[C---:B------:R-:W-:Y:S02]  /*26020*/  IADD3 R16, R23.reuse, 0x60, RZ ;  /* 0x0000006017107810 */ /* 0x040fe40007ffe0ff */
[----:B------:R-:W-:Y:S02]  /*26030*/  IADD3 R12, R23, 0x62, RZ ;  /* 0x00000062170c7810 */ /* 0x000fe40007ffe0ff */
[C---:B------:R-:W-:Y:S02]  /*26040*/  IADD3 R13, R3.reuse, c[0x0][0x198], RZ ;  /* 0x00006600030d7a10 */ /* 0x040fe40007ffe0ff */
[----:B0-----:R-:W-:Y:S01]  /*26050*/  LEA R8, P6, R3, R0, 0x1 ;  /* 0x0000000003087211 */ /* 0x001fe200078c08ff */
[----:B------:R-:W-:Y:S01]  /*26060*/  @P4 STG.E.U16 [R4.64], R24 ;  /* 0x0000001804004986 */ /* 0x000fe2000c101506 */
[----:B------:R-:W-:-:S02]  /*26070*/  ISETP.LT.AND P1, PT, R16, c[0x0][0x17c], !P0 ;  /* 0x00005f0010007a0c */ /* 0x000fc40004721270 */
[----:B------:R-:W-:Y:S02]  /*26080*/  LEA.HI.X.SX32 R9, R3, R2, 0x1, P6 ;  /* 0x0000000203097211 */ /* 0x000fe400030f0eff */
[----:B------:R-:W-:Y:S02]  /*26090*/  ISETP.LT.AND P4, PT, R12, c[0x0][0x17c], !P0 ;  /* 0x00005f000c007a0c */ /* 0x000fe40004781270 */
[----:B------:R-:W-:Y:S02]  /*260a0*/  LEA R12, P6, R13, R0, 0x1 ;  /* 0x000000000d0c7211 */ /* 0x000fe400078c08ff */
[----:B------:R-:W-:Y:S02]  /*260b0*/  IADD3 R16, R23, 0x63, RZ ;  /* 0x0000006317107810 */ /* 0x000fe40007ffe0ff */
[C---:B------:R-:W-:Y:S01]  /*260c0*/  IADD3 R3, R13.reuse, c[0x0][0x198], RZ ;  /* 0x000066000d037a10 */ /* 0x040fe20007ffe0ff */
[----:B------:R0:W-:Y:S01]  /*260d0*/  @P3 STG.E.U16 [R8.64], R21 ;  /* 0x0000001508003986 */ /* 0x0001e2000c101506 */
[----:B------:R-:W-:-:S02]  /*260e0*/  LEA.HI.X.SX32 R13, R13, R2, 0x1, P6 ;  /* 0x000000020d0d7211 */ /* 0x000fc400030f0eff */
[----:B------:R-:W-:Y:S02]  /*260f0*/  ISETP.LT.AND P3, PT, R16, c[0x0][0x17c], !P0 ;  /* 0x00005f0010007a0c */ /* 0x000fe40004761270 */
[----:B------:R-:W-:Y:S02]  /*26100*/  LEA R16, P6, R3, R0, 0x1 ;  /* 0x0000000003107211 */ /* 0x000fe400078c08ff */
[----:B------:R-:W-:Y:S02]  /*26110*/  IADD3 R20, R23, 0x64, RZ ;  /* 0x0000006417147810 */ /* 0x000fe40007ffe0ff */
[----:B------:R-:W-:Y:S02]  /*26120*/  LEA.HI.X.SX32 R17, R3, R2, 0x1, P6 ;  /* 0x0000000203117211 */ /* 0x000fe400030f0eff */
[----:B0-----:R-:W-:-:S05]  /*26130*/  PRMT R9, R21, 0x7632, R9 ;  /* 0x0000763215097816 */ /* 0x001fca0000000009 */
[----:B------:R-:W-:Y:S01]  /*26140*/  @P2 STG.E.U16 [R12.64], R9 ;  /* 0x000000090c002986 */ /* 0x000fe2000c101506 */
[----:B------:R-:W-:Y:S02]  /*26150*/  ISETP.LT.AND P2, PT, R20, c[0x0][0x17c], !P0 ;  /* 0x00005f0014007a0c */ /* 0x000fe40004741270 */
[----:B----4-:R-:W-:Y:S01]  /*26160*/  PRMT R20, R29, 0x7632, R20 ;  /* 0x000076321d147816 */ /* 0x010fe20000000014 */
[----:B------:R0:W-:Y:S04]  /*26170*/  @P1 STG.E.U16 [R16.64], R29 ;  /* 0x0000001d10001986 */ /* 0x0001e8000c101506 */
[----:B0-----:R-:W3:Y:S01]  /*26180*/  LDL.LU R29, [R1+0x8] ;  /* 0x00000800011d7983 */ /* 0x001ee20000300800 */
[----:B------:R-:W-:Y:S02]  /*26190*/  IADD3 R25, R3, c[0x0][0x198], RZ ;  /* 0x0000660003197a10 */ /* 0x000fe40007ffe0ff */
[----:B------:R-:W-:-:S02]  /*261a0*/  IADD3 R5, R23, 0x65, RZ ;  /* 0x0000006517057810 */ /* 0x000fc40007ffe0ff */
[C---:B------:R-:W-:Y:S02]  /*261b0*/  LEA R4, P6, R25.reuse, R0, 0x1 ;  /* 0x0000000019047211 */ /* 0x040fe400078c08ff */
[----:B------:R-:W-:Y:S02]  /*261c0*/  IADD3 R3, R25, c[0x0][0x198], RZ ;  /* 0x0000660019037a10 */ /* 0x000fe40007ffe0ff */
[----:B------:R-:W-:Y:S02]  /*261d0*/  ISETP.LT.AND P1, PT, R5, c[0x0][0x17c], !P0 ;  /* 0x00005f0005007a0c */ /* 0x000fe40004721270 */
[----:B------:R-:W-:Y:S02]  /*261e0*/  LEA.HI.X.SX32 R5, R25, R2, 0x1, P6 ;  /* 0x0000000219057211 */ /* 0x000fe400030f0eff */
[----:B------:R-:W-:Y:S02]  /*261f0*/  LEA R8, P6, R3, R0, 0x1 ;  /* 0x0000000003087211 */ /* 0x000fe400078c08ff */
[----:B------:R-:W-:-:S02]  /*26200*/  IADD3 R12, R23, 0x66, RZ ;  /* 0x00000066170c7810 */ /* 0x000fc40007ffe0ff */
[C---:B------:R-:W-:Y:S01]  /*26210*/  IADD3 R13, R3.reuse, c[0x0][0x198], RZ ;  /* 0x00006600030d7a10 */ /* 0x040fe20007ffe0ff */
[----:B------:R0:W-:Y:S01]  /*26220*/  @P5 STG.E.U16 [R4.64], R20 ;  /* 0x0000001404005986 */ /* 0x0001e2000c101506 */
[----:B------:R-:W-:Y:S02]  /*26230*/  LEA.HI.X.SX32 R9, R3, R2, 0x1, P6 ;  /* 0x0000000203097211 */ /* 0x000fe400030f0eff */
[----:B------:R-:W-:Y:S02]  /*26240*/  ISETP.LT.AND P5, PT, R12, c[0x0][0x17c], !P0 ;  /* 0x00005f000c007a0c */ /* 0x000fe400047a1270 */
[C---:B------:R-:W-:Y:S02]  /*26250*/  LEA R12, P6, R13.reuse, R0, 0x1 ;  /* 0x000000000d0c7211 */ /* 0x040fe400078c08ff */
[C---:B------:R-:W-:Y:S02]  /*26260*/  IADD3 R17, R13.reuse, c[0x0][0x198], RZ ;  /* 0x000066000d117a10 */ /* 0x040fe40007ffe0ff */
[----:B------:R-:W-:-:S02]  /*26270*/  LEA.HI.X.SX32 R13, R13, R2, 0x1, P6 ;  /* 0x000000020d0d7211 */ /* 0x000fc400030f0eff */
[C---:B------:R-:W-:Y:S02]  /*26280*/  LEA R16, P6, R17.reuse, R0, 0x1 ;  /* 0x0000000011107211 */ /* 0x040fe400078c08ff */
[C---:B0-----:R-:W-:Y:S02]  /*26290*/  IADD3 R5, R17.reuse, c[0x0][0x198], RZ ;  /* 0x0000660011057a10 */ /* 0x041fe40007ffe0ff */
[----:B--2---:R-:W-:Y:S01]  /*262a0*/  PRMT R21, R26, 0x7632, R21 ;  /* 0x000076321a157816 */ /* 0x004fe20000000015 */
[----:B------:R0:W-:Y:S01]  /*262b0*/  @P4 STG.E.U16 [R8.64], R26 ;  /* 0x0000001a08004986 */ /* 0x0001e2000c101506 */
[----:B------:R-:W-:Y:S02]  /*262c0*/  LEA.HI.X.SX32 R17, R17, R2, 0x1, P6 ;  /* 0x0000000211117211 */ /* 0x000fe400030f0eff */
[----:B------:R-:W-:Y:S01]  /*262d0*/  LEA R20, P6, R5, R0, 0x1 ;  /* 0x0000000005147211 */ /* 0x000fe200078c08ff */
[----:B------:R1:W-:Y:S01]  /*262e0*/  @P3 STG.E.U16 [R12.64], R21 ;  /* 0x000000150c003986 */ /* 0x0003e2000c101506 */
[----:B------:R-:W-:-:S02]  /*262f0*/  IADD3 R3, R23, 0x67, RZ ;  /* 0x0000006717037810 */ /* 0x000fc40007ffe0ff */
[----:B0-----:R-:W-:Y:S02]  /*26300*/  IADD3 R9, R5, c[0x0][0x198], RZ ;  /* 0x0000660005097a10 */ /* 0x001fe40007ffe0ff */
[----:B------:R-:W-:Y:S02]  /*26310*/  ISETP.LT.AND P4, PT, R3, c[0x0][0x17c], !P0 ;  /* 0x00005f0003007a0c */ /* 0x000fe40004781270 */
[----:B-1----:R-:W-:Y:S02]  /*26320*/  LEA.HI.X.SX32 R21, R5, R2, 0x1, P6 ;  /* 0x0000000205157211 */ /* 0x002fe400030f0eff */
[C---:B------:R-:W-:Y:S02]  /*26330*/  LEA R8, P6, R9.reuse, R0, 0x1 ;  /* 0x0000000009087211 */ /* 0x040fe400078c08ff */
[----:B------:R-:W-:Y:S02]  /*26340*/  IADD3 R5, R9, c[0x0][0x198], RZ ;  /* 0x0000660009057a10 */ /* 0x000fe40007ffe0ff */
[----:B------:R-:W-:-:S02]  /*26350*/  IADD3 R3, R23, 0x68, RZ ;  /* 0x0000006817037810 */ /* 0x000fc40007ffe0ff */
[----:B------:R-:W-:Y:S02]  /*26360*/  LEA.HI.X.SX32 R9, R9, R2, 0x1, P6 ;  /* 0x0000000209097211 */ /* 0x000fe400030f0eff */
[----:B------:R-:W-:Y:S02]  /*26370*/  LEA R4, P6, R5, R0, 0x1 ;  /* 0x0000000005047211 */ /* 0x000fe400078c08ff */
[----:B------:R-:W-:Y:S02]  /*26380*/  ISETP.LT.AND P3, PT, R3, c[0x0][0x17c], !P0 ;  /* 0x00005f0003007a0c */ /* 0x000fe40004761270 */
[C---:B------:R-:W-:Y:S01]  /*26390*/  IADD3 R13, R5.reuse, c[0x0][0x198], RZ ;  /* 0x00006600050d7a10 */ /* 0x040fe20007ffe0ff */
[----:B------:R0:W-:Y:S01]  /*263a0*/  @P2 STG.E.U16 [R16.64], R6 ;  /* 0x0000000610002986 */ /* 0x0001e2000c101506 */
[----:B------:R-:W-:Y:S02]  /*263b0*/  LEA.HI.X.SX32 R5, R5, R2, 0x1, P6 ;  /* 0x0000000205057211 */ /* 0x000fe400030f0eff */
[----:B------:R-:W-:-:S02]  /*263c0*/  PRMT R12, R6, 0x7632, R12 ;  /* 0x00007632060c7816 */ /* 0x000fc4000000000c */
[C---:B0-----:R-:W-:Y:S02]  /*263d0*/  LEA R16, P6, R13.reuse, R0, 0x1 ;  /* 0x000000000d107211 */ /* 0x041fe400078c08ff */
[----:B------:R-:W-:Y:S02]  /*263e0*/  PRMT R6, R10, 0x7632, R6 ;  /* 0x000076320a067816 */ /* 0x000fe40000000006 */
[----:B------:R-:W-:Y:S01]  /*263f0*/  LEA.HI.X.SX32 R17, R13, R2, 0x1, P6 ;  /* 0x000000020d117211 */ /* 0x000fe200030f0eff */
[----:B------:R-:W-:Y:S04]  /*26400*/  @P1 STG.E.U16 [R20.64], R12 ;  /* 0x0000000c14001986 */ /* 0x000fe8000c101506 */
[----:B------:R-:W-:Y:S04]  /*26410*/  @P5 STG.E.U16 [R8.64], R10 ;  /* 0x0000000a08005986 */ /* 0x000fe8000c101506 */
[----:B------:R0:W-:Y:S04]  /*26420*/  @P4 STG.E.U16 [R4.64], R6 ;  /* 0x0000000604004986 */ /* 0x0001e8000c101506 */
[----:B---3--:R1:W-:Y:S01]  /*26430*/  @P3 STG.E.U16 [R16.64], R29 ;  /* 0x0000001d10003986 */ /* 0x0083e2000c101506 */
[----:B0-----:R-:W-:-:S03]  /*26440*/  PRMT R6, R29, 0x7632, R6 ;  /* 0x000076321d067816 */ /* 0x001fc60000000006 */
[----:B-1----:R-:W2:Y:S01]  /*26450*/  LDL.LU R29, [R1+0x1c] ;  /* 0x00001c00011d7983 */ /* 0x002ea20000300800 */
[----:B------:R-:W-:Y:S02]  /*26460*/  IADD3 R3, R23, 0x69, RZ ;  /* 0x0000006917037810 */ /* 0x000fe40007ffe0ff */
[----:B------:R-:W-:Y:S02]  /*26470*/  IADD3 R21, R13, c[0x0][0x198], RZ ;  /* 0x000066000d157a10 */ /* 0x000fe40007ffe0ff */
[----:B------:R-:W-:Y:S02]  /*26480*/  ISETP.LT.AND P2, PT, R3, c[0x0][0x17c], !P0 ;  /* 0x00005f0003007a0c */ /* 0x000fe40004741270 */
[----:B------:R-:W-:Y:S02]  /*26490*/  IADD3 R3, R23, 0x6a, RZ ;  /* 0x0000006a17037810 */ /* 0x000fe40007ffe0ff */
[----:B------:R-:W-:Y:S02]  /*264a0*/  LEA R12, P6, R21, R0, 0x1 ;  /* 0x00000000150c7211 */ /* 0x000fe400078c08ff */
[----:B------:R-:W-:-:S02]  /*264b0*/  ISETP.LT.AND P1, PT, R3, c[0x0][0x17c], !P0 ;  /* 0x00005f0003007a0c */ /* 0x000fc40004721270 */
[----:B------:R-:W-:Y:S02]  /*264c0*/  IADD3 R9, R21, c[0x0][0x198], RZ ;  /* 0x0000660015097a10 */ /* 0x000fe40007ffe0ff */
[----:B------:R-:W-:Y:S02]  /*264d0*/  IADD3 R3, R23, 0x6b, RZ ;  /* 0x0000006b17037810 */ /* 0x000fe40007ffe0ff */
[----:B------:R-:W-:Y:S02]  /*264e0*/  LEA.HI.X.SX32 R13, R21, R2, 0x1, P6 ;  /* 0x00000002150d7211 */ /* 0x000fe400030f0eff */
[----:B------:R-:W-:Y:S02]  /*264f0*/  LEA R8, P6, R9, R0, 0x1 ;  /* 0x0000000009087211 */ /* 0x000fe400078c08ff */
[----:B------:R-:W-:Y:S02]  /*26500*/  ISETP.LT.AND P5, PT, R3, c[0x0][0x17c], !P0 ;  /* 0x00005f0003007a0c */ /* 0x000fe400047a1270 */
[----:B------:R-:W-:-:S02]  /*26510*/  IADD3 R5, R9, c[0x0][0x198], RZ ;  /* 0x0000660009057a10 */ /* 0x000fc40007ffe0ff */
[----:B------:R-:W-:Y:S02]  /*26520*/  IADD3 R3, R23, 0x6c, RZ ;  /* 0x0000006c17037810 */ /* 0x000fe40007ffe0ff */
[----:B------:R-:W-:Y:S02]  /*26530*/  LEA.HI.X.SX32 R9, R9, R2, 0x1, P6 ;  /* 0x0000000209097211 */ /* 0x000fe400030f0eff */
[----:B------:R-:W-:Y:S02]  /*26540*/  LEA R4, P6, R5, R0, 0x1 ;  /* 0x0000000005047211 */ /* 0x000fe400078c08ff */
[----:B------:R-:W-:Y:S02]  /*26550*/  ISETP.LT.AND P4, PT, R3, c[0x0][0x17c], !P0 ;  /* 0x00005f0003007a0c */ /* 0x000fe40004781270 */
[----:B------:R-:W-:Y:S02]  /*26560*/  IADD3 R17, R5, c[0x0][0x198], RZ ;  /* 0x0000660005117a10 */ /* 0x000fe40007ffe0ff */
[----:B------:R-:W-:Y:S01]  /*26570*/  IADD3 R3, R23, 0x6d, RZ ;  /* 0x0000006d17037810 */ /* 0x000fe20007ffe0ff */
[----:B------:R0:W-:Y:S01]  /*26580*/  @P2 STG.E.U16 [R12.64], R6 ;  /* 0x000000060c002986 */ /* 0x0001e2000c101506 */
[----:B------:R-:W-:-:S02]  /*26590*/  LEA.HI.X.SX32 R5, R5, R2, 0x1, P6 ;  /* 0x0000000205057211 */ /* 0x000fc400030f0eff */
[----:B------:R-:W-:Y:S02]  /*265a0*/  LEA R16, P6, R17, R0, 0x1 ;  /* 0x0000000011107211 */ /* 0x000fe400078c08ff */
[----:B------:R-:W-:Y:S02]  /*265b0*/  ISETP.LT.AND P3, PT, R3, c[0x0][0x17c], !P0 ;  /* 0x00005f0003007a0c */ /* 0x000fe40004761270 */
[----:B------:R-:W-:Y:S01]  /*265c0*/  IADD3 R3, R23, 0x6e, RZ ;  /* 0x0000006e17037810 */ /* 0x000fe20007ffe0ff */
[----:B------:R1:W-:Y:S01]  /*265d0*/  @P1 STG.E.U16 [R8.64], R14 ;  /* 0x0000000e08001986 */ /* 0x0003e2000c101506 */
[C---:B0-----:R-:W-:Y:S02]  /*265e0*/  IADD3 R13, R17.reuse, c[0x0][0x198], RZ ;  /* 0x00006600110d7a10 */ /* 0x041fe40007ffe0ff */
[----:B------:R-:W-:Y:S02]  /*265f0*/  LEA.HI.X.SX32 R17, R17, R2, 0x1, P6 ;  /* 0x0000000211117211 */ /* 0x000fe400030f0eff */
[----:B------:R-:W-:-:S02]  /*26600*/  PRMT R10, R14, 0x7632, R10 ;  /* 0x000076320e0a7816 */ /* 0x000fc4000000000a */
[----:B------:R-:W-:Y:S02]  /*26610*/  LEA R12, P6, R13, R0, 0x1 ;  /* 0x000000000d0c7211 */ /* 0x000fe400078c08ff */
[----:B------:R-:W-:Y:S02]  /*26620*/  ISETP.LT.AND P2, PT, R3, c[0x0][0x17c], !P0 ;  /* 0x00005f0003007a0c */ /* 0x000fe40004741270 */
[----:B-1----:R-:W-:Y:S02]  /*26630*/  IADD3 R9, R13, c[0x0][0x198], RZ ;  /* 0x000066000d097a10 */ /* 0x002fe40007ffe0ff */
[----:B------:R-:W-:Y:S01]  /*26640*/  IADD3 R3, R23, 0x6f, RZ ;  /* 0x0000006f17037810 */ /* 0x000fe20007ffe0ff */
[----:B------:R0:W-:Y:S01]  /*26650*/  @P5 STG.E.U16 [R4.64], R10 ;  /* 0x0000000a04005986 */ /* 0x0001e2000c101506 */
[----:B------:R-:W-:Y:S02]  /*26660*/  LEA.HI.X.SX32 R13, R13, R2, 0x1, P6 ;  /* 0x000000020d0d7211 */ /* 0x000fe400030f0eff */
[----:B------:R-:W-:-:S02]  /*26670*/  LEA R8, P6, R9, R0, 0x1 ;  /* 0x0000000009087211 */ /* 0x000fc400078c08ff */
[----:B------:R-:W-:Y:S02]  /*26680*/  ISETP.LT.AND P1, PT, R3, c[0x0][0x17c], !P0 ;  /* 0x00005f0003007a0c */ /* 0x000fe40004721270 */
[----:B------:R-:W-:Y:S01]  /*26690*/  IADD3 R3, R23, 0x70, RZ ;  /* 0x0000007017037810 */ /* 0x000fe20007ffe0ff */
[----:B------:R1:W-:Y:S01]  /*266a0*/  @P4 STG.E.U16 [R16.64], R18 ;  /* 0x0000001210004986 */ /* 0x0003e2000c101506 */
[C---:B0-----:R-:W-:Y:S02]  /*266b0*/  IADD3 R5, R9.reuse, c[0x0][0x198], RZ ;  /* 0x0000660009057a10 */ /* 0x041fe40007ffe0ff */
[----:B------:R-:W-:Y:S02]  /*266c0*/  LEA.HI.X.SX32 R9, R9, R2, 0x1, P6 ;  /* 0x0000000209097211 */ /* 0x000fe400030f0eff */
[----:B------:R-:W-:Y:S02]  /*266d0*/  LEA R4, P6, R5, R0, 0x1 ;  /* 0x0000000005047211 */ /* 0x000fe400078c08ff */
[----:B------:R-:W-:-:S02]  /*266e0*/  ISETP.LT.AND P5, PT, R3, c[0x0][0x17c], !P0 ;  /* 0x00005f0003007a0c */ /* 0x000fc400047a1270 */
[----:B------:R-:W-:Y:S02]  /*266f0*/  PRMT R6, R18, 0x7632, R6 ;  /* 0x0000763212067816 */ /* 0x000fe40000000006 */
[C---:B-1----:R-:W-:Y:S02]  /*26700*/  IADD3 R17, R5.reuse, c[0x0][0x198], RZ ;  /* 0x0000660005117a10 */ /* 0x042fe40007ffe0ff */
[----:B------:R-:W-:Y:S01]  /*26710*/  LEA.HI.X.SX32 R5, R5, R2, 0x1, P6 ;  /* 0x0000000205057211 */ /* 0x000fe200030f0eff */
[----:B------:R0:W-:Y:S01]  /*26720*/  @P3 STG.E.U16 [R12.64], R6 ;  /* 0x000000060c003986 */ /* 0x0001e2000c101506 */
[----:B------:R-:W-:-:S03]  /*26730*/  LEA R16, P6, R17, R0, 0x1 ;  /* 0x0000000011107211 */ /* 0x000fc600078c08ff */
[----:B------:R1:W-:Y:S01]  /*26740*/  @P2 STG.E.U16 [R8.64], R22 ;  /* 0x0000001608002986 */ /* 0x0003e2000c101506 */
[C---:B0-----:R-:W-:Y:S02]  /*26750*/  IADD3 R13, R17.reuse, c[0x0][0x198], RZ ;  /* 0x00006600110d7a10 */ /* 0x041fe40007ffe0ff */
[----:B------:R-:W-:Y:S02]  /*26760*/  LEA.HI.X.SX32 R17, R17, R2, 0x1, P6 ;  /* 0x0000000211117211 */ /* 0x000fe400030f0eff */
[----:B-1----:R-:W-:-:S05]  /*26770*/  PRMT R9, R22, 0x7632, R9 ;  /* 0x0000763216097816 */ /* 0x002fca0000000009 */
[----:B------:R-:W-:Y:S01]  /*26780*/  @P1 STG.E.U16 [R4.64], R9 ;  /* 0x0000000904001986 */ /* 0x000fe2000c101506 */
[----:B--2---:R-:W-:-:S03]  /*26790*/  PRMT R6, R29, 0x7632, R6 ;  /* 0x000076321d067816 */ /* 0x004fc60000000006 */
[----:B------:R0:W-:Y:S04]  /*267a0*/  @P5 STG.E.U16 [R16.64], R29 ;  /* 0x0000001d10005986 */ /* 0x0001e8000c101506 */
[----:B0-----:R-:W2:Y:S01]  /*267b0*/  LDL.LU R29, [R1+0xc] ;  /* 0x00000c00011d7983 */ /* 0x001ea20000300800 */
[----:B------:R-:W-:-:S04]  /*267c0*/  IADD3 R3, R23, 0x71, RZ ;  /* 0x0000007117037810 */ /* 0x000fc80007ffe0ff */
[----:B------:R-:W-:Y:S02]  /*267d0*/  ISETP.LT.AND P4, PT, R3, c[0x0][0x17c], !P0 ;  /* 0x00005f0003007a0c */ /* 0x000fe40004781270 */
[----:B------:R-:W-:-:S04]  /*267e0*/  IADD3 R3, R23, 0x72, RZ ;  /* 0x0000007217037810 */ /* 0x000fc80007ffe0ff */
[----:B------:R-:W-:Y:S02]  /*267f0*/  ISETP.LT.AND P3, PT, R3, c[0x0][0x17c], !P0 ;  /* 0x00005f0003007a0c */ /* 0x000fe40004761270 */
[----:B------:R-:W-:Y:S02]  /*26800*/  IADD3 R3, R23, 0x73, RZ ;  /* 0x0000007317037810 */ /* 0x000fe40007ffe0ff */
[----:B------:R-:W-:Y:S02]  /*26810*/  LEA R8, P6, R13, R0, 0x1 ;  /* 0x000000000d087211 */ /* 0x000fe400078c08ff */
[----:B------:R-:W-:Y:S02]  /*26820*/  ISETP.LT.AND P2, PT, R3, c[0x0][0x17c], !P0 ;  /* 0x00005f0003007a0c */ /* 0x000fe40004741270 */
[----:B------:R-:W-:Y:S02]  /*26830*/  IADD3 R3, R23, 0x74, RZ ;  /* 0x0000007417037810 */ /* 0x000fe40007ffe0ff */
[----:B------:R-:W-:-:S02]  /*26840*/  IADD3 R21, R13, c[0x0][0x198], RZ ;  /* 0x000066000d157a10 */ /* 0x000fc40007ffe0ff */
[----:B------:R-:W-:Y:S02]  /*26850*/  LEA.HI.X.SX32 R9, R13, R2, 0x1, P6 ;  /* 0x000000020d097211 */ /* 0x000fe400030f0eff */
[----:B------:R-:W-:Y:S02]  /*26860*/  ISETP.LT.AND P1, PT, R3, c[0x0][0x17c], !P0 ;  /* 0x00005f0003007a0c */ /* 0x000fe40004721270 */
[----:B------:R-:W-:Y:S02]  /*26870*/  LEA R12, P6, R21, R0, 0x1 ;  /* 0x00000000150c7211 */ /* 0x000fe400078c08ff */
[----:B------:R-:W-:Y:S02]  /*26880*/  IADD3 R3, R23, 0x75, RZ ;  /* 0x0000007517037810 */ /* 0x000fe40007ffe0ff */
[C---:B------:R-:W-:Y:S02]  /*26890*/  IADD3 R5, R21.reuse, c[0x0][0x198], RZ ;  /* 0x0000660015057a10 */ /* 0x040fe40007ffe0ff */
[----:B------:R-:W-:-:S02]  /*268a0*/  LEA.HI.X.SX32 R13, R21, R2, 0x1, P6 ;  /* 0x00000002150d7211 */ /* 0x000fc400030f0eff */
[----:B------:R-:W-:Y:S02]  /*268b0*/  ISETP.LT.AND P5, PT, R3, c[0x0][0x17c], !P0 ;  /* 0x00005f0003007a0c */ /* 0x000fe400047a1270 */
[----:B------:R-:W-:Y:S02]  /*268c0*/  LEA R4, P6, R5, R0, 0x1 ;  /* 0x0000000005047211 */ /* 0x000fe400078c08ff */
[----:B------:R-:W-:Y:S01]  /*268d0*/  IADD3 R3, R23, 0x76, RZ ;  /* 0x0000007617037810 */ /* 0x000fe20007ffe0ff */
[----:B------:R0:W-:Y:S01]  /*268e0*/  @P4 STG.E.U16 [R8.64], R6 ;  /* 0x0000000608004986 */ /* 0x0001e2000c101506 */
[C---:B------:R-:W-:Y:S02]  /*268f0*/  IADD3 R17, R5.reuse, c[0x0][0x198], RZ ;  /* 0x0000660005117a10 */ /* 0x040fe40007ffe0ff */
[----:B------:R-:W-:Y:S02]  /*26900*/  LEA.HI.X.SX32 R5, R5, R2, 0x1, P6 ;  /* 0x0000000205057211 */ /* 0x000fe400030f0eff */
[----:B------:R-:W-:-:S02]  /*26910*/  ISETP.LT.AND P4, PT, R3, c[0x0][0x17c], !P0 ;  /* 0x00005f0003007a0c */ /* 0x000fc40004781270 */
[----:B------:R-:W-:Y:S01]  /*26920*/  IADD3 R3, R23, 0x77, RZ ;  /* 0x0000007717037810 */ /* 0x000fe20007ffe0ff */
[----:B------:R1:W-:Y:S01]  /*26930*/  @P3 STG.E.U16 [R12.64], R27 ;  /* 0x0000001b0c003986 */ /* 0x0003e2000c101506 */
[----:B------:R-:W-:Y:S02]  /*26940*/  IADD3 R21, R17, c[0x0][0x198], RZ ;  /* 0x0000660011157a10 */ /* 0x000fe40007ffe0ff */
[----:B0-----:R-:W-:Y:S02]  /*26950*/  PRMT R9, R27, 0x7632, R9 ;  /* 0x000076321b097816 */ /* 0x001fe40000000009 */
[----:B------:R-:W-:Y:S02]  /*26960*/  LEA R8, P6, R17, R0, 0x1 ;  /* 0x0000000011087211 */ /* 0x000fe400078c08ff */
[----:B------:R-:W-:Y:S01]  /*26970*/  ISETP.LT.AND P3, PT, R3, c[0x0][0x17c], !P0 ;  /* 0x00005f0003007a0c */ /* 0x000fe20004761270 */
[----:B------:R0:W-:Y:S01]  /*26980*/  @P2 STG.E.U16 [R4.64], R9 ;  /* 0x0000000904002986 */ /* 0x0001e2000c101506 */
[----:B------:R-:W-:-:S02]  /*26990*/  IADD3 R3, R23, 0x78, RZ ;  /* 0x0000007817037810 */ /* 0x000fc40007ffe0ff */
[----:B-1----:R-:W-:Y:S02]  /*269a0*/  IADD3 R13, R21, c[0x0][0x198], RZ ;  /* 0x00006600150d7a10 */ /* 0x002fe40007ffe0ff */
[----:B------:R-:W-:Y:S02]  /*269b0*/  ISETP.LT.AND P2, PT, R3, c[0x0][0x17c], !P0 ;  /* 0x00005f0003007a0c */ /* 0x000fe40004741270 */
[----:B0-----:R-:W-:Y:S02]  /*269c0*/  LEA.HI.X.SX32 R9, R17, R2, 0x1, P6 ;  /* 0x0000000211097211 */ /* 0x001fe400030f0eff */
[----:B------:R-:W-:Y:S02]  /*269d0*/  LEA R16, P6, R21, R0, 0x1 ;  /* 0x0000000015107211 */ /* 0x000fe400078c08ff */
[----:B------:R-:W-:Y:S02]  /*269e0*/  PRMT R5, R7, 0x7632, R5 ;  /* 0x0000763207057816 */ /* 0x000fe40000000005 */
[----:B------:R-:W-:-:S02]  /*269f0*/  LEA.HI.X.SX32 R17, R21, R2, 0x1, P6 ;  /* 0x0000000215117211 */ /* 0x000fc400030f0eff */
[----:B------:R-:W-:Y:S02]  /*26a00*/  IADD3 R3, R23, 0x79, RZ ;  /* 0x0000007917037810 */ /* 0x000fe40007ffe0ff */
[C---:B------:R-:W-:Y:S01]  /*26a10*/  LEA R4, P6, R13.reuse, R0, 0x1 ;  /* 0x000000000d047211 */ /* 0x040fe200078c08ff */
[----:B------:R0:W-:Y:S01]  /*26a20*/  @P1 STG.E.U16 [R8.64], R7 ;  /* 0x0000000708001986 */ /* 0x0001e2000c101506 */
[----:B------:R-:W-:Y:S02]  /*26a30*/  IADD3 R21, R13, c[0x0][0x198], RZ ;  /* 0x000066000d157a10 */ /* 0x000fe40007ffe0ff */
[----:B------:R-:W-:Y:S01]  /*26a40*/  ISETP.LT.AND P1, PT, R3, c[0x0][0x17c], !P0 ;  /* 0x00005f0003007a0c */ /* 0x000fe20004721270 */
[----:B------:R1:W-:Y:S01]  /*26a50*/  @P5 STG.E.U16 [R16.64], R5 ;  /* 0x0000000510005986 */ /* 0x0003e2000c101506 */
[----:B------:R-:W-:-:S04]  /*26a60*/  IADD3 R3, R23, 0x7a, RZ ;  /* 0x0000007a17037810 */ /* 0x000fc80007ffe0ff */
[----:B------:R-:W-:Y:S02]  /*26a70*/  ISETP.LT.AND P5, PT, R3, c[0x0][0x17c], !P0 ;  /* 0x00005f0003007a0c */ /* 0x000fe400047a1270 */
[----:B0-----:R-:W-:Y:S02]  /*26a80*/  IADD3 R7, R21, c[0x0][0x198], RZ ;  /* 0x0000660015077a10 */ /* 0x001fe40007ffe0ff */
[----:B-1----:R-:W-:Y:S02]  /*26a90*/  LEA.HI.X.SX32 R5, R13, R2, 0x1, P6 ;  /* 0x000000020d057211 */ /* 0x002fe400030f0eff */
[----:B------:R-:W-:Y:S02]  /*26aa0*/  LEA R12, P6, R21, R0, 0x1 ;  /* 0x00000000150c7211 */ /* 0x000fe400078c08ff */
[----:B------:R-:W-:Y:S02]  /*26ab0*/  IADD3 R3, R23, 0x7b, RZ ;  /* 0x0000007b17037810 */ /* 0x000fe40007ffe0ff */
[----:B------:R-:W-:-:S02]  /*26ac0*/  LEA.HI.X.SX32 R13, R21, R2, 0x1, P6 ;  /* 0x00000002150d7211 */ /* 0x000fc400030f0eff */
[C---:B------:R-:W-:Y:S01]  /*26ad0*/  LEA R6, P6, R7.reuse, R0, 0x1 ;  /* 0x0000000007067211 */ /* 0x040fe200078c08ff */
[----:B------:R0:W-:Y:S01]  /*26ae0*/  @P4 STG.E.U16 [R4.64], R11 ;  /* 0x0000000b04004986 */ /* 0x0001e2000c101506 */
[----:B------:R-:W-:Y:S02]  /*26af0*/  IADD3 R9, R7, c[0x0][0x198], RZ ;  /* 0x0000660007097a10 */ /* 0x000fe40007ffe0ff */
[----:B------:R-:W-:Y:S02]  /*26b00*/  PRMT R10, R11, 0x7632, R10 ;  /* 0x000076320b0a7816 */ /* 0x000fe4000000000a */
[----:B------:R-:W-:Y:S02]  /*26b10*/  ISETP.LT.AND P4, PT, R3, c[0x0][0x17c], !P0 ;  /* 0x00005f0003007a0c */ /* 0x000fe40004781270 */
[----:B------:R-:W-:Y:S02]  /*26b20*/  IADD3 R3, R23, 0x7c, RZ ;  /* 0x0000007c17037810 */ /* 0x000fe40007ffe0ff */
[----:B------:R-:W-:-:S02]  /*26b30*/  LEA.HI.X.SX32 R7, R7, R2, 0x1, P6 ;  /* 0x0000000207077211 */ /* 0x000fc400030f0eff */
[C---:B------:R-:W-:Y:S01]  /*26b40*/  LEA R16, P6, R9.reuse, R0, 0x1 ;  /* 0x0000000009107211 */ /* 0x040fe200078c08ff */
[----:B------:R1:W-:Y:S01]  /*26b50*/  @P3 STG.E.U16 [R12.64], R10 ;  /* 0x0000000a0c003986 */ /* 0x0003e2000c101506 */
[----:B------:R-:W-:Y:S02]  /*26b60*/  IADD3 R21, R9, c[0x0][0x198], RZ ;  /* 0x0000660009157a10 */ /* 0x000fe40007ffe0ff */
[----:B------:R-:W-:Y:S02]  /*26b70*/  ISETP.LT.AND P3, PT, R3, c[0x0][0x17c], !P0 ;  /* 0x00005f0003007a0c */ /* 0x000fe40004761270 */
[----:B------:R-:W-:Y:S02]  /*26b80*/  IADD3 R3, R23, 0x7d, RZ ;  /* 0x0000007d17037810 */ /* 0x000fe40007ffe0ff */
[----:B------:R-:W-:Y:S02]  /*26b90*/  LEA.HI.X.SX32 R17, R9, R2, 0x1, P6 ;  /* 0x0000000209117211 */ /* 0x000fe400030f0eff */
[----:B------:R-:W-:-:S02]  /*26ba0*/  IADD3 R9, R21, c[0x0][0x198], RZ ;  /* 0x0000660015097a10 */ /* 0x000fc40007ffe0ff */
[----:B0-----:R-:W-:Y:S02]  /*26bb0*/  LEA R4, P6, R21, R0, 0x1 ;  /* 0x0000000015047211 */ /* 0x001fe400078c08ff */
[----:B------:R-:W-:Y:S02]  /*26bc0*/  IADD3 R14, R23, 0x7e, RZ ;  /* 0x0000007e170e7810 */ /* 0x000fe40007ffe0ff */
[----:B--2---:R-:W-:Y:S01]  /*26bd0*/  PRMT R5, R29, 0x7632, R5 ;  /* 0x000076321d057816 */ /* 0x004fe20000000005 */
[----:B------:R-:W-:Y:S01]  /*26be0*/  @P2 STG.E.U16 [R6.64], R29 ;  /* 0x0000001d06002986 */ /* 0x000fe2000c101506 */
[----:B------:R-:W-:Y:S02]  /*26bf0*/  ISETP.LT.AND P2, PT, R3, c[0x0][0x17c], !P0 ;  /* 0x00005f0003007a0c */ /* 0x000fe40004741270 */
[----:B------:R-:W-:Y:S01]  /*26c00*/  IADD3 R3, R9, c[0x0][0x198], RZ ;  /* 0x0000660009037a10 */ /* 0x000fe20007ffe0ff */
[----:B------:R0:W-:Y:S03]  /*26c10*/  @P1 STG.E.U16 [R16.64], R5 ;  /* 0x0000000510001986 */ /* 0x0001e6000c101506 */
[----:B-1----:R-:W-:-:S02]  /*26c20*/  IADD3 R13, R3, c[0x0][0x198], RZ ;  /* 0x00006600030d7a10 */ /* 0x002fc40007ffe0ff */
[----:B0-----:R-:W-:Y:S02]  /*26c30*/  LEA.HI.X.SX32 R5, R21, R2, 0x1, P6 ;  /* 0x0000000215057211 */ /* 0x001fe400030f0eff */
[----:B------:R-:W-:-:S04]  /*26c40*/  LEA R10, P6, R3, R0, 0x1 ;  /* 0x00000000030a7211 */ /* 0x000fc800078c08ff */
[----:B------:R-:W-:Y:S02]  /*26c50*/  LEA.HI.X.SX32 R11, R3, R2, 0x1, P6 ;  /* 0x00000002030b7211 */ /* 0x000fe400030f0eff */
[----:B------:R-:W-:Y:S02]  /*26c60*/  IADD3 R3, R23, 0x7f, RZ ;  /* 0x0000007f17037810 */ /* 0x000fe40007ffe0ff */
[----:B------:R-:W2:Y:S01]  /*26c70*/  LDL.LU R23, [R1+0x920] ;  /* 0x0009200001177983 */ /* 0x000ea20000300800 */
[----:B------:R-:W-:Y:S02]  /*26c80*/  LEA R8, P1, R9, R0, 0x1 ;  /* 0x0000000009087211 */ /* 0x000fe400078208ff */
[----:B------:R-:W-:Y:S02]  /*26c90*/  IADD3 R21, R13, c[0x0][0x198], RZ ;  /* 0x000066000d157a10 */ /* 0x000fe40007ffe0ff */
[----:B------:R-:W-:Y:S02]  /*26ca0*/  LEA.HI.X.SX32 R9, R9, R2, 0x1, P1 ;  /* 0x0000000209097211 */ /* 0x000fe400008f0eff */
[----:B------:R-:W-:-:S02]  /*26cb0*/  LEA R6, P6, R13, R0, 0x1 ;  /* 0x000000000d067211 */ /* 0x000fc400078c08ff */
[----:B------:R-:W-:Y:S02]  /*26cc0*/  LEA R12, P1, R21, R0, 0x1 ;  /* 0x00000000150c7211 */ /* 0x000fe400078208ff */
[-C--:B------:R-:W-:Y:S02]  /*26cd0*/  LEA.HI.X.SX32 R7, R13, R2.reuse, 0x1, P6 ;  /* 0x000000020d077211 */ /* 0x080fe400030f0eff */
[C---:B------:R-:W-:Y:S02]  /*26ce0*/  LEA.HI.X.SX32 R13, R21.reuse, R2, 0x1, P1 ;  /* 0x00000002150d7211 */ /* 0x040fe400008f0eff */
[----:B------:R-:W-:Y:S02]  /*26cf0*/  IADD3 R25, R21, c[0x0][0x198], RZ ;  /* 0x0000660015197a10 */ /* 0x000fe40007ffe0ff */
[----:B------:R-:W-:Y:S02]  /*26d00*/  ISETP.LT.AND P1, PT, R14, c[0x0][0x17c], !P0 ;  /* 0x00005f000e007a0c */ /* 0x000fe40004721270 */
[----:B------:R-:W-:-:S02]  /*26d10*/  ISETP.LT.AND P0, PT, R3, c[0x0][0x17c], !P0 ;  /* 0x00005f0003007a0c */ /* 0x000fc40004701270 */
[----:B------:R-:W-:Y:S02]  /*26d20*/  LEA R16, P6, R25, R0, 0x1 ;  /* 0x0000000019107211 */ /* 0x000fe400078c08ff */
[----:B------:R-:W-:Y:S02]  /*26d30*/  PRMT R0, R15, 0x7632, R0 ;  /* 0x000076320f007816 */ /* 0x000fe40000000000 */
[----:B------:R-:W-:Y:S01]  /*26d40*/  PRMT R3, R19, 0x7632, R3 ;  /* 0x0000763213037816 */ /* 0x000fe20000000003 */
[----:B------:R0:W-:Y:S04]  /*26d50*/  @P5 STG.E.U16 [R4.64], R15 ;  /* 0x0000000f04005986 */ /* 0x0001e8000c101506 */
[----:B------:R0:W-:Y:S04]  /*26d60*/  @P4 STG.E.U16 [R8.64], R0 ;  /* 0x0000000008004986 */ /* 0x0001e8000c101506 */
[----:B------:R0:W-:Y:S04]  /*26d70*/  @P3 STG.E.U16 [R10.64], R19 ;  /* 0x000000130a003986 */ /* 0x0001e8000c101506 */
[----:B------:R0:W-:Y:S01]  /*26d80*/  @P2 STG.E.U16 [R6.64], R3 ;  /* 0x0000000306002986 */ /* 0x0001e2000c101506 */
[----:B------:R-:W-:-:S03]  /*26d90*/  LEA.HI.X.SX32 R17, R25, R2, 0x1, P6 ;  /* 0x0000000219117211 */ /* 0x000fc600030f0eff */
[----:B--2---:R0:W-:Y:S01]  /*26da0*/  @P1 STG.E.U16 [R12.64], R23 ;  /* 0x000000170c001986 */ /* 0x0041e2000c101506 */
[----:B------:R-:W-:Y:S05]  /*26db0*/  @!P0 EXIT ;  /* 0x000000000000894d */ /* 0x000fea0003800000 */
[----:B0-----:R-:W-:-:S05]  /*26dc0*/  PRMT R8, R23, 0x7632, R8 ;  /* 0x0000763217087816 */ /* 0x001fca0000000008 */
[----:B------:R-:W-:Y:S01]  /*26dd0*/  STG.E.U16 [R16.64], R8 ;  /* 0x0000000810007986 */ /* 0x000fe2000c101506 */
[----:B------:R-:W-:Y:S05]  /*26de0*/  EXIT ;  /* 0x000000000000794d */ /* 0x000fea0003800000 */
.L_x_3:
[----:B------:R-:W-:-:S00]  /*26df0*/  BRA `(.L_x_3) ;  /* 0xfffffff000007947 */ /* 0x000fc0000383ffff */
[----:B------:R-:W-:-:S00]  /*26e00*/  NOP ;  /* 0x0000000000007918 */ /* 0x000fc00000000000 */
[----:B------:R-:W-:-:S00]  /*26e10*/  NOP ;  /* 0x0000000000007918 */ /* 0x000fc00000000000 */
[----:B------:R-:W-:-:S00]  /*26e20*/  NOP ;  /* 0x0000000000007918 */ /* 0x000fc00000000000 */
[----:B------:R-:W-:-:S00]  /*26e30*/  NOP ;  /* 0x0000000000007918 */ /* 0x000fc00000000000 */
[----:B------:R-:W-:-:S00]  /*26e40*/  NOP ;  /* 0x0000000000007918 */ /* 0x000fc00000000000 */
[----:B------:R-:W-:-:S00]  /*26e50*/  NOP ;  /* 0x0000000000007918 */ /* 0x000fc00000000000 */
[----:B------:R-:W-:-:S00]  /*26e60*/  NOP ;  /* 0x0000000000007918 */ /* 0x000fc00000000000 */
[----:B------:R-:W-:-:S00]  /*26e70*/  NOP ;  /* 0x0000000000007918 */ /* 0x000fc00000000000 */
.L_x_4:


//--------------------- .nv.shared.matmul_kernel  --------------------------
	.section	.nv.shared.matmul_kernel,"aw",@nobits
	.sectionflags	@""
	.align	16
